	.target	sm_100a

	.elftype	@"ET_EXEC"


//--------------------- .note.nv.tkinfo           --------------------------
	.section	.note.nv.tkinfo,"",@"SHT_NOTE"
	.sectionflags	@"SHF_NOTE_NV_TKINFO"
	.tkinfo
        /*0018*/ 	.word	0x00000002
        /*0030*/ 	.string	""
        /*0030*/ 	.string	"ptxas"
        /*0030*/ 	.string	"Cuda compilation tools, release 13.0, V13.0.88"
        /*0030*/ 	.string	"Build cuda_13.0.r13.0/compiler.36424714_0"
        /*0030*/ 	.string	"-arch sm_100a -m 64 "



//--------------------- .note.nv.cuinfo           --------------------------
	.section	.note.nv.cuinfo,"",@"SHT_NOTE"
	.sectionflags	@"SHF_NOTE_NV_CUINFO"
        /*0018*/ 	.short	0x0002
        /*001a*/ 	.short	0x0064
        /*001c*/ 	.short	0x0082
	.zero		2


//--------------------- .nv.info                  --------------------------
	.section	.nv.info,"",@"SHT_CUDA_INFO"
	.align	4


	//----- nvinfo : EIATTR_REGCOUNT
	.align		4
        /*0000*/ 	.byte	0x04, 0x2f
        /*0002*/ 	.short	(.L_12 - .L_11)
	.align		4
.L_11:
        /*0004*/ 	.word	index@(_ZN7cutlass13device_kernelIN5flash11enable_sm90INS1_16FlashAttnFwdSm90INS1_25CollectiveMainloopFwdSm90ILi2EN4cute5tupleIJNS5_1CILi1EEES8_S8_EEENS6_IJNS7_ILi128EEENS7_ILi96EEENS7_ILi64EEEEEELi256ENS_6half_tEfNS_4arch4Sm90ELb1ELb0ELb1ELb1ELb0ELb1ELb1ELb1ELb0ELb0ELb0ELb0EEENS1_21CollectiveEpilogueFwdINS6_IJSA_NS7_ILi256EEESB_EEES9_SE_SG_Li256ELb1ELb0ELb0ELb0EEENS1_36VarlenDynamicPersistentTileSchedulerILi128ELi96ELi256ELi32ELb0ELb0ELb1ELb1ELb1ELb1EEEEEEEEEvNT_6ParamsE)
        /*0008*/ 	.word	0x00000004


	//----- nvinfo : EIATTR_FRAME_SIZE
	.align		4
.L_12:
        /*000c*/ 	.byte	0x04, 0x11
        /*000e*/ 	.short	(.L_14 - .L_13)
	.align		4
.L_13:
        /*0010*/ 	.word	index@(_ZN7cutlass13device_kernelIN5flash11enable_sm90INS1_16FlashAttnFwdSm90INS1_25CollectiveMainloopFwdSm90ILi2EN4cute5tupleIJNS5_1CILi1EEES8_S8_EEENS6_IJNS7_ILi128EEENS7_ILi96EEENS7_ILi64EEEEEELi256ENS_6half_tEfNS_4arch4Sm90ELb1ELb0ELb1ELb1ELb0ELb1ELb1ELb1ELb0ELb0ELb0ELb0EEENS1_21CollectiveEpilogueFwdINS6_IJSA_NS7_ILi256EEESB_EEES9_SE_SG_Li256ELb1ELb0ELb0ELb0EEENS1_36VarlenDynamicPersistentTileSchedulerILi128ELi96ELi256ELi32ELb0ELb0ELb1ELb1ELb1ELb1EEEEEEEEEvNT_6ParamsE)
        /*0014*/ 	.word	0x00000000


	//----- nvinfo : EIATTR_REGCOUNT
	.align		4
.L_14:
        /*0018*/ 	.byte	0x04, 0x2f
        /*001a*/ 	.short	(.L_16 - .L_15)
	.align		4
.L_15:
        /*001c*/ 	.word	index@(_ZN7cutlass13device_kernelIN5flash11enable_sm90INS1_16FlashAttnFwdSm90INS1_25CollectiveMainloopFwdSm90ILi2EN4cute5tupleIJNS5_1CILi1EEES8_S8_EEENS6_IJNS7_ILi128EEENS7_ILi96EEENS7_ILi64EEEEEELi256ENS_6half_tEfNS_4arch4Sm90ELb1ELb0ELb1ELb1ELb0ELb0ELb1ELb1ELb0ELb0ELb0ELb0EEENS1_21CollectiveEpilogueFwdINS6_IJSA_NS7_ILi256EEESB_EEES9_SE_SG_Li256ELb1ELb0ELb0ELb0EEENS1_36VarlenDynamicPersistentTileSchedulerILi128ELi96ELi256ELi32ELb0ELb0ELb1ELb1ELb1ELb1EEEEEEEEEvNT_6ParamsE)
        /*0020*/ 	.word	0x00000004


	//----- nvinfo : EIATTR_FRAME_SIZE
	.align		4
.L_16:
        /*0024*/ 	.byte	0x04, 0x11
        /*0026*/ 	.short	(.L_18 - .L_17)
	.align		4
.L_17:
        /*0028*/ 	.word	index@(_ZN7cutlass13device_kernelIN5flash11enable_sm90INS1_16FlashAttnFwdSm90INS1_25CollectiveMainloopFwdSm90ILi2EN4cute5tupleIJNS5_1CILi1EEES8_S8_EEENS6_IJNS7_ILi128EEENS7_ILi96EEENS7_ILi64EEEEEELi256ENS_6half_tEfNS_4arch4Sm90ELb1ELb0ELb1ELb1ELb0ELb0ELb1ELb1ELb0ELb0ELb0ELb0EEENS1_21CollectiveEpilogueFwdINS6_IJSA_NS7_ILi256EEESB_EEES9_SE_SG_Li256ELb1ELb0ELb0ELb0EEENS1_36VarlenDynamicPersistentTileSchedulerILi128ELi96ELi256ELi32ELb0ELb0ELb1ELb1ELb1ELb1EEEEEEEEEvNT_6ParamsE)
        /*002c*/ 	.word	0x00000000


	//----- nvinfo : EIATTR_REGCOUNT
	.align		4
.L_18:
        /*0030*/ 	.byte	0x04, 0x2f
        /*0032*/ 	.short	(.L_20 - .L_19)
	.align		4
.L_19:
        /*0034*/ 	.word	index@(_ZN7cutlass13device_kernelIN5flash11enable_sm90INS1_16FlashAttnFwdSm90INS1_25CollectiveMainloopFwdSm90ILi2EN4cute5tupleIJNS5_1CILi1EEES8_S8_EEENS6_IJNS7_ILi128EEENS7_ILi96EEENS7_ILi64EEEEEELi256ENS_6half_tEfNS_4arch4Sm90ELb1ELb0ELb1ELb1ELb0ELb1ELb0ELb1ELb0ELb0ELb0ELb0EEENS1_21CollectiveEpilogueFwdINS6_IJSA_NS7_ILi256EEESB_EEES9_SE_SG_Li256ELb1ELb0ELb0ELb0EEENS1_36VarlenDynamicPersistentTileSchedulerILi128ELi96ELi256ELi32ELb0ELb0ELb1ELb1ELb1ELb1EEEEEEEEEvNT_6ParamsE)
        /*0038*/ 	.word	0x00000004


	//----- nvinfo : EIATTR_FRAME_SIZE
	.align		4
.L_20:
        /*003c*/ 	.byte	0x04, 0x11
        /*003e*/ 	.short	(.L_22 - .L_21)
	.align		4
.L_21:
        /*0040*/ 	.word	index@(_ZN7cutlass13device_kernelIN5flash11enable_sm90INS1_16FlashAttnFwdSm90INS1_25CollectiveMainloopFwdSm90ILi2EN4cute5tupleIJNS5_1CILi1EEES8_S8_EEENS6_IJNS7_ILi128EEENS7_ILi96EEENS7_ILi64EEEEEELi256ENS_6half_tEfNS_4arch4Sm90ELb1ELb0ELb1ELb1ELb0ELb1ELb0ELb1ELb0ELb0ELb0ELb0EEENS1_21CollectiveEpilogueFwdINS6_IJSA_NS7_ILi256EEESB_EEES9_SE_SG_Li256ELb1ELb0ELb0ELb0EEENS1_36VarlenDynamicPersistentTileSchedulerILi128ELi96ELi256ELi32ELb0ELb0ELb1ELb1ELb1ELb1EEEEEEEEEvNT_6ParamsE)
        /*0044*/ 	.word	0x00000000


	//----- nvinfo : EIATTR_REGCOUNT
	.align		4
.L_22:
        /*0048*/ 	.byte	0x04, 0x2f
        /*004a*/ 	.short	(.L_24 - .L_23)
	.align		4
.L_23:
        /*004c*/ 	.word	index@(_ZN7cutlass13device_kernelIN5flash11enable_sm90INS1_16FlashAttnFwdSm90INS1_25CollectiveMainloopFwdSm90ILi2EN4cute5tupleIJNS5_1CILi1EEES8_S8_EEENS6_IJNS7_ILi128EEENS7_ILi96EEENS7_ILi64EEEEEELi256ENS_6half_tEfNS_4arch4Sm90ELb1ELb0ELb1ELb1ELb0ELb0ELb0ELb1ELb0ELb0ELb0ELb0EEENS1_21CollectiveEpilogueFwdINS6_IJSA_NS7_ILi256EEESB_EEES9_SE_SG_Li256ELb1ELb0ELb0ELb0EEENS1_36VarlenDynamicPersistentTileSchedulerILi128ELi96ELi256ELi32ELb0ELb0ELb1ELb1ELb1ELb1EEEEEEEEEvNT_6ParamsE)
        /*0050*/ 	.word	0x00000004


	//----- nvinfo : EIATTR_FRAME_SIZE
	.align		4
.L_24:
        /*0054*/ 	.byte	0x04, 0x11
        /*0056*/ 	.short	(.L_26 - .L_25)
	.align		4
.L_25:
        /*0058*/ 	.word	index@(_ZN7cutlass13device_kernelIN5flash11enable_sm90INS1_16FlashAttnFwdSm90INS1_25CollectiveMainloopFwdSm90ILi2EN4cute5tupleIJNS5_1CILi1EEES8_S8_EEENS6_IJNS7_ILi128EEENS7_ILi96EEENS7_ILi64EEEEEELi256ENS_6half_tEfNS_4arch4Sm90ELb1ELb0ELb1ELb1ELb0ELb0ELb0ELb1ELb0ELb0ELb0ELb0EEENS1_21CollectiveEpilogueFwdINS6_IJSA_NS7_ILi256EEESB_EEES9_SE_SG_Li256ELb1ELb0ELb0ELb0EEENS1_36VarlenDynamicPersistentTileSchedulerILi128ELi96ELi256ELi32ELb0ELb0ELb1ELb1ELb1ELb1EEEEEEEEEvNT_6ParamsE)
        /*005c*/ 	.word	0x00000000


	//----- nvinfo : EIATTR_REGCOUNT
	.align		4
.L_26:
        /*0060*/ 	.byte	0x04, 0x2f
        /*0062*/ 	.short	(.L_28 - .L_27)
	.align		4
.L_27:
        /*0064*/ 	.word	index@(_ZN7cutlass13device_kernelIN5flash11enable_sm90INS1_16FlashAttnFwdSm90INS1_25CollectiveMainloopFwdSm90ILi2EN4cute5tupleIJNS5_1CILi1EEES8_S8_EEENS6_IJNS7_ILi128EEENS7_ILi96EEENS7_ILi64EEEEEELi256ENS_6half_tEfNS_4arch4Sm90ELb1ELb0ELb1ELb0ELb0ELb0ELb1ELb1ELb0ELb0ELb0ELb0EEENS1_21CollectiveEpilogueFwdINS6_IJSA_NS7_ILi256EEESB_EEES9_SE_SG_Li256ELb0ELb0ELb0ELb0EEENS1_30DynamicPersistentTileSchedulerILi256ELi32ELb0ELb0ELb1EEEEEEEEEvNT_6ParamsE)
        /*0068*/ 	.word	0x00000004


	//----- nvinfo : EIATTR_FRAME_SIZE
	.align		4
.L_28:
        /*006c*/ 	.byte	0x04, 0x11
        /*006e*/ 	.short	(.L_30 - .L_29)
	.align		4
.L_29:
        /*0070*/ 	.word	index@(_ZN7cutlass13device_kernelIN5flash11enable_sm90INS1_16FlashAttnFwdSm90INS1_25CollectiveMainloopFwdSm90ILi2EN4cute5tupleIJNS5_1CILi1EEES8_S8_EEENS6_IJNS7_ILi128EEENS7_ILi96EEENS7_ILi64EEEEEELi256ENS_6half_tEfNS_4arch4Sm90ELb1ELb0ELb1ELb0ELb0ELb0ELb1ELb1ELb0ELb0ELb0ELb0EEENS1_21CollectiveEpilogueFwdINS6_IJSA_NS7_ILi256EEESB_EEES9_SE_SG_Li256ELb0ELb0ELb0ELb0EEENS1_30DynamicPersistentTileSchedulerILi256ELi32ELb0ELb0ELb1EEEEEEEEEvNT_6ParamsE)
        /*0074*/ 	.word	0x00000000


	//----- nvinfo : EIATTR_REGCOUNT
	.align		4
.L_30:
        /*0078*/ 	.byte	0x04, 0x2f
        /*007a*/ 	.short	(.L_32 - .L_31)
	.align		4
.L_31:
        /*007c*/ 	.word	index@(_ZN7cutlass13device_kernelIN5flash11enable_sm90INS1_16FlashAttnFwdSm90INS1_25CollectiveMainloopFwdSm90ILi2EN4cute5tupleIJNS5_1CILi1EEES8_S8_EEENS6_IJNS7_ILi128EEENS7_ILi96EEENS7_ILi64EEEEEELi256ENS_6half_tEfNS_4arch4Sm90ELb1ELb0ELb1ELb0ELb0ELb0ELb0ELb1ELb0ELb0ELb0ELb0EEENS1_21CollectiveEpilogueFwdINS6_IJSA_NS7_ILi256EEESB_EEES9_SE_SG_Li256ELb0ELb0ELb0ELb0EEENS1_30DynamicPersistentTileSchedulerILi256ELi32ELb0ELb0ELb1EEEEEEEEEvNT_6ParamsE)
        /*0080*/ 	.word	0x00000004


	//----- nvinfo : EIATTR_FRAME_SIZE
	.align		4
.L_32:
        /*0084*/ 	.byte	0x04, 0x11
        /*0086*/ 	.short	(.L_34 - .L_33)
	.align		4
.L_33:
        /*0088*/ 	.word	index@(_ZN7cutlass13device_kernelIN5flash11enable_sm90INS1_16FlashAttnFwdSm90INS1_25CollectiveMainloopFwdSm90ILi2EN4cute5tupleIJNS5_1CILi1EEES8_S8_EEENS6_IJNS7_ILi128EEENS7_ILi96EEENS7_ILi64EEEEEELi256ENS_6half_tEfNS_4arch4Sm90ELb1ELb0ELb1ELb0ELb0ELb0ELb0ELb1ELb0ELb0ELb0ELb0EEENS1_21CollectiveEpilogueFwdINS6_IJSA_NS7_ILi256EEESB_EEES9_SE_SG_Li256ELb0ELb0ELb0ELb0EEENS1_30DynamicPersistentTileSchedulerILi256ELi32ELb0ELb0ELb1EEEEEEEEEvNT_6ParamsE)
        /*008c*/ 	.word	0x00000000


	//----- nvinfo : EIATTR_REGCOUNT
	.align		4
.L_34:
        /*0090*/ 	.byte	0x04, 0x2f
        /*0092*/ 	.short	(.L_36 - .L_35)
	.align		4
.L_35:
        /*0094*/ 	.word	index@(_ZN7cutlass13device_kernelIN5flash11enable_sm90INS1_16FlashAttnFwdSm90INS1_25CollectiveMainloopFwdSm90ILi2EN4cute5tupleIJNS5_1CILi1EEES8_S8_EEENS6_IJNS7_ILi128EEENS7_ILi96EEENS7_ILi64EEEEEELi256ENS_6half_tEfNS_4arch4Sm90ELb0ELb1ELb1ELb1ELb0ELb1ELb1ELb1ELb0ELb0ELb0ELb0EEENS1_21CollectiveEpilogueFwdINS6_IJSA_NS7_ILi256EEESB_EEES9_SE_SG_Li256ELb1ELb0ELb0ELb0EEENS1_36VarlenDynamicPersistentTileSchedulerILi128ELi96ELi256ELi32ELb0ELb0ELb1ELb1ELb0ELb1EEEEEEEEEvNT_6ParamsE)
        /*0098*/ 	.word	0x00000004


	//----- nvinfo : EIATTR_FRAME_SIZE
	.align		4
.L_36:
        /*009c*/ 	.byte	0x04, 0x11
        /*009e*/ 	.short	(.L_38 - .L_37)
	.align		4
.L_37:
        /*00a0*/ 	.word	index@(_ZN7cutlass13device_kernelIN5flash11enable_sm90INS1_16FlashAttnFwdSm90INS1_25CollectiveMainloopFwdSm90ILi2EN4cute5tupleIJNS5_1CILi1EEES8_S8_EEENS6_IJNS7_ILi128EEENS7_ILi96EEENS7_ILi64EEEEEELi256ENS_6half_tEfNS_4arch4Sm90ELb0ELb1ELb1ELb1ELb0ELb1ELb1ELb1ELb0ELb0ELb0ELb0EEENS1_21CollectiveEpilogueFwdINS6_IJSA_NS7_ILi256EEESB_EEES9_SE_SG_Li256ELb1ELb0ELb0ELb0EEENS1_36VarlenDynamicPersistentTileSchedulerILi128ELi96ELi256ELi32ELb0ELb0ELb1ELb1ELb0ELb1EEEEEEEEEvNT_6ParamsE)
        /*00a4*/ 	.word	0x00000000


	//----- nvinfo : EIATTR_REGCOUNT
	.align		4
.L_38:
        /*00a8*/ 	.byte	0x04, 0x2f
        /*00aa*/ 	.short	(.L_40 - .L_39)
	.align		4
.L_39:
        /*00ac*/ 	.word	index@(_ZN7cutlass13device_kernelIN5flash11enable_sm90INS1_16FlashAttnFwdSm90INS1_25CollectiveMainloopFwdSm90ILi2EN4cute5tupleIJNS5_1CILi1EEES8_S8_EEENS6_IJNS7_ILi128EEENS7_ILi96EEENS7_ILi64EEEEEELi256ENS_6half_tEfNS_4arch4Sm90ELb0ELb1ELb1ELb1ELb0ELb0ELb1ELb1ELb0ELb0ELb0ELb0EEENS1_21CollectiveEpilogueFwdINS6_IJSA_NS7_ILi256EEESB_EEES9_SE_SG_Li256ELb1ELb0ELb0ELb0EEENS1_36VarlenDynamicPersistentTileSchedulerILi128ELi96ELi256ELi32ELb0ELb0ELb1ELb1ELb0ELb1EEEEEEEEEvNT_6ParamsE)
        /*00b0*/ 	.word	0x00000004


	//----- nvinfo : EIATTR_FRAME_SIZE
	.align		4
.L_40:
        /*00b4*/ 	.byte	0x04, 0x11
        /*00b6*/ 	.short	(.L_42 - .L_41)
	.align		4
.L_41:
        /*00b8*/ 	.word	index@(_ZN7cutlass13device_kernelIN5flash11enable_sm90INS1_16FlashAttnFwdSm90INS1_25CollectiveMainloopFwdSm90ILi2EN4cute5tupleIJNS5_1CILi1EEES8_S8_EEENS6_IJNS7_ILi128EEENS7_ILi96EEENS7_ILi64EEEEEELi256ENS_6half_tEfNS_4arch4Sm90ELb0ELb1ELb1ELb1ELb0ELb0ELb1ELb1ELb0ELb0ELb0ELb0EEENS1_21CollectiveEpilogueFwdINS6_IJSA_NS7_ILi256EEESB_EEES9_SE_SG_Li256ELb1ELb0ELb0ELb0EEENS1_36VarlenDynamicPersistentTileSchedulerILi128ELi96ELi256ELi32ELb0ELb0ELb1ELb1ELb0ELb1EEEEEEEEEvNT_6ParamsE)
        /*00bc*/ 	.word	0x00000000


	//----- nvinfo : EIATTR_REGCOUNT
	.align		4
.L_42:
        /*00c0*/ 	.byte	0x04, 0x2f
        /*00c2*/ 	.short	(.L_44 - .L_43)
	.align		4
.L_43:
        /*00c4*/ 	.word	index@(_ZN7cutlass13device_kernelIN5flash11enable_sm90INS1_16FlashAttnFwdSm90INS1_25CollectiveMainloopFwdSm90ILi2EN4cute5tupleIJNS5_1CILi1EEES8_S8_EEENS6_IJNS7_ILi128EEENS7_ILi96EEENS7_ILi64EEEEEELi256ENS_6half_tEfNS_4arch4Sm90ELb0ELb1ELb1ELb1ELb0ELb1ELb0ELb1ELb0ELb0ELb0ELb0EEENS1_21CollectiveEpilogueFwdINS6_IJSA_NS7_ILi256EEESB_EEES9_SE_SG_Li256ELb1ELb0ELb0ELb0EEENS1_36VarlenDynamicPersistentTileSchedulerILi128ELi96ELi256ELi32ELb0ELb0ELb1ELb1ELb0ELb1EEEEEEEEEvNT_6ParamsE)
        /*00c8*/ 	.word	0x00000004


	//----- nvinfo : EIATTR_FRAME_SIZE
	.align		4
.L_44:
        /*00cc*/ 	.byte	0x04, 0x11
        /*00ce*/ 	.short	(.L_46 - .L_45)
	.align		4
.L_45:
        /*00d0*/ 	.word	index@(_ZN7cutlass13device_kernelIN5flash11enable_sm90INS1_16FlashAttnFwdSm90INS1_25CollectiveMainloopFwdSm90ILi2EN4cute5tupleIJNS5_1CILi1EEES8_S8_EEENS6_IJNS7_ILi128EEENS7_ILi96EEENS7_ILi64EEEEEELi256ENS_6half_tEfNS_4arch4Sm90ELb0ELb1ELb1ELb1ELb0ELb1ELb0ELb1ELb0ELb0ELb0ELb0EEENS1_21CollectiveEpilogueFwdINS6_IJSA_NS7_ILi256EEESB_EEES9_SE_SG_Li256ELb1ELb0ELb0ELb0EEENS1_36VarlenDynamicPersistentTileSchedulerILi128ELi96ELi256ELi32ELb0ELb0ELb1ELb1ELb0ELb1EEEEEEEEEvNT_6ParamsE)
        /*00d4*/ 	.word	0x00000000


	//----- nvinfo : EIATTR_REGCOUNT
	.align		4
.L_46:
        /*00d8*/ 	.byte	0x04, 0x2f
        /*00da*/ 	.short	(.L_48 - .L_47)
	.align		4
.L_47:
        /*00dc*/ 	.word	index@(_ZN7cutlass13device_kernelIN5flash11enable_sm90INS1_16FlashAttnFwdSm90INS1_25CollectiveMainloopFwdSm90ILi2EN4cute5tupleIJNS5_1CILi1EEES8_S8_EEENS6_IJNS7_ILi128EEENS7_ILi96EEENS7_ILi64EEEEEELi256ENS_6half_tEfNS_4arch4Sm90ELb0ELb1ELb1ELb1ELb0ELb0ELb0ELb1ELb0ELb0ELb0ELb0EEENS1_21CollectiveEpilogueFwdINS6_IJSA_NS7_ILi256EEESB_EEES9_SE_SG_Li256ELb1ELb0ELb0ELb0EEENS1_36VarlenDynamicPersistentTileSchedulerILi128ELi96ELi256ELi32ELb0ELb0ELb1ELb1ELb0ELb1EEEEEEEEEvNT_6ParamsE)
        /*00e0*/ 	.word	0x00000004


	//----- nvinfo : EIATTR_FRAME_SIZE
	.align		4
.L_48:
        /*00e4*/ 	.byte	0x04, 0x11
        /*00e6*/ 	.short	(.L_50 - .L_49)
	.align		4
.L_49:
        /*00e8*/ 	.word	index@(_ZN7cutlass13device_kernelIN5flash11enable_sm90INS1_16FlashAttnFwdSm90INS1_25CollectiveMainloopFwdSm90ILi2EN4cute5tupleIJNS5_1CILi1EEES8_S8_EEENS6_IJNS7_ILi128EEENS7_ILi96EEENS7_ILi64EEEEEELi256ENS_6half_tEfNS_4arch4Sm90ELb0ELb1ELb1ELb1ELb0ELb0ELb0ELb1ELb0ELb0ELb0ELb0EEENS1_21CollectiveEpilogueFwdINS6_IJSA_NS7_ILi256EEESB_EEES9_SE_SG_Li256ELb1ELb0ELb0ELb0EEENS1_36VarlenDynamicPersistentTileSchedulerILi128ELi96ELi256ELi32ELb0ELb0ELb1ELb1ELb0ELb1EEEEEEEEEvNT_6ParamsE)
        /*00ec*/ 	.word	0x00000000


	//----- nvinfo : EIATTR_REGCOUNT
	.align		4
.L_50:
        /*00f0*/ 	.byte	0x04, 0x2f
        /*00f2*/ 	.short	(.L_52 - .L_51)
	.align		4
.L_51:
        /*00f4*/ 	.word	index@(_ZN7cutlass13device_kernelIN5flash11enable_sm90INS1_16FlashAttnFwdSm90INS1_25CollectiveMainloopFwdSm90ILi2EN4cute5tupleIJNS5_1CILi1EEES8_S8_EEENS6_IJNS7_ILi128EEENS7_ILi96EEENS7_ILi64EEEEEELi256ENS_6half_tEfNS_4arch4Sm90ELb0ELb1ELb1ELb0ELb0ELb0ELb1ELb1ELb0ELb0ELb0ELb0EEENS1_21CollectiveEpilogueFwdINS6_IJSA_NS7_ILi256EEESB_EEES9_SE_SG_Li256ELb0ELb0ELb0ELb0EEENS1_30DynamicPersistentTileSchedulerILi256ELi32ELb0ELb0ELb1EEEEEEEEEvNT_6ParamsE)
        /*00f8*/ 	.word	0x00000004


	//----- nvinfo : EIATTR_FRAME_SIZE
	.align		4
.L_52:
        /*00fc*/ 	.byte	0x04, 0x11
        /*00fe*/ 	.short	(.L_54 - .L_53)
	.align		4
.L_53:
        /*0100*/ 	.word	index@(_ZN7cutlass13device_kernelIN5flash11enable_sm90INS1_16FlashAttnFwdSm90INS1_25CollectiveMainloopFwdSm90ILi2EN4cute5tupleIJNS5_1CILi1EEES8_S8_EEENS6_IJNS7_ILi128EEENS7_ILi96EEENS7_ILi64EEEEEELi256ENS_6half_tEfNS_4arch4Sm90ELb0ELb1ELb1ELb0ELb0ELb0ELb1ELb1ELb0ELb0ELb0ELb0EEENS1_21CollectiveEpilogueFwdINS6_IJSA_NS7_ILi256EEESB_EEES9_SE_SG_Li256ELb0ELb0ELb0ELb0EEENS1_30DynamicPersistentTileSchedulerILi256ELi32ELb0ELb0ELb1EEEEEEEEEvNT_6ParamsE)
        /*0104*/ 	.word	0x00000000


	//----- nvinfo : EIATTR_REGCOUNT
	.align		4
.L_54:
        /*0108*/ 	.byte	0x04, 0x2f
        /*010a*/ 	.short	(.L_56 - .L_55)
	.align		4
.L_55:
        /*010c*/ 	.word	index@(_ZN7cutlass13device_kernelIN5flash11enable_sm90INS1_16FlashAttnFwdSm90INS1_25CollectiveMainloopFwdSm90ILi2EN4cute5tupleIJNS5_1CILi1EEES8_S8_EEENS6_IJNS7_ILi128EEENS7_ILi96EEENS7_ILi64EEEEEELi256ENS_6half_tEfNS_4arch4Sm90ELb0ELb1ELb1ELb0ELb0ELb0ELb0ELb1ELb0ELb0ELb0ELb0EEENS1_21CollectiveEpilogueFwdINS6_IJSA_NS7_ILi256EEESB_EEES9_SE_SG_Li256ELb0ELb0ELb0ELb0EEENS1_30DynamicPersistentTileSchedulerILi256ELi32ELb0ELb0ELb1EEEEEEEEEvNT_6ParamsE)
        /*0110*/ 	.word	0x00000004


	//----- nvinfo : EIATTR_FRAME_SIZE
	.align		4
.L_56:
        /*0114*/ 	.byte	0x04, 0x11
        /*0116*/ 	.short	(.L_58 - .L_57)
	.align		4
.L_57:
        /*0118*/ 	.word	index@(_ZN7cutlass13device_kernelIN5flash11enable_sm90INS1_16FlashAttnFwdSm90INS1_25CollectiveMainloopFwdSm90ILi2EN4cute5tupleIJNS5_1CILi1EEES8_S8_EEENS6_IJNS7_ILi128EEENS7_ILi96EEENS7_ILi64EEEEEELi256ENS_6half_tEfNS_4arch4Sm90ELb0ELb1ELb1ELb0ELb0ELb0ELb0ELb1ELb0ELb0ELb0ELb0EEENS1_21CollectiveEpilogueFwdINS6_IJSA_NS7_ILi256EEESB_EEES9_SE_SG_Li256ELb0ELb0ELb0ELb0EEENS1_30DynamicPersistentTileSchedulerILi256ELi32ELb0ELb0ELb1EEEEEEEEEvNT_6ParamsE)
        /*011c*/ 	.word	0x00000000


	//----- nvinfo : EIATTR_REGCOUNT
	.align		4
.L_58:
        /*0120*/ 	.byte	0x04, 0x2f
        /*0122*/ 	.short	(.L_60 - .L_59)
	.align		4
.L_59:
        /*0124*/ 	.word	index@(_ZN7cutlass13device_kernelIN5flash11enable_sm90INS1_16FlashAttnFwdSm90INS1_25CollectiveMainloopFwdSm90ILi2EN4cute5tupleIJNS5_1CILi1EEES8_S8_EEENS6_IJNS7_ILi128EEENS7_ILi96EEENS7_ILi64EEEEEELi256ENS_6half_tEfNS_4arch4Sm90ELb0ELb0ELb1ELb1ELb0ELb1ELb1ELb1ELb0ELb0ELb0ELb0EEENS1_21CollectiveEpilogueFwdINS6_IJSA_NS7_ILi256EEESB_EEES9_SE_SG_Li256ELb1ELb0ELb0ELb0EEENS1_36VarlenDynamicPersistentTileSchedulerILi128ELi96ELi256ELi32ELb0ELb0ELb1ELb0ELb1ELb1EEEEEEEEEvNT_6ParamsE)
        /*0128*/ 	.word	0x00000004


	//----- nvinfo : EIATTR_FRAME_SIZE
	.align		4
.L_60:
        /*012c*/ 	.byte	0x04, 0x11
        /*012e*/ 	.short	(.L_62 - .L_61)
	.align		4
.L_61:
        /*0130*/ 	.word	index@(_ZN7cutlass13device_kernelIN5flash11enable_sm90INS1_16FlashAttnFwdSm90INS1_25CollectiveMainloopFwdSm90ILi2EN4cute5tupleIJNS5_1CILi1EEES8_S8_EEENS6_IJNS7_ILi128EEENS7_ILi96EEENS7_ILi64EEEEEELi256ENS_6half_tEfNS_4arch4Sm90ELb0ELb0ELb1ELb1ELb0ELb1ELb1ELb1ELb0ELb0ELb0ELb0EEENS1_21CollectiveEpilogueFwdINS6_IJSA_NS7_ILi256EEESB_EEES9_SE_SG_Li256ELb1ELb0ELb0ELb0EEENS1_36VarlenDynamicPersistentTileSchedulerILi128ELi96ELi256ELi32ELb0ELb0ELb1ELb0ELb1ELb1EEEEEEEEEvNT_6ParamsE)
        /*0134*/ 	.word	0x00000000


	//----- nvinfo : EIATTR_REGCOUNT
	.align		4
.L_62:
        /*0138*/ 	.byte	0x04, 0x2f
        /*013a*/ 	.short	(.L_64 - .L_63)
	.align		4
.L_63:
        /*013c*/ 	.word	index@(_ZN7cutlass13device_kernelIN5flash11enable_sm90INS1_16FlashAttnFwdSm90INS1_25CollectiveMainloopFwdSm90ILi2EN4cute5tupleIJNS5_1CILi1EEES8_S8_EEENS6_IJNS7_ILi128EEENS7_ILi96EEENS7_ILi64EEEEEELi256ENS_6half_tEfNS_4arch4Sm90ELb0ELb0ELb1ELb1ELb0ELb0ELb1ELb1ELb0ELb0ELb0ELb0EEENS1_21CollectiveEpilogueFwdINS6_IJSA_NS7_ILi256EEESB_EEES9_SE_SG_Li256ELb1ELb0ELb0ELb0EEENS1_36VarlenDynamicPersistentTileSchedulerILi128ELi96ELi256ELi32ELb0ELb0ELb1ELb0ELb1ELb1EEEEEEEEEvNT_6ParamsE)
        /*0140*/ 	.word	0x00000004


	//----- nvinfo : EIATTR_FRAME_SIZE
	.align		4
.L_64:
        /*0144*/ 	.byte	0x04, 0x11
        /*0146*/ 	.short	(.L_66 - .L_65)
	.align		4
.L_65:
        /*0148*/ 	.word	index@(_ZN7cutlass13device_kernelIN5flash11enable_sm90INS1_16FlashAttnFwdSm90INS1_25CollectiveMainloopFwdSm90ILi2EN4cute5tupleIJNS5_1CILi1EEES8_S8_EEENS6_IJNS7_ILi128EEENS7_ILi96EEENS7_ILi64EEEEEELi256ENS_6half_tEfNS_4arch4Sm90ELb0ELb0ELb1ELb1ELb0ELb0ELb1ELb1ELb0ELb0ELb0ELb0EEENS1_21CollectiveEpilogueFwdINS6_IJSA_NS7_ILi256EEESB_EEES9_SE_SG_Li256ELb1ELb0ELb0ELb0EEENS1_36VarlenDynamicPersistentTileSchedulerILi128ELi96ELi256ELi32ELb0ELb0ELb1ELb0ELb1ELb1EEEEEEEEEvNT_6ParamsE)
        /*014c*/ 	.word	0x00000000


	//----- nvinfo : EIATTR_REGCOUNT
	.align		4
.L_66:
        /*0150*/ 	.byte	0x04, 0x2f
        /*0152*/ 	.short	(.L_68 - .L_67)
	.align		4
.L_67:
        /*0154*/ 	.word	index@(_ZN7cutlass13device_kernelIN5flash11enable_sm90INS1_16FlashAttnFwdSm90INS1_25CollectiveMainloopFwdSm90ILi2EN4cute5tupleIJNS5_1CILi1EEES8_S8_EEENS6_IJNS7_ILi128EEENS7_ILi96EEENS7_ILi64EEEEEELi256ENS_6half_tEfNS_4arch4Sm90ELb0ELb0ELb1ELb1ELb0ELb1ELb0ELb1ELb0ELb0ELb0ELb0EEENS1_21CollectiveEpilogueFwdINS6_IJSA_NS7_ILi256EEESB_EEES9_SE_SG_Li256ELb1ELb0ELb0ELb0EEENS1_36VarlenDynamicPersistentTileSchedulerILi128ELi96ELi256ELi32ELb0ELb0ELb1ELb0ELb1ELb1EEEEEEEEEvNT_6ParamsE)
        /*0158*/ 	.word	0x00000004


	//----- nvinfo : EIATTR_FRAME_SIZE
	.align		4
.L_68:
        /*015c*/ 	.byte	0x04, 0x11
        /*015e*/ 	.short	(.L_70 - .L_69)
	.align		4
.L_69:
        /*0160*/ 	.word	index@(_ZN7cutlass13device_kernelIN5flash11enable_sm90INS1_16FlashAttnFwdSm90INS1_25CollectiveMainloopFwdSm90ILi2EN4cute5tupleIJNS5_1CILi1EEES8_S8_EEENS6_IJNS7_ILi128EEENS7_ILi96EEENS7_ILi64EEEEEELi256ENS_6half_tEfNS_4arch4Sm90ELb0ELb0ELb1ELb1ELb0ELb1ELb0ELb1ELb0ELb0ELb0ELb0EEENS1_21CollectiveEpilogueFwdINS6_IJSA_NS7_ILi256EEESB_EEES9_SE_SG_Li256ELb1ELb0ELb0ELb0EEENS1_36VarlenDynamicPersistentTileSchedulerILi128ELi96ELi256ELi32ELb0ELb0ELb1ELb0ELb1ELb1EEEEEEEEEvNT_6ParamsE)
        /*0164*/ 	.word	0x00000000


	//----- nvinfo : EIATTR_REGCOUNT
	.align		4
.L_70:
        /*0168*/ 	.byte	0x04, 0x2f
        /*016a*/ 	.short	(.L_72 - .L_71)
	.align		4
.L_71:
        /*016c*/ 	.word	index@(_ZN7cutlass13device_kernelIN5flash11enable_sm90INS1_16FlashAttnFwdSm90INS1_25CollectiveMainloopFwdSm90ILi2EN4cute5tupleIJNS5_1CILi1EEES8_S8_EEENS6_IJNS7_ILi128EEENS7_ILi96EEENS7_ILi64EEEEEELi256ENS_6half_tEfNS_4arch4Sm90ELb0ELb0ELb1ELb1ELb0ELb0ELb0ELb1ELb0ELb0ELb0ELb0EEENS1_21CollectiveEpilogueFwdINS6_IJSA_NS7_ILi256EEESB_EEES9_SE_SG_Li256ELb1ELb0ELb0ELb0EEENS1_36VarlenDynamicPersistentTileSchedulerILi128ELi96ELi256ELi32ELb0ELb0ELb1ELb0ELb1ELb1EEEEEEEEEvNT_6ParamsE)
        /*0170*/ 	.word	0x00000004


	//----- nvinfo : EIATTR_FRAME_SIZE
	.align		4
.L_72:
        /*0174*/ 	.byte	0x04, 0x11
        /*0176*/ 	.short	(.L_74 - .L_73)
	.align		4
.L_73:
        /*0178*/ 	.word	index@(_ZN7cutlass13device_kernelIN5flash11enable_sm90INS1_16FlashAttnFwdSm90INS1_25CollectiveMainloopFwdSm90ILi2EN4cute5tupleIJNS5_1CILi1EEES8_S8_EEENS6_IJNS7_ILi128EEENS7_ILi96EEENS7_ILi64EEEEEELi256ENS_6half_tEfNS_4arch4Sm90ELb0ELb0ELb1ELb1ELb0ELb0ELb0ELb1ELb0ELb0ELb0ELb0EEENS1_21CollectiveEpilogueFwdINS6_IJSA_NS7_ILi256EEESB_EEES9_SE_SG_Li256ELb1ELb0ELb0ELb0EEENS1_36VarlenDynamicPersistentTileSchedulerILi128ELi96ELi256ELi32ELb0ELb0ELb1ELb0ELb1ELb1EEEEEEEEEvNT_6ParamsE)
        /*017c*/ 	.word	0x00000000


	//----- nvinfo : EIATTR_REGCOUNT
	.align		4
.L_74:
        /*0180*/ 	.byte	0x04, 0x2f
        /*0182*/ 	.short	(.L_76 - .L_75)
	.align		4
.L_75:
        /*0184*/ 	.word	index@(_ZN7cutlass13device_kernelIN5flash11enable_sm90INS1_16FlashAttnFwdSm90INS1_25CollectiveMainloopFwdSm90ILi2EN4cute5tupleIJNS5_1CILi1EEES8_S8_EEENS6_IJNS7_ILi128EEENS7_ILi96EEENS7_ILi64EEEEEELi256ENS_6half_tEfNS_4arch4Sm90ELb0ELb0ELb1ELb0ELb0ELb0ELb1ELb1ELb0ELb0ELb0ELb0EEENS1_21CollectiveEpilogueFwdINS6_IJSA_NS7_ILi256EEESB_EEES9_SE_SG_Li256ELb0ELb0ELb0ELb0EEENS1_29StaticPersistentTileSchedulerILb0EEEEEEEEEvNT_6ParamsE)
        /*0188*/ 	.word	0x00000004


	//----- nvinfo : EIATTR_FRAME_SIZE
	.align		4
.L_76:
        /*018c*/ 	.byte	0x04, 0x11
        /*018e*/ 	.short	(.L_78 - .L_77)
	.align		4
.L_77:
        /*0190*/ 	.word	index@(_ZN7cutlass13device_kernelIN5flash11enable_sm90INS1_16FlashAttnFwdSm90INS1_25CollectiveMainloopFwdSm90ILi2EN4cute5tupleIJNS5_1CILi1EEES8_S8_EEENS6_IJNS7_ILi128EEENS7_ILi96EEENS7_ILi64EEEEEELi256ENS_6half_tEfNS_4arch4Sm90ELb0ELb0ELb1ELb0ELb0ELb0ELb1ELb1ELb0ELb0ELb0ELb0EEENS1_21CollectiveEpilogueFwdINS6_IJSA_NS7_ILi256EEESB_EEES9_SE_SG_Li256ELb0ELb0ELb0ELb0EEENS1_29StaticPersistentTileSchedulerILb0EEEEEEEEEvNT_6ParamsE)
        /*0194*/ 	.word	0x00000000


	//----- nvinfo : EIATTR_REGCOUNT
	.align		4
.L_78:
        /*0198*/ 	.byte	0x04, 0x2f
        /*019a*/ 	.short	(.L_80 - .L_79)
	.align		4
.L_79:
        /*019c*/ 	.word	index@(_ZN7cutlass13device_kernelIN5flash11enable_sm90INS1_16FlashAttnFwdSm90INS1_25CollectiveMainloopFwdSm90ILi2EN4cute5tupleIJNS5_1CILi1EEES8_S8_EEENS6_IJNS7_ILi128EEENS7_ILi96EEENS7_ILi64EEEEEELi256ENS_6half_tEfNS_4arch4Sm90ELb0ELb0ELb1ELb0ELb0ELb0ELb0ELb1ELb0ELb0ELb0ELb0EEENS1_21CollectiveEpilogueFwdINS6_IJSA_NS7_ILi256EEESB_EEES9_SE_SG_Li256ELb0ELb0ELb0ELb0EEENS1_29StaticPersistentTileSchedulerILb0EEEEEEEEEvNT_6ParamsE)
        /*01a0*/ 	.word	0x00000004


	//----- nvinfo : EIATTR_FRAME_SIZE
	.align		4
.L_80:
        /*01a4*/ 	.byte	0x04, 0x11
        /*01a6*/ 	.short	(.L_82 - .L_81)
	.align		4
.L_81:
        /*01a8*/ 	.word	index@(_ZN7cutlass13device_kernelIN5flash11enable_sm90INS1_16FlashAttnFwdSm90INS1_25CollectiveMainloopFwdSm90ILi2EN4cute5tupleIJNS5_1CILi1EEES8_S8_EEENS6_IJNS7_ILi128EEENS7_ILi96EEENS7_ILi64EEEEEELi256ENS_6half_tEfNS_4arch4Sm90ELb0ELb0ELb1ELb0ELb0ELb0ELb0ELb1ELb0ELb0ELb0ELb0EEENS1_21CollectiveEpilogueFwdINS6_IJSA_NS7_ILi256EEESB_EEES9_SE_SG_Li256ELb0ELb0ELb0ELb0EEENS1_29StaticPersistentTileSchedulerILb0EEEEEEEEEvNT_6ParamsE)
        /*01ac*/ 	.word	0x00000000


	//----- nvinfo : EIATTR_REGCOUNT
	.align		4
.L_82:
        /*01b0*/ 	.byte	0x04, 0x2f
        /*01b2*/ 	.short	(.L_84 - .L_83)
	.align		4
.L_83:
        /*01b4*/ 	.word	index@(_ZN7cutlass13device_kernelIN5flash11enable_sm90INS1_16FlashAttnFwdSm90INS1_25CollectiveMainloopFwdSm90ILi2EN4cute5tupleIJNS5_1CILi1EEES8_S8_EEENS6_IJNS7_ILi64EEESA_SA_EEELi512ENS_6half_tEfNS_4arch4Sm90ELb1ELb0ELb1ELb1ELb0ELb1ELb1ELb0ELb0ELb0ELb0ELb0EEENS1_21CollectiveEpilogueFwdINS6_IJSA_NS7_ILi512EEESA_EEES9_SC_SE_Li256ELb1ELb0ELb0ELb0EEENS1_36VarlenDynamicPersistentTileSchedulerILi64ELi64ELi256ELi32ELb0ELb0ELb1ELb1ELb1ELb1EEEEEEEEEvNT_6ParamsE)
        /*01b8*/ 	.word	0x00000004


	//----- nvinfo : EIATTR_FRAME_SIZE
	.align		4
.L_84:
        /*01bc*/ 	.byte	0x04, 0x11
        /*01be*/ 	.short	(.L_86 - .L_85)
	.align		4
.L_85:
        /*01c0*/ 	.word	index@(_ZN7cutlass13device_kernelIN5flash11enable_sm90INS1_16FlashAttnFwdSm90INS1_25CollectiveMainloopFwdSm90ILi2EN4cute5tupleIJNS5_1CILi1EEES8_S8_EEENS6_IJNS7_ILi64EEESA_SA_EEELi512ENS_6half_tEfNS_4arch4Sm90ELb1ELb0ELb1ELb1ELb0ELb1ELb1ELb0ELb0ELb0ELb0ELb0EEENS1_21CollectiveEpilogueFwdINS6_IJSA_NS7_ILi512EEESA_EEES9_SC_SE_Li256ELb1ELb0ELb0ELb0EEENS1_36VarlenDynamicPersistentTileSchedulerILi64ELi64ELi256ELi32ELb0ELb0ELb1ELb1ELb1ELb1EEEEEEEEEvNT_6ParamsE)
        /*01c4*/ 	.word	0x00000000


	//----- nvinfo : EIATTR_REGCOUNT
	.align		4
.L_86:
        /*01c8*/ 	.byte	0x04, 0x2f
        /*01ca*/ 	.short	(.L_88 - .L_87)
	.align		4
.L_87:
        /*01cc*/ 	.word	index@(_ZN7cutlass13device_kernelIN5flash11enable_sm90INS1_16FlashAttnFwdSm90INS1_25CollectiveMainloopFwdSm90ILi2EN4cute5tupleIJNS5_1CILi1EEES8_S8_EEENS6_IJNS7_ILi64EEESA_SA_EEELi512ENS_6half_tEfNS_4arch4Sm90ELb1ELb0ELb1ELb1ELb0ELb0ELb1ELb0ELb0ELb0ELb0ELb0EEENS1_21CollectiveEpilogueFwdINS6_IJSA_NS7_ILi512EEESA_EEES9_SC_SE_Li256ELb1ELb0ELb0ELb0EEENS1_36VarlenDynamicPersistentTileSchedulerILi64ELi64ELi256ELi32ELb0ELb0ELb1ELb1ELb1ELb1EEEEEEEEEvNT_6ParamsE)
        /*01d0*/ 	.word	0x00000004


	//----- nvinfo : EIATTR_FRAME_SIZE
	.align		4
.L_88:
        /*01d4*/ 	.byte	0x04, 0x11
        /*01d6*/ 	.short	(.L_90 - .L_89)
	.align		4
.L_89:
        /*01d8*/ 	.word	index@(_ZN7cutlass13device_kernelIN5flash11enable_sm90INS1_16FlashAttnFwdSm90INS1_25CollectiveMainloopFwdSm90ILi2EN4cute5tupleIJNS5_1CILi1EEES8_S8_EEENS6_IJNS7_ILi64EEESA_SA_EEELi512ENS_6half_tEfNS_4arch4Sm90ELb1ELb0ELb1ELb1ELb0ELb0ELb1ELb0ELb0ELb0ELb0ELb0EEENS1_21CollectiveEpilogueFwdINS6_IJSA_NS7_ILi512EEESA_EEES9_SC_SE_Li256ELb1ELb0ELb0ELb0EEENS1_36VarlenDynamicPersistentTileSchedulerILi64ELi64ELi256ELi32ELb0ELb0ELb1ELb1ELb1ELb1EEEEEEEEEvNT_6ParamsE)
        /*01dc*/ 	.word	0x00000000


	//----- nvinfo : EIATTR_REGCOUNT
	.align		4
.L_90:
        /*01e0*/ 	.byte	0x04, 0x2f
        /*01e2*/ 	.short	(.L_92 - .L_91)
	.align		4
.L_91:
        /*01e4*/ 	.word	index@(_ZN7cutlass13device_kernelIN5flash11enable_sm90INS1_16FlashAttnFwdSm90INS1_25CollectiveMainloopFwdSm90ILi2EN4cute5tupleIJNS5_1CILi1EEES8_S8_EEENS6_IJNS7_ILi64EEESA_SA_EEELi512ENS_6half_tEfNS_4arch4Sm90ELb1ELb0ELb1ELb1ELb0ELb1ELb0ELb0ELb0ELb0ELb0ELb0EEENS1_21CollectiveEpilogueFwdINS6_IJSA_NS7_ILi512EEESA_EEES9_SC_SE_Li256ELb1ELb0ELb0ELb0EEENS1_36VarlenDynamicPersistentTileSchedulerILi64ELi64ELi256ELi32ELb0ELb0ELb1ELb1ELb1ELb1EEEEEEEEEvNT_6ParamsE)
        /*01e8*/ 	.word	0x00000004


	//----- nvinfo : EIATTR_FRAME_SIZE
	.align		4
.L_92:
        /*01ec*/ 	.byte	0x04, 0x11
        /*01ee*/ 	.short	(.L_94 - .L_93)
	.align		4
.L_93:
        /*01f0*/ 	.word	index@(_ZN7cutlass13device_kernelIN5flash11enable_sm90INS1_16FlashAttnFwdSm90INS1_25CollectiveMainloopFwdSm90ILi2EN4cute5tupleIJNS5_1CILi1EEES8_S8_EEENS6_IJNS7_ILi64EEESA_SA_EEELi512ENS_6half_tEfNS_4arch4Sm90ELb1ELb0ELb1ELb1ELb0ELb1ELb0ELb0ELb0ELb0ELb0ELb0EEENS1_21CollectiveEpilogueFwdINS6_IJSA_NS7_ILi512EEESA_EEES9_SC_SE_Li256ELb1ELb0ELb0ELb0EEENS1_36VarlenDynamicPersistentTileSchedulerILi64ELi64ELi256ELi32ELb0ELb0ELb1ELb1ELb1ELb1EEEEEEEEEvNT_6ParamsE)
        /*01f4*/ 	.word	0x00000000


	//----- nvinfo : EIATTR_REGCOUNT
	.align		4
.L_94:
        /*01f8*/ 	.byte	0x04, 0x2f
        /*01fa*/ 	.short	(.L_96 - .L_95)
	.align		4
.L_95:
        /*01fc*/ 	.word	index@(_ZN7cutlass13device_kernelIN5flash11enable_sm90INS1_16FlashAttnFwdSm90INS1_25CollectiveMainloopFwdSm90ILi2EN4cute5tupleIJNS5_1CILi1EEES8_S8_EEENS6_IJNS7_ILi64EEESA_SA_EEELi512ENS_6half_tEfNS_4arch4Sm90ELb1ELb0ELb1ELb1ELb0ELb0ELb0ELb0ELb0ELb0ELb0ELb0EEENS1_21CollectiveEpilogueFwdINS6_IJSA_NS7_ILi512EEESA_EEES9_SC_SE_Li256ELb1ELb0ELb0ELb0EEENS1_36VarlenDynamicPersistentTileSchedulerILi64ELi64ELi256ELi32ELb0ELb0ELb1ELb1ELb1ELb1EEEEEEEEEvNT_6ParamsE)
        /*0200*/ 	.word	0x00000004


	//----- nvinfo : EIATTR_FRAME_SIZE
	.align		4
.L_96:
        /*0204*/ 	.byte	0x04, 0x11
        /*0206*/ 	.short	(.L_98 - .L_97)
	.align		4
.L_97:
        /*0208*/ 	.word	index@(_ZN7cutlass13device_kernelIN5flash11enable_sm90INS1_16FlashAttnFwdSm90INS1_25CollectiveMainloopFwdSm90ILi2EN4cute5tupleIJNS5_1CILi1EEES8_S8_EEENS6_IJNS7_ILi64EEESA_SA_EEELi512ENS_6half_tEfNS_4arch4Sm90ELb1ELb0ELb1ELb1ELb0ELb0ELb0ELb0ELb0ELb0ELb0ELb0EEENS1_21CollectiveEpilogueFwdINS6_IJSA_NS7_ILi512EEESA_EEES9_SC_SE_Li256ELb1ELb0ELb0ELb0EEENS1_36VarlenDynamicPersistentTileSchedulerILi64ELi64ELi256ELi32ELb0ELb0ELb1ELb1ELb1ELb1EEEEEEEEEvNT_6ParamsE)
        /*020c*/ 	.word	0x00000000


	//----- nvinfo : EIATTR_REGCOUNT
	.align		4
.L_98:
        /*0210*/ 	.byte	0x04, 0x2f
        /*0212*/ 	.short	(.L_100 - .L_99)
	.align		4
.L_99:
        /*0214*/ 	.word	index@(_ZN7cutlass13device_kernelIN5flash11enable_sm90INS1_16FlashAttnFwdSm90INS1_25CollectiveMainloopFwdSm90ILi2EN4cute5tupleIJNS5_1CILi1EEES8_S8_EEENS6_IJNS7_ILi64EEESA_SA_EEELi512ENS_6half_tEfNS_4arch4Sm90ELb1ELb0ELb1ELb0ELb0ELb0ELb1ELb0ELb0ELb0ELb0ELb0EEENS1_21CollectiveEpilogueFwdINS6_IJSA_NS7_ILi512EEESA_EEES9_SC_SE_Li256ELb0ELb0ELb0ELb0EEENS1_30DynamicPersistentTileSchedulerILi256ELi32ELb0ELb0ELb1EEEEEEEEEvNT_6ParamsE)
        /*0218*/ 	.word	0x00000004


	//----- nvinfo : EIATTR_FRAME_SIZE
	.align		4
.L_100:
        /*021c*/ 	.byte	0x04, 0x11
        /*021e*/ 	.short	(.L_102 - .L_101)
	.align		4
.L_101:
        /*0220*/ 	.word	index@(_ZN7cutlass13device_kernelIN5flash11enable_sm90INS1_16FlashAttnFwdSm90INS1_25CollectiveMainloopFwdSm90ILi2EN4cute5tupleIJNS5_1CILi1EEES8_S8_EEENS6_IJNS7_ILi64EEESA_SA_EEELi512ENS_6half_tEfNS_4arch4Sm90ELb1ELb0ELb1ELb0ELb0ELb0ELb1ELb0ELb0ELb0ELb0ELb0EEENS1_21CollectiveEpilogueFwdINS6_IJSA_NS7_ILi512EEESA_EEES9_SC_SE_Li256ELb0ELb0ELb0ELb0EEENS1_30DynamicPersistentTileSchedulerILi256ELi32ELb0ELb0ELb1EEEEEEEEEvNT_6ParamsE)
        /*0224*/ 	.word	0x00000000


	//----- nvinfo : EIATTR_REGCOUNT
	.align		4
.L_102:
        /*0228*/ 	.byte	0x04, 0x2f
        /*022a*/ 	.short	(.L_104 - .L_103)
	.align		4
.L_103:
        /*022c*/ 	.word	index@(_ZN7cutlass13device_kernelIN5flash11enable_sm90INS1_16FlashAttnFwdSm90INS1_25CollectiveMainloopFwdSm90ILi2EN4cute5tupleIJNS5_1CILi1EEES8_S8_EEENS6_IJNS7_ILi64EEESA_SA_EEELi512ENS_6half_tEfNS_4arch4Sm90ELb1ELb0ELb1ELb0ELb0ELb0ELb0ELb0ELb0ELb0ELb0ELb0EEENS1_21CollectiveEpilogueFwdINS6_IJSA_NS7_ILi512EEESA_EEES9_SC_SE_Li256ELb0ELb0ELb0ELb0EEENS1_30DynamicPersistentTileSchedulerILi256ELi32ELb0ELb0ELb1EEEEEEEEEvNT_6ParamsE)
        /*0230*/ 	.word	0x00000004


	//----- nvinfo : EIATTR_FRAME_SIZE
	.align		4
.L_104:
        /*0234*/ 	.byte	0x04, 0x11
        /*0236*/ 	.short	(.L_106 - .L_105)
	.align		4
.L_105:
        /*0238*/ 	.word	index@(_ZN7cutlass13device_kernelIN5flash11enable_sm90INS1_16FlashAttnFwdSm90INS1_25CollectiveMainloopFwdSm90ILi2EN4cute5tupleIJNS5_1CILi1EEES8_S8_EEENS6_IJNS7_ILi64EEESA_SA_EEELi512ENS_6half_tEfNS_4arch4Sm90ELb1ELb0ELb1ELb0ELb0ELb0ELb0ELb0ELb0ELb0ELb0ELb0EEENS1_21CollectiveEpilogueFwdINS6_IJSA_NS7_ILi512EEESA_EEES9_SC_SE_Li256ELb0ELb0ELb0ELb0EEENS1_30DynamicPersistentTileSchedulerILi256ELi32ELb0ELb0ELb1EEEEEEEEEvNT_6ParamsE)
        /*023c*/ 	.word	0x00000000


	//----- nvinfo : EIATTR_REGCOUNT
	.align		4
.L_106:
        /*0240*/ 	.byte	0x04, 0x2f
        /*0242*/ 	.short	(.L_108 - .L_107)
	.align		4
.L_107:
        /*0244*/ 	.word	index@(_ZN7cutlass13device_kernelIN5flash11enable_sm90INS1_16FlashAttnFwdSm90INS1_25CollectiveMainloopFwdSm90ILi2EN4cute5tupleIJNS5_1CILi1EEES8_S8_EEENS6_IJNS7_ILi64EEESA_SA_EEELi512ENS_6half_tEfNS_4arch4Sm90ELb0ELb1ELb1ELb1ELb0ELb1ELb1ELb0ELb0ELb0ELb0ELb0EEENS1_21CollectiveEpilogueFwdINS6_IJSA_NS7_ILi512EEESA_EEES9_SC_SE_Li256ELb1ELb0ELb0ELb0EEENS1_36VarlenDynamicPersistentTileSchedulerILi64ELi64ELi256ELi32ELb0ELb0ELb1ELb1ELb0ELb1EEEEEEEEEvNT_6ParamsE)
        /*0248*/ 	.word	0x00000004


	//----- nvinfo : EIATTR_FRAME_SIZE
	.align		4
.L_108:
        /*024c*/ 	.byte	0x04, 0x11
        /*024e*/ 	.short	(.L_110 - .L_109)
	.align		4
.L_109:
        /*0250*/ 	.word	index@(_ZN7cutlass13device_kernelIN5flash11enable_sm90INS1_16FlashAttnFwdSm90INS1_25CollectiveMainloopFwdSm90ILi2EN4cute5tupleIJNS5_1CILi1EEES8_S8_EEENS6_IJNS7_ILi64EEESA_SA_EEELi512ENS_6half_tEfNS_4arch4Sm90ELb0ELb1ELb1ELb1ELb0ELb1ELb1ELb0ELb0ELb0ELb0ELb0EEENS1_21CollectiveEpilogueFwdINS6_IJSA_NS7_ILi512EEESA_EEES9_SC_SE_Li256ELb1ELb0ELb0ELb0EEENS1_36VarlenDynamicPersistentTileSchedulerILi64ELi64ELi256ELi32ELb0ELb0ELb1ELb1ELb0ELb1EEEEEEEEEvNT_6ParamsE)
        /*0254*/ 	.word	0x00000000


	//----- nvinfo : EIATTR_REGCOUNT
	.align		4
.L_110:
        /*0258*/ 	.byte	0x04, 0x2f
        /*025a*/ 	.short	(.L_112 - .L_111)
	.align		4
.L_111:
        /*025c*/ 	.word	index@(_ZN7cutlass13device_kernelIN5flash11enable_sm90INS1_16FlashAttnFwdSm90INS1_25CollectiveMainloopFwdSm90ILi2EN4cute5tupleIJNS5_1CILi1EEES8_S8_EEENS6_IJNS7_ILi64EEESA_SA_EEELi512ENS_6half_tEfNS_4arch4Sm90ELb0ELb1ELb1ELb1ELb0ELb0ELb1ELb0ELb0ELb0ELb0ELb0EEENS1_21CollectiveEpilogueFwdINS6_IJSA_NS7_ILi512EEESA_EEES9_SC_SE_Li256ELb1ELb0ELb0ELb0EEENS1_36VarlenDynamicPersistentTileSchedulerILi64ELi64ELi256ELi32ELb0ELb0ELb1ELb1ELb0ELb1EEEEEEEEEvNT_6ParamsE)
        /*0260*/ 	.word	0x00000004


	//----- nvinfo : EIATTR_FRAME_SIZE
	.align		4
.L_112:
        /*0264*/ 	.byte	0x04, 0x11
        /*0266*/ 	.short	(.L_114 - .L_113)
	.align		4
.L_113:
        /*0268*/ 	.word	index@(_ZN7cutlass13device_kernelIN5flash11enable_sm90INS1_16FlashAttnFwdSm90INS1_25CollectiveMainloopFwdSm90ILi2EN4cute5tupleIJNS5_1CILi1EEES8_S8_EEENS6_IJNS7_ILi64EEESA_SA_EEELi512ENS_6half_tEfNS_4arch4Sm90ELb0ELb1ELb1ELb1ELb0ELb0ELb1ELb0ELb0ELb0ELb0ELb0EEENS1_21CollectiveEpilogueFwdINS6_IJSA_NS7_ILi512EEESA_EEES9_SC_SE_Li256ELb1ELb0ELb0ELb0EEENS1_36VarlenDynamicPersistentTileSchedulerILi64ELi64ELi256ELi32ELb0ELb0ELb1ELb1ELb0ELb1EEEEEEEEEvNT_6ParamsE)
        /*026c*/ 	.word	0x00000000


	//----- nvinfo : EIATTR_REGCOUNT
	.align		4
.L_114:
        /*0270*/ 	.byte	0x04, 0x2f
        /*0272*/ 	.short	(.L_116 - .L_115)
	.align		4
.L_115:
        /*0274*/ 	.word	index@(_ZN7cutlass13device_kernelIN5flash11enable_sm90INS1_16FlashAttnFwdSm90INS1_25CollectiveMainloopFwdSm90ILi2EN4cute5tupleIJNS5_1CILi1EEES8_S8_EEENS6_IJNS7_ILi64EEESA_SA_EEELi512ENS_6half_tEfNS_4arch4Sm90ELb0ELb1ELb1ELb1ELb0ELb1ELb0ELb0ELb0ELb0ELb0ELb0EEENS1_21CollectiveEpilogueFwdINS6_IJSA_NS7_ILi512EEESA_EEES9_SC_SE_Li256ELb1ELb0ELb0ELb0EEENS1_36VarlenDynamicPersistentTileSchedulerILi64ELi64ELi256ELi32ELb0ELb0ELb1ELb1ELb0ELb1EEEEEEEEEvNT_6ParamsE)
        /*0278*/ 	.word	0x00000004


	//----- nvinfo : EIATTR_FRAME_SIZE
	.align		4
.L_116:
        /*027c*/ 	.byte	0x04, 0x11
        /*027e*/ 	.short	(.L_118 - .L_117)
	.align		4
.L_117:
        /*0280*/ 	.word	index@(_ZN7cutlass13device_kernelIN5flash11enable_sm90INS1_16FlashAttnFwdSm90INS1_25CollectiveMainloopFwdSm90ILi2EN4cute5tupleIJNS5_1CILi1EEES8_S8_EEENS6_IJNS7_ILi64EEESA_SA_EEELi512ENS_6half_tEfNS_4arch4Sm90ELb0ELb1ELb1ELb1ELb0ELb1ELb0ELb0ELb0ELb0ELb0ELb0EEENS1_21CollectiveEpilogueFwdINS6_IJSA_NS7_ILi512EEESA_EEES9_SC_SE_Li256ELb1ELb0ELb0ELb0EEENS1_36VarlenDynamicPersistentTileSchedulerILi64ELi64ELi256ELi32ELb0ELb0ELb1ELb1ELb0ELb1EEEEEEEEEvNT_6ParamsE)
        /*0284*/ 	.word	0x00000000


	//----- nvinfo : EIATTR_REGCOUNT
	.align		4
.L_118:
        /*0288*/ 	.byte	0x04, 0x2f
        /*028a*/ 	.short	(.L_120 - .L_119)
	.align		4
.L_119:
        /*028c*/ 	.word	index@(_ZN7cutlass13device_kernelIN5flash11enable_sm90INS1_16FlashAttnFwdSm90INS1_25CollectiveMainloopFwdSm90ILi2EN4cute5tupleIJNS5_1CILi1EEES8_S8_EEENS6_IJNS7_ILi64EEESA_SA_EEELi512ENS_6half_tEfNS_4arch4Sm90ELb0ELb1ELb1ELb1ELb0ELb0ELb0ELb0ELb0ELb0ELb0ELb0EEENS1_21CollectiveEpilogueFwdINS6_IJSA_NS7_ILi512EEESA_EEES9_SC_SE_Li256ELb1ELb0ELb0ELb0EEENS1_36VarlenDynamicPersistentTileSchedulerILi64ELi64ELi256ELi32ELb0ELb0ELb1ELb1ELb0ELb1EEEEEEEEEvNT_6ParamsE)
        /*0290*/ 	.word	0x00000004


	//----- nvinfo : EIATTR_FRAME_SIZE
	.align		4
.L_120:
        /*0294*/ 	.byte	0x04, 0x11
        /*0296*/ 	.short	(.L_122 - .L_121)
	.align		4
.L_121:
        /*0298*/ 	.word	index@(_ZN7cutlass13device_kernelIN5flash11enable_sm90INS1_16FlashAttnFwdSm90INS1_25CollectiveMainloopFwdSm90ILi2EN4cute5tupleIJNS5_1CILi1EEES8_S8_EEENS6_IJNS7_ILi64EEESA_SA_EEELi512ENS_6half_tEfNS_4arch4Sm90ELb0ELb1ELb1ELb1ELb0ELb0ELb0ELb0ELb0ELb0ELb0ELb0EEENS1_21CollectiveEpilogueFwdINS6_IJSA_NS7_ILi512EEESA_EEES9_SC_SE_Li256ELb1ELb0ELb0ELb0EEENS1_36VarlenDynamicPersistentTileSchedulerILi64ELi64ELi256ELi32ELb0ELb0ELb1ELb1ELb0ELb1EEEEEEEEEvNT_6ParamsE)
        /*029c*/ 	.word	0x00000000


	//----- nvinfo : EIATTR_REGCOUNT
	.align		4
.L_122:
        /*02a0*/ 	.byte	0x04, 0x2f
        /*02a2*/ 	.short	(.L_124 - .L_123)
	.align		4
.L_123:
        /*02a4*/ 	.word	index@(_ZN7cutlass13device_kernelIN5flash11enable_sm90INS1_16FlashAttnFwdSm90INS1_25CollectiveMainloopFwdSm90ILi2EN4cute5tupleIJNS5_1CILi1EEES8_S8_EEENS6_IJNS7_ILi64EEESA_SA_EEELi512ENS_6half_tEfNS_4arch4Sm90ELb0ELb1ELb1ELb0ELb0ELb0ELb1ELb0ELb0ELb0ELb0ELb0EEENS1_21CollectiveEpilogueFwdINS6_IJSA_NS7_ILi512EEESA_EEES9_SC_SE_Li256ELb0ELb0ELb0ELb0EEENS1_30DynamicPersistentTileSchedulerILi256ELi32ELb0ELb0ELb1EEEEEEEEEvNT_6ParamsE)
        /*02a8*/ 	.word	0x00000004


	//----- nvinfo : EIATTR_FRAME_SIZE
	.align		4
.L_124:
        /*02ac*/ 	.byte	0x04, 0x11
        /*02ae*/ 	.short	(.L_126 - .L_125)
	.align		4
.L_125:
        /*02b0*/ 	.word	index@(_ZN7cutlass13device_kernelIN5flash11enable_sm90INS1_16FlashAttnFwdSm90INS1_25CollectiveMainloopFwdSm90ILi2EN4cute5tupleIJNS5_1CILi1EEES8_S8_EEENS6_IJNS7_ILi64EEESA_SA_EEELi512ENS_6half_tEfNS_4arch4Sm90ELb0ELb1ELb1ELb0ELb0ELb0ELb1ELb0ELb0ELb0ELb0ELb0EEENS1_21CollectiveEpilogueFwdINS6_IJSA_NS7_ILi512EEESA_EEES9_SC_SE_Li256ELb0ELb0ELb0ELb0EEENS1_30DynamicPersistentTileSchedulerILi256ELi32ELb0ELb0ELb1EEEEEEEEEvNT_6ParamsE)
        /*02b4*/ 	.word	0x00000000


	//----- nvinfo : EIATTR_REGCOUNT
	.align		4
.L_126:
        /*02b8*/ 	.byte	0x04, 0x2f
        /*02ba*/ 	.short	(.L_128 - .L_127)
	.align		4
.L_127:
        /*02bc*/ 	.word	index@(_ZN7cutlass13device_kernelIN5flash11enable_sm90INS1_16FlashAttnFwdSm90INS1_25CollectiveMainloopFwdSm90ILi2EN4cute5tupleIJNS5_1CILi1EEES8_S8_EEENS6_IJNS7_ILi64EEESA_SA_EEELi512ENS_6half_tEfNS_4arch4Sm90ELb0ELb1ELb1ELb0ELb0ELb0ELb0ELb0ELb0ELb0ELb0ELb0EEENS1_21CollectiveEpilogueFwdINS6_IJSA_NS7_ILi512EEESA_EEES9_SC_SE_Li256ELb0ELb0ELb0ELb0EEENS1_30DynamicPersistentTileSchedulerILi256ELi32ELb0ELb0ELb1EEEEEEEEEvNT_6ParamsE)
        /*02c0*/ 	.word	0x00000004


	//----- nvinfo : EIATTR_FRAME_SIZE
	.align		4
.L_128:
        /*02c4*/ 	.byte	0x04, 0x11
        /*02c6*/ 	.short	(.L_130 - .L_129)
	.align		4
.L_129:
        /*02c8*/ 	.word	index@(_ZN7cutlass13device_kernelIN5flash11enable_sm90INS1_16FlashAttnFwdSm90INS1_25CollectiveMainloopFwdSm90ILi2EN4cute5tupleIJNS5_1CILi1EEES8_S8_EEENS6_IJNS7_ILi64EEESA_SA_EEELi512ENS_6half_tEfNS_4arch4Sm90ELb0ELb1ELb1ELb0ELb0ELb0ELb0ELb0ELb0ELb0ELb0ELb0EEENS1_21CollectiveEpilogueFwdINS6_IJSA_NS7_ILi512EEESA_EEES9_SC_SE_Li256ELb0ELb0ELb0ELb0EEENS1_30DynamicPersistentTileSchedulerILi256ELi32ELb0ELb0ELb1EEEEEEEEEvNT_6ParamsE)
        /*02cc*/ 	.word	0x00000000


	//----- nvinfo : EIATTR_REGCOUNT
	.align		4
.L_130:
        /*02d0*/ 	.byte	0x04, 0x2f
        /*02d2*/ 	.short	(.L_132 - .L_131)
	.align		4
.L_131:
        /*02d4*/ 	.word	index@(_ZN7cutlass13device_kernelIN5flash11enable_sm90INS1_16FlashAttnFwdSm90INS1_25CollectiveMainloopFwdSm90ILi2EN4cute5tupleIJNS5_1CILi1EEES8_S8_EEENS6_IJNS7_ILi64EEESA_SA_EEELi512ENS_6half_tEfNS_4arch4Sm90ELb0ELb0ELb1ELb1ELb0ELb1ELb1ELb0ELb0ELb0ELb0ELb0EEENS1_21CollectiveEpilogueFwdINS6_IJSA_NS7_ILi512EEESA_EEES9_SC_SE_Li256ELb1ELb0ELb0ELb0EEENS1_36VarlenDynamicPersistentTileSchedulerILi64ELi64ELi256ELi32ELb0ELb0ELb1ELb0ELb1ELb1EEEEEEEEEvNT_6ParamsE)
        /*02d8*/ 	.word	0x00000004


	//----- nvinfo : EIATTR_FRAME_SIZE
	.align		4
.L_132:
        /*02dc*/ 	.byte	0x04, 0x11
        /*02de*/ 	.short	(.L_134 - .L_133)
	.align		4
.L_133:
        /*02e0*/ 	.word	index@(_ZN7cutlass13device_kernelIN5flash11enable_sm90INS1_16FlashAttnFwdSm90INS1_25CollectiveMainloopFwdSm90ILi2EN4cute5tupleIJNS5_1CILi1EEES8_S8_EEENS6_IJNS7_ILi64EEESA_SA_EEELi512ENS_6half_tEfNS_4arch4Sm90ELb0ELb0ELb1ELb1ELb0ELb1ELb1ELb0ELb0ELb0ELb0ELb0EEENS1_21CollectiveEpilogueFwdINS6_IJSA_NS7_ILi512EEESA_EEES9_SC_SE_Li256ELb1ELb0ELb0ELb0EEENS1_36VarlenDynamicPersistentTileSchedulerILi64ELi64ELi256ELi32ELb0ELb0ELb1ELb0ELb1ELb1EEEEEEEEEvNT_6ParamsE)
        /*02e4*/ 	.word	0x00000000


	//----- nvinfo : EIATTR_REGCOUNT
	.align		4
.L_134:
        /*02e8*/ 	.byte	0x04, 0x2f
        /*02ea*/ 	.short	(.L_136 - .L_135)
	.align		4
.L_135:
        /*02ec*/ 	.word	index@(_ZN7cutlass13device_kernelIN5flash11enable_sm90INS1_16FlashAttnFwdSm90INS1_25CollectiveMainloopFwdSm90ILi2EN4cute5tupleIJNS5_1CILi1EEES8_S8_EEENS6_IJNS7_ILi64EEESA_SA_EEELi512ENS_6half_tEfNS_4arch4Sm90ELb0ELb0ELb1ELb1ELb0ELb0ELb1ELb0ELb0ELb0ELb0ELb0EEENS1_21CollectiveEpilogueFwdINS6_IJSA_NS7_ILi512EEESA_EEES9_SC_SE_Li256ELb1ELb0ELb0ELb0EEENS1_36VarlenDynamicPersistentTileSchedulerILi64ELi64ELi256ELi32ELb0ELb0ELb1ELb0ELb1ELb1EEEEEEEEEvNT_6ParamsE)
        /*02f0*/ 	.word	0x00000004


	//----- nvinfo : EIATTR_FRAME_SIZE
	.align		4
.L_136:
        /*02f4*/ 	.byte	0x04, 0x11
        /*02f6*/ 	.short	(.L_138 - .L_137)
	.align		4
.L_137:
        /*02f8*/ 	.word	index@(_ZN7cutlass13device_kernelIN5flash11enable_sm90INS1_16FlashAttnFwdSm90INS1_25CollectiveMainloopFwdSm90ILi2EN4cute5tupleIJNS5_1CILi1EEES8_S8_EEENS6_IJNS7_ILi64EEESA_SA_EEELi512ENS_6half_tEfNS_4arch4Sm90ELb0ELb0ELb1ELb1ELb0ELb0ELb1ELb0ELb0ELb0ELb0ELb0EEENS1_21CollectiveEpilogueFwdINS6_IJSA_NS7_ILi512EEESA_EEES9_SC_SE_Li256ELb1ELb0ELb0ELb0EEENS1_36VarlenDynamicPersistentTileSchedulerILi64ELi64ELi256ELi32ELb0ELb0ELb1ELb0ELb1ELb1EEEEEEEEEvNT_6ParamsE)
        /*02fc*/ 	.word	0x00000000


	//----- nvinfo : EIATTR_REGCOUNT
	.align		4
.L_138:
        /*0300*/ 	.byte	0x04, 0x2f
        /*0302*/ 	.short	(.L_140 - .L_139)
	.align		4
.L_139:
        /*0304*/ 	.word	index@(_ZN7cutlass13device_kernelIN5flash11enable_sm90INS1_16FlashAttnFwdSm90INS1_25CollectiveMainloopFwdSm90ILi2EN4cute5tupleIJNS5_1CILi1EEES8_S8_EEENS6_IJNS7_ILi64EEESA_SA_EEELi512ENS_6half_tEfNS_4arch4Sm90ELb0ELb0ELb1ELb1ELb0ELb1ELb0ELb0ELb0ELb0ELb0ELb0EEENS1_21CollectiveEpilogueFwdINS6_IJSA_NS7_ILi512EEESA_EEES9_SC_SE_Li256ELb1ELb0ELb0ELb0EEENS1_36VarlenDynamicPersistentTileSchedulerILi64ELi64ELi256ELi32ELb0ELb0ELb1ELb0ELb1ELb1EEEEEEEEEvNT_6ParamsE)
        /*0308*/ 	.word	0x00000004


	//----- nvinfo : EIATTR_FRAME_SIZE
	.align		4
.L_140:
        /*030c*/ 	.byte	0x04, 0x11
        /*030e*/ 	.short	(.L_142 - .L_141)
	.align		4
.L_141:
        /*0310*/ 	.word	index@(_ZN7cutlass13device_kernelIN5flash11enable_sm90INS1_16FlashAttnFwdSm90INS1_25CollectiveMainloopFwdSm90ILi2EN4cute5tupleIJNS5_1CILi1EEES8_S8_EEENS6_IJNS7_ILi64EEESA_SA_EEELi512ENS_6half_tEfNS_4arch4Sm90ELb0ELb0ELb1ELb1ELb0ELb1ELb0ELb0ELb0ELb0ELb0ELb0EEENS1_21CollectiveEpilogueFwdINS6_IJSA_NS7_ILi512EEESA_EEES9_SC_SE_Li256ELb1ELb0ELb0ELb0EEENS1_36VarlenDynamicPersistentTileSchedulerILi64ELi64ELi256ELi32ELb0ELb0ELb1ELb0ELb1ELb1EEEEEEEEEvNT_6ParamsE)
        /*0314*/ 	.word	0x00000000


	//----- nvinfo : EIATTR_REGCOUNT
	.align		4
.L_142:
        /*0318*/ 	.byte	0x04, 0x2f
        /*031a*/ 	.short	(.L_144 - .L_143)
	.align		4
.L_143:
        /*031c*/ 	.word	index@(_ZN7cutlass13device_kernelIN5flash11enable_sm90INS1_16FlashAttnFwdSm90INS1_25CollectiveMainloopFwdSm90ILi2EN4cute5tupleIJNS5_1CILi1EEES8_S8_EEENS6_IJNS7_ILi64EEESA_SA_EEELi512ENS_6half_tEfNS_4arch4Sm90ELb0ELb0ELb1ELb1ELb0ELb0ELb0ELb0ELb0ELb0ELb0ELb0EEENS1_21CollectiveEpilogueFwdINS6_IJSA_NS7_ILi512EEESA_EEES9_SC_SE_Li256ELb1ELb0ELb0ELb0EEENS1_36VarlenDynamicPersistentTileSchedulerILi64ELi64ELi256ELi32ELb0ELb0ELb1ELb0ELb1ELb1EEEEEEEEEvNT_6ParamsE)
        /*0320*/ 	.word	0x00000004


	//----- nvinfo : EIATTR_FRAME_SIZE
	.align		4
.L_144:
        /*0324*/ 	.byte	0x04, 0x11
        /*0326*/ 	.short	(.L_146 - .L_145)
	.align		4
.L_145:
        /*0328*/ 	.word	index@(_ZN7cutlass13device_kernelIN5flash11enable_sm90INS1_16FlashAttnFwdSm90INS1_25CollectiveMainloopFwdSm90ILi2EN4cute5tupleIJNS5_1CILi1EEES8_S8_EEENS6_IJNS7_ILi64EEESA_SA_EEELi512ENS_6half_tEfNS_4arch4Sm90ELb0ELb0ELb1ELb1ELb0ELb0ELb0ELb0ELb0ELb0ELb0ELb0EEENS1_21CollectiveEpilogueFwdINS6_IJSA_NS7_ILi512EEESA_EEES9_SC_SE_Li256ELb1ELb0ELb0ELb0EEENS1_36VarlenDynamicPersistentTileSchedulerILi64ELi64ELi256ELi32ELb0ELb0ELb1ELb0ELb1ELb1EEEEEEEEEvNT_6ParamsE)
        /*032c*/ 	.word	0x00000000


	//----- nvinfo : EIATTR_REGCOUNT
	.align		4
.L_146:
        /*0330*/ 	.byte	0x04, 0x2f
        /*0332*/ 	.short	(.L_148 - .L_147)
	.align		4
.L_147:
        /*0334*/ 	.word	index@(_ZN7cutlass13device_kernelIN5flash11enable_sm90INS1_16FlashAttnFwdSm90INS1_25CollectiveMainloopFwdSm90ILi2EN4cute5tupleIJNS5_1CILi1EEES8_S8_EEENS6_IJNS7_ILi64EEESA_SA_EEELi512ENS_6half_tEfNS_4arch4Sm90ELb0ELb0ELb1ELb0ELb0ELb0ELb1ELb0ELb0ELb0ELb0ELb0EEENS1_21CollectiveEpilogueFwdINS6_IJSA_NS7_ILi512EEESA_EEES9_SC_SE_Li256ELb0ELb0ELb0ELb0EEENS1_29StaticPersistentTileSchedulerILb0EEEEEEEEEvNT_6ParamsE)
        /*0338*/ 	.word	0x00000004


	//----- nvinfo : EIATTR_FRAME_SIZE
	.align		4
.L_148:
        /*033c*/ 	.byte	0x04, 0x11
        /*033e*/ 	.short	(.L_150 - .L_149)
	.align		4
.L_149:
        /*0340*/ 	.word	index@(_ZN7cutlass13device_kernelIN5flash11enable_sm90INS1_16FlashAttnFwdSm90INS1_25CollectiveMainloopFwdSm90ILi2EN4cute5tupleIJNS5_1CILi1EEES8_S8_EEENS6_IJNS7_ILi64EEESA_SA_EEELi512ENS_6half_tEfNS_4arch4Sm90ELb0ELb0ELb1ELb0ELb0ELb0ELb1ELb0ELb0ELb0ELb0ELb0EEENS1_21CollectiveEpilogueFwdINS6_IJSA_NS7_ILi512EEESA_EEES9_SC_SE_Li256ELb0ELb0ELb0ELb0EEENS1_29StaticPersistentTileSchedulerILb0EEEEEEEEEvNT_6ParamsE)
        /*0344*/ 	.word	0x00000000


	//----- nvinfo : EIATTR_REGCOUNT
	.align		4
.L_150:
        /*0348*/ 	.byte	0x04, 0x2f
        /*034a*/ 	.short	(.L_152 - .L_151)
	.align		4
.L_151:
        /*034c*/ 	.word	index@(_ZN7cutlass13device_kernelIN5flash11enable_sm90INS1_16FlashAttnFwdSm90INS1_25CollectiveMainloopFwdSm90ILi2EN4cute5tupleIJNS5_1CILi1EEES8_S8_EEENS6_IJNS7_ILi64EEESA_SA_EEELi512ENS_6half_tEfNS_4arch4Sm90ELb0ELb0ELb1ELb0ELb0ELb0ELb0ELb0ELb0ELb0ELb0ELb0EEENS1_21CollectiveEpilogueFwdINS6_IJSA_NS7_ILi512EEESA_EEES9_SC_SE_Li256ELb0ELb0ELb0ELb0EEENS1_29StaticPersistentTileSchedulerILb0EEEEEEEEEvNT_6ParamsE)
        /*0350*/ 	.word	0x00000004


	//----- nvinfo : EIATTR_FRAME_SIZE
	.align		4
.L_152:
        /*0354*/ 	.byte	0x04, 0x11
        /*0356*/ 	.short	(.L_154 - .L_153)
	.align		4
.L_153:
        /*0358*/ 	.word	index@(_ZN7cutlass13device_kernelIN5flash11enable_sm90INS1_16FlashAttnFwdSm90INS1_25CollectiveMainloopFwdSm90ILi2EN4cute5tupleIJNS5_1CILi1EEES8_S8_EEENS6_IJNS7_ILi64EEESA_SA_EEELi512ENS_6half_tEfNS_4arch4Sm90ELb0ELb0ELb1ELb0ELb0ELb0ELb0ELb0ELb0ELb0ELb0ELb0EEENS1_21CollectiveEpilogueFwdINS6_IJSA_NS7_ILi512EEESA_EEES9_SC_SE_Li256ELb0ELb0ELb0ELb0EEENS1_29StaticPersistentTileSchedulerILb0EEEEEEEEEvNT_6ParamsE)
        /*035c*/ 	.word	0x00000000


	//----- nvinfo : EIATTR_REGCOUNT
	.align		4
.L_154:
        /*0360*/ 	.byte	0x04, 0x2f
        /*0362*/ 	.short	(.L_156 - .L_155)
	.align		4
.L_155:
        /*0364*/ 	.word	index@(_ZN7cutlass13device_kernelIN5flash11enable_sm90INS1_16FlashAttnFwdSm90INS1_25CollectiveMainloopFwdSm90ILi2EN4cute5tupleIJNS5_1CILi1EEES8_S8_EEENS6_IJNS7_ILi128EEESA_NS7_ILi192EEEEEELi128ENS_6half_tEfNS_4arch4Sm90ELb1ELb0ELb1ELb1ELb0ELb1ELb0ELb1ELb1ELb0ELb0ELb0EEENS1_21CollectiveEpilogueFwdINS6_IJSA_SA_SA_EEES9_SD_SF_Li256ELb1ELb0ELb0ELb0EEENS1_36VarlenDynamicPersistentTileSchedulerILi128ELi128ELi256ELi32ELb0ELb0ELb1ELb1ELb1ELb1EEEEEEEEEvNT_6ParamsE)
        /*0368*/ 	.word	0x00000004


	//----- nvinfo : EIATTR_FRAME_SIZE
	.align		4
.L_156:
        /*036c*/ 	.byte	0x04, 0x11
        /*036e*/ 	.short	(.L_158 - .L_157)
	.align		4
.L_157:
        /*0370*/ 	.word	index@(_ZN7cutlass13device_kernelIN5flash11enable_sm90INS1_16FlashAttnFwdSm90INS1_25CollectiveMainloopFwdSm90ILi2EN4cute5tupleIJNS5_1CILi1EEES8_S8_EEENS6_IJNS7_ILi128EEESA_NS7_ILi192EEEEEELi128ENS_6half_tEfNS_4arch4Sm90ELb1ELb0ELb1ELb1ELb0ELb1ELb0ELb1ELb1ELb0ELb0ELb0EEENS1_21CollectiveEpilogueFwdINS6_IJSA_SA_SA_EEES9_SD_SF_Li256ELb1ELb0ELb0ELb0EEENS1_36VarlenDynamicPersistentTileSchedulerILi128ELi128ELi256ELi32ELb0ELb0ELb1ELb1ELb1ELb1EEEEEEEEEvNT_6ParamsE)
        /*0374*/ 	.word	0x00000000


	//----- nvinfo : EIATTR_REGCOUNT
	.align		4
.L_158:
        /*0378*/ 	.byte	0x04, 0x2f
        /*037a*/ 	.short	(.L_160 - .L_159)
	.align		4
.L_159:
        /*037c*/ 	.word	index@(_ZN7cutlass13device_kernelIN5flash11enable_sm90INS1_16FlashAttnFwdSm90INS1_25CollectiveMainloopFwdSm90ILi2EN4cute5tupleIJNS5_1CILi1EEES8_S8_EEENS6_IJNS7_ILi128EEESA_NS7_ILi192EEEEEELi128ENS_6half_tEfNS_4arch4Sm90ELb1ELb0ELb1ELb1ELb0ELb0ELb0ELb1ELb1ELb0ELb0ELb0EEENS1_21CollectiveEpilogueFwdINS6_IJSA_SA_SA_EEES9_SD_SF_Li256ELb1ELb0ELb0ELb0EEENS1_36VarlenDynamicPersistentTileSchedulerILi128ELi128ELi256ELi32ELb0ELb0ELb1ELb1ELb1ELb1EEEEEEEEEvNT_6ParamsE)
        /*0380*/ 	.word	0x00000004


	//----- nvinfo : EIATTR_FRAME_SIZE
	.align		4
.L_160:
        /*0384*/ 	.byte	0x04, 0x11
        /*0386*/ 	.short	(.L_162 - .L_161)
	.align		4
.L_161:
        /*0388*/ 	.word	index@(_ZN7cutlass13device_kernelIN5flash11enable_sm90INS1_16FlashAttnFwdSm90INS1_25CollectiveMainloopFwdSm90ILi2EN4cute5tupleIJNS5_1CILi1EEES8_S8_EEENS6_IJNS7_ILi128EEESA_NS7_ILi192EEEEEELi128ENS_6half_tEfNS_4arch4Sm90ELb1ELb0ELb1ELb1ELb0ELb0ELb0ELb1ELb1ELb0ELb0ELb0EEENS1_21CollectiveEpilogueFwdINS6_IJSA_SA_SA_EEES9_SD_SF_Li256ELb1ELb0ELb0ELb0EEENS1_36VarlenDynamicPersistentTileSchedulerILi128ELi128ELi256ELi32ELb0ELb0ELb1ELb1ELb1ELb1EEEEEEEEEvNT_6ParamsE)
        /*038c*/ 	.word	0x00000000


	//----- nvinfo : EIATTR_REGCOUNT
	.align		4
.L_162:
        /*0390*/ 	.byte	0x04, 0x2f
        /*0392*/ 	.short	(.L_164 - .L_163)
	.align		4
.L_163:
        /*0394*/ 	.word	index@(_ZN7cutlass13device_kernelIN5flash11enable_sm90INS1_16FlashAttnFwdSm90INS1_25CollectiveMainloopFwdSm90ILi2EN4cute5tupleIJNS5_1CILi1EEES8_S8_EEENS6_IJNS7_ILi128EEESA_NS7_ILi192EEEEEELi128ENS_6half_tEfNS_4arch4Sm90ELb1ELb0ELb1ELb0ELb0ELb0ELb0ELb1ELb1ELb0ELb0ELb0EEENS1_21CollectiveEpilogueFwdINS6_IJSA_SA_SA_EEES9_SD_SF_Li256ELb0ELb0ELb0ELb0EEENS1_30DynamicPersistentTileSchedulerILi256ELi32ELb0ELb0ELb1EEEEEEEEEvNT_6ParamsE)
        /*0398*/ 	.word	0x00000004


	//----- nvinfo : EIATTR_FRAME_SIZE
	.align		4
.L_164:
        /*039c*/ 	.byte	0x04, 0x11
        /*039e*/ 	.short	(.L_166 - .L_165)
	.align		4
.L_165:
        /*03a0*/ 	.word	index@(_ZN7cutlass13device_kernelIN5flash11enable_sm90INS1_16FlashAttnFwdSm90INS1_25CollectiveMainloopFwdSm90ILi2EN4cute5tupleIJNS5_1CILi1EEES8_S8_EEENS6_IJNS7_ILi128EEESA_NS7_ILi192EEEEEELi128ENS_6half_tEfNS_4arch4Sm90ELb1ELb0ELb1ELb0ELb0ELb0ELb0ELb1ELb1ELb0ELb0ELb0EEENS1_21CollectiveEpilogueFwdINS6_IJSA_SA_SA_EEES9_SD_SF_Li256ELb0ELb0ELb0ELb0EEENS1_30DynamicPersistentTileSchedulerILi256ELi32ELb0ELb0ELb1EEEEEEEEEvNT_6ParamsE)
        /*03a4*/ 	.word	0x00000000


	//----- nvinfo : EIATTR_REGCOUNT
	.align		4
.L_166:
        /*03a8*/ 	.byte	0x04, 0x2f
        /*03aa*/ 	.short	(.L_168 - .L_167)
	.align		4
.L_167:
        /*03ac*/ 	.word	index@(_ZN7cutlass13device_kernelIN5flash11enable_sm90INS1_16FlashAttnFwdSm90INS1_25CollectiveMainloopFwdSm90ILi2EN4cute5tupleIJNS5_1CILi1EEES8_S8_EEENS6_IJNS7_ILi128EEENS7_ILi96EEENS7_ILi192EEEEEELi128ENS_6half_tEfNS_4arch4Sm90ELb0ELb1ELb1ELb1ELb0ELb1ELb0ELb1ELb1ELb0ELb0ELb0EEENS1_21CollectiveEpilogueFwdINS6_IJSA_SA_SB_EEES9_SE_SG_Li256ELb1ELb0ELb0ELb0EEENS1_36VarlenDynamicPersistentTileSchedulerILi128ELi96ELi256ELi32ELb0ELb0ELb1ELb1ELb0ELb1EEEEEEEEEvNT_6ParamsE)
        /*03b0*/ 	.word	0x00000004


	//----- nvinfo : EIATTR_FRAME_SIZE
	.align		4
.L_168:
        /*03b4*/ 	.byte	0x04, 0x11
        /*03b6*/ 	.short	(.L_170 - .L_169)
	.align		4
.L_169:
        /*03b8*/ 	.word	index@(_ZN7cutlass13device_kernelIN5flash11enable_sm90INS1_16FlashAttnFwdSm90INS1_25CollectiveMainloopFwdSm90ILi2EN4cute5tupleIJNS5_1CILi1EEES8_S8_EEENS6_IJNS7_ILi128EEENS7_ILi96EEENS7_ILi192EEEEEELi128ENS_6half_tEfNS_4arch4Sm90ELb0ELb1ELb1ELb1ELb0ELb1ELb0ELb1ELb1ELb0ELb0ELb0EEENS1_21CollectiveEpilogueFwdINS6_IJSA_SA_SB_EEES9_SE_SG_Li256ELb1ELb0ELb0ELb0EEENS1_36VarlenDynamicPersistentTileSchedulerILi128ELi96ELi256ELi32ELb0ELb0ELb1ELb1ELb0ELb1EEEEEEEEEvNT_6ParamsE)
        /*03bc*/ 	.word	0x00000000


	//----- nvinfo : EIATTR_REGCOUNT
	.align		4
.L_170:
        /*03c0*/ 	.byte	0x04, 0x2f
        /*03c2*/ 	.short	(.L_172 - .L_171)
	.align		4
.L_171:
        /*03c4*/ 	.word	index@(_ZN7cutlass13device_kernelIN5flash11enable_sm90INS1_16FlashAttnFwdSm90INS1_25CollectiveMainloopFwdSm90ILi2EN4cute5tupleIJNS5_1CILi1EEES8_S8_EEENS6_IJNS7_ILi128EEENS7_ILi96EEENS7_ILi192EEEEEELi128ENS_6half_tEfNS_4arch4Sm90ELb0ELb1ELb1ELb1ELb0ELb0ELb0ELb1ELb1ELb0ELb0ELb0EEENS1_21CollectiveEpilogueFwdINS6_IJSA_SA_SB_EEES9_SE_SG_Li256ELb1ELb0ELb0ELb0EEENS1_36VarlenDynamicPersistentTileSchedulerILi128ELi96ELi256ELi32ELb0ELb0ELb1ELb1ELb0ELb1EEEEEEEEEvNT_6ParamsE)
        /*03c8*/ 	.word	0x00000004


	//----- nvinfo : EIATTR_FRAME_SIZE
	.align		4
.L_172:
        /*03cc*/ 	.byte	0x04, 0x11
        /*03ce*/ 	.short	(.L_174 - .L_173)
	.align		4
.L_173:
        /*03d0*/ 	.word	index@(_ZN7cutlass13device_kernelIN5flash11enable_sm90INS1_16FlashAttnFwdSm90INS1_25CollectiveMainloopFwdSm90ILi2EN4cute5tupleIJNS5_1CILi1EEES8_S8_EEENS6_IJNS7_ILi128EEENS7_ILi96EEENS7_ILi192EEEEEELi128ENS_6half_tEfNS_4arch4Sm90ELb0ELb1ELb1ELb1ELb0ELb0ELb0ELb1ELb1ELb0ELb0ELb0EEENS1_21CollectiveEpilogueFwdINS6_IJSA_SA_SB_EEES9_SE_SG_Li256ELb1ELb0ELb0ELb0EEENS1_36VarlenDynamicPersistentTileSchedulerILi128ELi96ELi256ELi32ELb0ELb0ELb1ELb1ELb0ELb1EEEEEEEEEvNT_6ParamsE)
        /*03d4*/ 	.word	0x00000000


	//----- nvinfo : EIATTR_REGCOUNT
	.align		4
.L_174:
        /*03d8*/ 	.byte	0x04, 0x2f
        /*03da*/ 	.short	(.L_176 - .L_175)
	.align		4
.L_175:
        /*03dc*/ 	.word	index@(_ZN7cutlass13device_kernelIN5flash11enable_sm90INS1_16FlashAttnFwdSm90INS1_25CollectiveMainloopFwdSm90ILi2EN4cute5tupleIJNS5_1CILi1EEES8_S8_EEENS6_IJNS7_ILi128EEENS7_ILi96EEENS7_ILi192EEEEEELi128ENS_6half_tEfNS_4arch4Sm90ELb0ELb1ELb1ELb0ELb0ELb0ELb0ELb1ELb1ELb0ELb0ELb0EEENS1_21CollectiveEpilogueFwdINS6_IJSA_SA_SB_EEES9_SE_SG_Li256ELb0ELb0ELb0ELb0EEENS1_30DynamicPersistentTileSchedulerILi256ELi32ELb0ELb0ELb1EEEEEEEEEvNT_6ParamsE)
        /*03e0*/ 	.word	0x00000004


	//----- nvinfo : EIATTR_FRAME_SIZE
	.align		4
.L_176:
        /*03e4*/ 	.byte	0x04, 0x11
        /*03e6*/ 	.short	(.L_178 - .L_177)
	.align		4
.L_177:
        /*03e8*/ 	.word	index@(_ZN7cutlass13device_kernelIN5flash11enable_sm90INS1_16FlashAttnFwdSm90INS1_25CollectiveMainloopFwdSm90ILi2EN4cute5tupleIJNS5_1CILi1EEES8_S8_EEENS6_IJNS7_ILi128EEENS7_ILi96EEENS7_ILi192EEEEEELi128ENS_6half_tEfNS_4arch4Sm90ELb0ELb1ELb1ELb0ELb0ELb0ELb0ELb1ELb1ELb0ELb0ELb0EEENS1_21CollectiveEpilogueFwdINS6_IJSA_SA_SB_EEES9_SE_SG_Li256ELb0ELb0ELb0ELb0EEENS1_30DynamicPersistentTileSchedulerILi256ELi32ELb0ELb0ELb1EEEEEEEEEvNT_6ParamsE)
        /*03ec*/ 	.word	0x00000000


	//----- nvinfo : EIATTR_REGCOUNT
	.align		4
.L_178:
        /*03f0*/ 	.byte	0x04, 0x2f
        /*03f2*/ 	.short	(.L_180 - .L_179)
	.align		4
.L_179:
        /*03f4*/ 	.word	index@(_ZN7cutlass13device_kernelIN5flash11enable_sm90INS1_16FlashAttnFwdSm90INS1_25CollectiveMainloopFwdSm90ILi2EN4cute5tupleIJNS5_1CILi1EEES8_S8_EEENS6_IJNS7_ILi128EEESA_NS7_ILi192EEEEEELi128ENS_6half_tEfNS_4arch4Sm90ELb0ELb0ELb1ELb1ELb0ELb1ELb0ELb1ELb1ELb0ELb0ELb0EEENS1_21CollectiveEpilogueFwdINS6_IJSA_SA_SA_EEES9_SD_SF_Li256ELb1ELb0ELb0ELb0EEENS1_36VarlenDynamicPersistentTileSchedulerILi128ELi128ELi256ELi32ELb0ELb0ELb1ELb0ELb1ELb1EEEEEEEEEvNT_6ParamsE)
        /*03f8*/ 	.word	0x00000004


	//----- nvinfo : EIATTR_FRAME_SIZE
	.align		4
.L_180:
        /*03fc*/ 	.byte	0x04, 0x11
        /*03fe*/ 	.short	(.L_182 - .L_181)
	.align		4
.L_181:
        /*0400*/ 	.word	index@(_ZN7cutlass13device_kernelIN5flash11enable_sm90INS1_16FlashAttnFwdSm90INS1_25CollectiveMainloopFwdSm90ILi2EN4cute5tupleIJNS5_1CILi1EEES8_S8_EEENS6_IJNS7_ILi128EEESA_NS7_ILi192EEEEEELi128ENS_6half_tEfNS_4arch4Sm90ELb0ELb0ELb1ELb1ELb0ELb1ELb0ELb1ELb1ELb0ELb0ELb0EEENS1_21CollectiveEpilogueFwdINS6_IJSA_SA_SA_EEES9_SD_SF_Li256ELb1ELb0ELb0ELb0EEENS1_36VarlenDynamicPersistentTileSchedulerILi128ELi128ELi256ELi32ELb0ELb0ELb1ELb0ELb1ELb1EEEEEEEEEvNT_6ParamsE)
        /*0404*/ 	.word	0x00000000


	//----- nvinfo : EIATTR_REGCOUNT
	.align		4
.L_182:
        /*0408*/ 	.byte	0x04, 0x2f
        /*040a*/ 	.short	(.L_184 - .L_183)
	.align		4
.L_183:
        /*040c*/ 	.word	index@(_ZN7cutlass13device_kernelIN5flash11enable_sm90INS1_16FlashAttnFwdSm90INS1_25CollectiveMainloopFwdSm90ILi2EN4cute5tupleIJNS5_1CILi1EEES8_S8_EEENS6_IJNS7_ILi128EEESA_NS7_ILi192EEEEEELi128ENS_6half_tEfNS_4arch4Sm90ELb0ELb0ELb1ELb1ELb0ELb0ELb0ELb1ELb1ELb0ELb0ELb0EEENS1_21CollectiveEpilogueFwdINS6_IJSA_SA_SA_EEES9_SD_SF_Li256ELb1ELb0ELb0ELb0EEENS1_36VarlenDynamicPersistentTileSchedulerILi128ELi128ELi256ELi32ELb0ELb0ELb1ELb0ELb1ELb1EEEEEEEEEvNT_6ParamsE)
        /*0410*/ 	.word	0x00000004


	//----- nvinfo : EIATTR_FRAME_SIZE
	.align		4
.L_184:
        /*0414*/ 	.byte	0x04, 0x11
        /*0416*/ 	.short	(.L_186 - .L_185)
	.align		4
.L_185:
        /*0418*/ 	.word	index@(_ZN7cutlass13device_kernelIN5flash11enable_sm90INS1_16FlashAttnFwdSm90INS1_25CollectiveMainloopFwdSm90ILi2EN4cute5tupleIJNS5_1CILi1EEES8_S8_EEENS6_IJNS7_ILi128EEESA_NS7_ILi192EEEEEELi128ENS_6half_tEfNS_4arch4Sm90ELb0ELb0ELb1ELb1ELb0ELb0ELb0ELb1ELb1ELb0ELb0ELb0EEENS1_21CollectiveEpilogueFwdINS6_IJSA_SA_SA_EEES9_SD_SF_Li256ELb1ELb0ELb0ELb0EEENS1_36VarlenDynamicPersistentTileSchedulerILi128ELi128ELi256ELi32ELb0ELb0ELb1ELb0ELb1ELb1EEEEEEEEEvNT_6ParamsE)
        /*041c*/ 	.word	0x00000000


	//----- nvinfo : EIATTR_REGCOUNT
	.align		4
.L_186:
        /*0420*/ 	.byte	0x04, 0x2f
        /*0422*/ 	.short	(.L_188 - .L_187)
	.align		4
.L_187:
        /*0424*/ 	.word	index@(_ZN7cutlass13device_kernelIN5flash11enable_sm90INS1_16FlashAttnFwdSm90INS1_25CollectiveMainloopFwdSm90ILi2EN4cute5tupleIJNS5_1CILi2EEENS7_ILi1EEES9_EEENS6_IJNS7_ILi128EEESB_NS7_ILi192EEEEEELi128ENS_6half_tEfNS_4arch4Sm90ELb0ELb0ELb1ELb0ELb0ELb0ELb0ELb1ELb1ELb0ELb0ELb0EEENS1_21CollectiveEpilogueFwdINS6_IJSB_SB_SB_EEESA_SE_SG_Li256ELb0ELb0ELb0ELb0EEENS1_29StaticPersistentTileSchedulerILb0EEEEEEEEEvNT_6ParamsE)
        /*0428*/ 	.word	0x00000004


	//----- nvinfo : EIATTR_FRAME_SIZE
	.align		4
.L_188:
        /*042c*/ 	.byte	0x04, 0x11
        /*042e*/ 	.short	(.L_190 - .L_189)
	.align		4
.L_189:
        /*0430*/ 	.word	index@(_ZN7cutlass13device_kernelIN5flash11enable_sm90INS1_16FlashAttnFwdSm90INS1_25CollectiveMainloopFwdSm90ILi2EN4cute5tupleIJNS5_1CILi2EEENS7_ILi1EEES9_EEENS6_IJNS7_ILi128EEESB_NS7_ILi192EEEEEELi128ENS_6half_tEfNS_4arch4Sm90ELb0ELb0ELb1ELb0ELb0ELb0ELb0ELb1ELb1ELb0ELb0ELb0EEENS1_21CollectiveEpilogueFwdINS6_IJSB_SB_SB_EEESA_SE_SG_Li256ELb0ELb0ELb0ELb0EEENS1_29StaticPersistentTileSchedulerILb0EEEEEEEEEvNT_6ParamsE)
        /*0434*/ 	.word	0x00000000


	//----- nvinfo : EIATTR_REGCOUNT
	.align		4
.L_190:
        /*0438*/ 	.byte	0x04, 0x2f
        /*043a*/ 	.short	(.L_192 - .L_191)
	.align		4
.L_191:
        /*043c*/ 	.word	index@(_ZN7cutlass13device_kernelIN5flash11enable_sm90INS1_16FlashAttnFwdSm90INS1_25CollectiveMainloopFwdSm90ILi2EN4cute5tupleIJNS5_1CILi1EEES8_S8_EEENS6_IJNS7_ILi128EEESA_NS7_ILi192EEEEEELi128ENS_6half_tEfNS_4arch4Sm90ELb0ELb0ELb1ELb0ELb0ELb0ELb0ELb1ELb1ELb0ELb0ELb0EEENS1_21CollectiveEpilogueFwdINS6_IJSA_SA_SA_EEES9_SD_SF_Li256ELb0ELb0ELb0ELb0EEENS1_29StaticPersistentTileSchedulerILb0EEEEEEEEEvNT_6ParamsE)
        /*0440*/ 	.word	0x00000004


	//----- nvinfo : EIATTR_FRAME_SIZE
	.align		4
.L_192:
        /*0444*/ 	.byte	0x04, 0x11
        /*0446*/ 	.short	(.L_194 - .L_193)
	.align		4
.L_193:
        /*0448*/ 	.word	index@(_ZN7cutlass13device_kernelIN5flash11enable_sm90INS1_16FlashAttnFwdSm90INS1_25CollectiveMainloopFwdSm90ILi2EN4cute5tupleIJNS5_1CILi1EEES8_S8_EEENS6_IJNS7_ILi128EEESA_NS7_ILi192EEEEEELi128ENS_6half_tEfNS_4arch4Sm90ELb0ELb0ELb1ELb0ELb0ELb0ELb0ELb1ELb1ELb0ELb0ELb0EEENS1_21CollectiveEpilogueFwdINS6_IJSA_SA_SA_EEES9_SD_SF_Li256ELb0ELb0ELb0ELb0EEENS1_29StaticPersistentTileSchedulerILb0EEEEEEEEEvNT_6ParamsE)
        /*044c*/ 	.word	0x00000000


	//----- nvinfo : EIATTR_MIN_STACK_SIZE
	.align		4
.L_194:
        /*0450*/ 	.byte	0x04, 0x12
        /*0452*/ 	.short	(.L_196 - .L_195)
	.align		4
.L_195:
        /*0454*/ 	.word	index@(_ZN7cutlass13device_kernelIN5flash11enable_sm90INS1_16FlashAttnFwdSm90INS1_25CollectiveMainloopFwdSm90ILi2EN4cute5tupleIJNS5_1CILi1EEES8_S8_EEENS6_IJNS7_ILi128EEESA_NS7_ILi192EEEEEELi128ENS_6half_tEfNS_4arch4Sm90ELb0ELb0ELb1ELb0ELb0ELb0ELb0ELb1ELb1ELb0ELb0ELb0EEENS1_21CollectiveEpilogueFwdINS6_IJSA_SA_SA_EEES9_SD_SF_Li256ELb0ELb0ELb0ELb0EEENS1_29StaticPersistentTileSchedulerILb0EEEEEEEEEvNT_6ParamsE)
        /*0458*/ 	.word	0x00000000


	//----- nvinfo : EIATTR_MIN_STACK_SIZE
	.align		4
.L_196:
        /*045c*/ 	.byte	0x04, 0x12
        /*045e*/ 	.short	(.L_198 - .L_197)
	.align		4
.L_197:
        /*0460*/ 	.word	index@(_ZN7cutlass13device_kernelIN5flash11enable_sm90INS1_16FlashAttnFwdSm90INS1_25CollectiveMainloopFwdSm90ILi2EN4cute5tupleIJNS5_1CILi2EEENS7_ILi1EEES9_EEENS6_IJNS7_ILi128EEESB_NS7_ILi192EEEEEELi128ENS_6half_tEfNS_4arch4Sm90ELb0ELb0ELb1ELb0ELb0ELb0ELb0ELb1ELb1ELb0ELb0ELb0EEENS1_21CollectiveEpilogueFwdINS6_IJSB_SB_SB_EEESA_SE_SG_Li256ELb0ELb0ELb0ELb0EEENS1_29StaticPersistentTileSchedulerILb0EEEEEEEEEvNT_6ParamsE)
        /*0464*/ 	.word	0x00000000


	//----- nvinfo : EIATTR_MIN_STACK_SIZE
	.align		4
.L_198:
        /*0468*/ 	.byte	0x04, 0x12
        /*046a*/ 	.short	(.L_200 - .L_199)
	.align		4
.L_199:
        /*046c*/ 	.word	index@(_ZN7cutlass13device_kernelIN5flash11enable_sm90INS1_16FlashAttnFwdSm90INS1_25CollectiveMainloopFwdSm90ILi2EN4cute5tupleIJNS5_1CILi1EEES8_S8_EEENS6_IJNS7_ILi128EEESA_NS7_ILi192EEEEEELi128ENS_6half_tEfNS_4arch4Sm90ELb0ELb0ELb1ELb1ELb0ELb0ELb0ELb1ELb1ELb0ELb0ELb0EEENS1_21CollectiveEpilogueFwdINS6_IJSA_SA_SA_EEES9_SD_SF_Li256ELb1ELb0ELb0ELb0EEENS1_36VarlenDynamicPersistentTileSchedulerILi128ELi128ELi256ELi32ELb0ELb0ELb1ELb0ELb1ELb1EEEEEEEEEvNT_6ParamsE)
        /*0470*/ 	.word	0x00000000


	//----- nvinfo : EIATTR_MIN_STACK_SIZE
	.align		4
.L_200:
        /*0474*/ 	.byte	0x04, 0x12
        /*0476*/ 	.short	(.L_202 - .L_201)
	.align		4
.L_201:
        /*0478*/ 	.word	index@(_ZN7cutlass13device_kernelIN5flash11enable_sm90INS1_16FlashAttnFwdSm90INS1_25CollectiveMainloopFwdSm90ILi2EN4cute5tupleIJNS5_1CILi1EEES8_S8_EEENS6_IJNS7_ILi128EEESA_NS7_ILi192EEEEEELi128ENS_6half_tEfNS_4arch4Sm90ELb0ELb0ELb1ELb1ELb0ELb1ELb0ELb1ELb1ELb0ELb0ELb0EEENS1_21CollectiveEpilogueFwdINS6_IJSA_SA_SA_EEES9_SD_SF_Li256ELb1ELb0ELb0ELb0EEENS1_36VarlenDynamicPersistentTileSchedulerILi128ELi128ELi256ELi32ELb0ELb0ELb1ELb0ELb1ELb1EEEEEEEEEvNT_6ParamsE)
        /*047c*/ 	.word	0x00000000


	//----- nvinfo : EIATTR_MIN_STACK_SIZE
	.align		4
.L_202:
        /*0480*/ 	.byte	0x04, 0x12
        /*0482*/ 	.short	(.L_204 - .L_203)
	.align		4
.L_203:
        /*0484*/ 	.word	index@(_ZN7cutlass13device_kernelIN5flash11enable_sm90INS1_16FlashAttnFwdSm90INS1_25CollectiveMainloopFwdSm90ILi2EN4cute5tupleIJNS5_1CILi1EEES8_S8_EEENS6_IJNS7_ILi128EEENS7_ILi96EEENS7_ILi192EEEEEELi128ENS_6half_tEfNS_4arch4Sm90ELb0ELb1ELb1ELb0ELb0ELb0ELb0ELb1ELb1ELb0ELb0ELb0EEENS1_21CollectiveEpilogueFwdINS6_IJSA_SA_SB_EEES9_SE_SG_Li256ELb0ELb0ELb0ELb0EEENS1_30DynamicPersistentTileSchedulerILi256ELi32ELb0ELb0ELb1EEEEEEEEEvNT_6ParamsE)
        /*0488*/ 	.word	0x00000000


	//----- nvinfo : EIATTR_MIN_STACK_SIZE
	.align		4
.L_204:
        /*048c*/ 	.byte	0x04, 0x12
        /*048e*/ 	.short	(.L_206 - .L_205)
	.align		4
.L_205:
        /*0490*/ 	.word	index@(_ZN7cutlass13device_kernelIN5flash11enable_sm90INS1_16FlashAttnFwdSm90INS1_25CollectiveMainloopFwdSm90ILi2EN4cute5tupleIJNS5_1CILi1EEES8_S8_EEENS6_IJNS7_ILi128EEENS7_ILi96EEENS7_ILi192EEEEEELi128ENS_6half_tEfNS_4arch4Sm90ELb0ELb1ELb1ELb1ELb0ELb0ELb0ELb1ELb1ELb0ELb0ELb0EEENS1_21CollectiveEpilogueFwdINS6_IJSA_SA_SB_EEES9_SE_SG_Li256ELb1ELb0ELb0ELb0EEENS1_36VarlenDynamicPersistentTileSchedulerILi128ELi96ELi256ELi32ELb0ELb0ELb1ELb1ELb0ELb1EEEEEEEEEvNT_6ParamsE)
        /*0494*/ 	.word	0x00000000


	//----- nvinfo : EIATTR_MIN_STACK_SIZE
	.align		4
.L_206:
        /*0498*/ 	.byte	0x04, 0x12
        /*049a*/ 	.short	(.L_208 - .L_207)
	.align		4
.L_207:
        /*049c*/ 	.word	index@(_ZN7cutlass13device_kernelIN5flash11enable_sm90INS1_16FlashAttnFwdSm90INS1_25CollectiveMainloopFwdSm90ILi2EN4cute5tupleIJNS5_1CILi1EEES8_S8_EEENS6_IJNS7_ILi128EEENS7_ILi96EEENS7_ILi192EEEEEELi128ENS_6half_tEfNS_4arch4Sm90ELb0ELb1ELb1ELb1ELb0ELb1ELb0ELb1ELb1ELb0ELb0ELb0EEENS1_21CollectiveEpilogueFwdINS6_IJSA_SA_SB_EEES9_SE_SG_Li256ELb1ELb0ELb0ELb0EEENS1_36VarlenDynamicPersistentTileSchedulerILi128ELi96ELi256ELi32ELb0ELb0ELb1ELb1ELb0ELb1EEEEEEEEEvNT_6ParamsE)
        /*04a0*/ 	.word	0x00000000


	//----- nvinfo : EIATTR_MIN_STACK_SIZE
	.align		4
.L_208:
        /*04a4*/ 	.byte	0x04, 0x12
        /*04a6*/ 	.short	(.L_210 - .L_209)
	.align		4
.L_209:
        /*04a8*/ 	.word	index@(_ZN7cutlass13device_kernelIN5flash11enable_sm90INS1_16FlashAttnFwdSm90INS1_25CollectiveMainloopFwdSm90ILi2EN4cute5tupleIJNS5_1CILi1EEES8_S8_EEENS6_IJNS7_ILi128EEESA_NS7_ILi192EEEEEELi128ENS_6half_tEfNS_4arch4Sm90ELb1ELb0ELb1ELb0ELb0ELb0ELb0ELb1ELb1ELb0ELb0ELb0EEENS1_21CollectiveEpilogueFwdINS6_IJSA_SA_SA_EEES9_SD_SF_Li256ELb0ELb0ELb0ELb0EEENS1_30DynamicPersistentTileSchedulerILi256ELi32ELb0ELb0ELb1EEEEEEEEEvNT_6ParamsE)
        /*04ac*/ 	.word	0x00000000


	//----- nvinfo : EIATTR_MIN_STACK_SIZE
	.align		4
.L_210:
        /*04b0*/ 	.byte	0x04, 0x12
        /*04b2*/ 	.short	(.L_212 - .L_211)
	.align		4
.L_211:
        /*04b4*/ 	.word	index@(_ZN7cutlass13device_kernelIN5flash11enable_sm90INS1_16FlashAttnFwdSm90INS1_25CollectiveMainloopFwdSm90ILi2EN4cute5tupleIJNS5_1CILi1EEES8_S8_EEENS6_IJNS7_ILi128EEESA_NS7_ILi192EEEEEELi128ENS_6half_tEfNS_4arch4Sm90ELb1ELb0ELb1ELb1ELb0ELb0ELb0ELb1ELb1ELb0ELb0ELb0EEENS1_21CollectiveEpilogueFwdINS6_IJSA_SA_SA_EEES9_SD_SF_Li256ELb1ELb0ELb0ELb0EEENS1_36VarlenDynamicPersistentTileSchedulerILi128ELi128ELi256ELi32ELb0ELb0ELb1ELb1ELb1ELb1EEEEEEEEEvNT_6ParamsE)
        /*04b8*/ 	.word	0x00000000


	//----- nvinfo : EIATTR_MIN_STACK_SIZE
	.align		4
.L_212:
        /*04bc*/ 	.byte	0x04, 0x12
        /*04be*/ 	.short	(.L_214 - .L_213)
	.align		4
.L_213:
        /*04c0*/ 	.word	index@(_ZN7cutlass13device_kernelIN5flash11enable_sm90INS1_16FlashAttnFwdSm90INS1_25CollectiveMainloopFwdSm90ILi2EN4cute5tupleIJNS5_1CILi1EEES8_S8_EEENS6_IJNS7_ILi128EEESA_NS7_ILi192EEEEEELi128ENS_6half_tEfNS_4arch4Sm90ELb1ELb0ELb1ELb1ELb0ELb1ELb0ELb1ELb1ELb0ELb0ELb0EEENS1_21CollectiveEpilogueFwdINS6_IJSA_SA_SA_EEES9_SD_SF_Li256ELb1ELb0ELb0ELb0EEENS1_36VarlenDynamicPersistentTileSchedulerILi128ELi128ELi256ELi32ELb0ELb0ELb1ELb1ELb1ELb1EEEEEEEEEvNT_6ParamsE)
        /*04c4*/ 	.word	0x00000000


	//----- nvinfo : EIATTR_MIN_STACK_SIZE
	.align		4
.L_214:
        /*04c8*/ 	.byte	0x04, 0x12
        /*04ca*/ 	.short	(.L_216 - .L_215)
	.align		4
.L_215:
        /*04cc*/ 	.word	index@(_ZN7cutlass13device_kernelIN5flash11enable_sm90INS1_16FlashAttnFwdSm90INS1_25CollectiveMainloopFwdSm90ILi2EN4cute5tupleIJNS5_1CILi1EEES8_S8_EEENS6_IJNS7_ILi64EEESA_SA_EEELi512ENS_6half_tEfNS_4arch4Sm90ELb0ELb0ELb1ELb0ELb0ELb0ELb0ELb0ELb0ELb0ELb0ELb0EEENS1_21CollectiveEpilogueFwdINS6_IJSA_NS7_ILi512EEESA_EEES9_SC_SE_Li256ELb0ELb0ELb0ELb0EEENS1_29StaticPersistentTileSchedulerILb0EEEEEEEEEvNT_6ParamsE)
        /*04d0*/ 	.word	0x00000000


	//----- nvinfo : EIATTR_MIN_STACK_SIZE
	.align		4
.L_216:
        /*04d4*/ 	.byte	0x04, 0x12
        /*04d6*/ 	.short	(.L_218 - .L_217)
	.align		4
.L_217:
        /*04d8*/ 	.word	index@(_ZN7cutlass13device_kernelIN5flash11enable_sm90INS1_16FlashAttnFwdSm90INS1_25CollectiveMainloopFwdSm90ILi2EN4cute5tupleIJNS5_1CILi1EEES8_S8_EEENS6_IJNS7_ILi64EEESA_SA_EEELi512ENS_6half_tEfNS_4arch4Sm90ELb0ELb0ELb1ELb0ELb0ELb0ELb1ELb0ELb0ELb0ELb0ELb0EEENS1_21CollectiveEpilogueFwdINS6_IJSA_NS7_ILi512EEESA_EEES9_SC_SE_Li256ELb0ELb0ELb0ELb0EEENS1_29StaticPersistentTileSchedulerILb0EEEEEEEEEvNT_6ParamsE)
        /*04dc*/ 	.word	0x00000000


	//----- nvinfo : EIATTR_MIN_STACK_SIZE
	.align		4
.L_218:
        /*04e0*/ 	.byte	0x04, 0x12
        /*04e2*/ 	.short	(.L_220 - .L_219)
	.align		4
.L_219:
        /*04e4*/ 	.word	index@(_ZN7cutlass13device_kernelIN5flash11enable_sm90INS1_16FlashAttnFwdSm90INS1_25CollectiveMainloopFwdSm90ILi2EN4cute5tupleIJNS5_1CILi1EEES8_S8_EEENS6_IJNS7_ILi64EEESA_SA_EEELi512ENS_6half_tEfNS_4arch4Sm90ELb0ELb0ELb1ELb1ELb0ELb0ELb0ELb0ELb0ELb0ELb0ELb0EEENS1_21CollectiveEpilogueFwdINS6_IJSA_NS7_ILi512EEESA_EEES9_SC_SE_Li256ELb1ELb0ELb0ELb0EEENS1_36VarlenDynamicPersistentTileSchedulerILi64ELi64ELi256ELi32ELb0ELb0ELb1ELb0ELb1ELb1EEEEEEEEEvNT_6ParamsE)
        /*04e8*/ 	.word	0x00000000


	//----- nvinfo : EIATTR_MIN_STACK_SIZE
	.align		4
.L_220:
        /*04ec*/ 	.byte	0x04, 0x12
        /*04ee*/ 	.short	(.L_222 - .L_221)
	.align		4
.L_221:
        /*04f0*/ 	.word	index@(_ZN7cutlass13device_kernelIN5flash11enable_sm90INS1_16FlashAttnFwdSm90INS1_25CollectiveMainloopFwdSm90ILi2EN4cute5tupleIJNS5_1CILi1EEES8_S8_EEENS6_IJNS7_ILi64EEESA_SA_EEELi512ENS_6half_tEfNS_4arch4Sm90ELb0ELb0ELb1ELb1ELb0ELb1ELb0ELb0ELb0ELb0ELb0ELb0EEENS1_21CollectiveEpilogueFwdINS6_IJSA_NS7_ILi512EEESA_EEES9_SC_SE_Li256ELb1ELb0ELb0ELb0EEENS1_36VarlenDynamicPersistentTileSchedulerILi64ELi64ELi256ELi32ELb0ELb0ELb1ELb0ELb1ELb1EEEEEEEEEvNT_6ParamsE)
        /*04f4*/ 	.word	0x00000000


	//----- nvinfo : EIATTR_MIN_STACK_SIZE
	.align		4
.L_222:
        /*04f8*/ 	.byte	0x04, 0x12
        /*04fa*/ 	.short	(.L_224 - .L_223)
	.align		4
.L_223:
        /*04fc*/ 	.word	index@(_ZN7cutlass13device_kernelIN5flash11enable_sm90INS1_16FlashAttnFwdSm90INS1_25CollectiveMainloopFwdSm90ILi2EN4cute5tupleIJNS5_1CILi1EEES8_S8_EEENS6_IJNS7_ILi64EEESA_SA_EEELi512ENS_6half_tEfNS_4arch4Sm90ELb0ELb0ELb1ELb1ELb0ELb0ELb1ELb0ELb0ELb0ELb0ELb0EEENS1_21CollectiveEpilogueFwdINS6_IJSA_NS7_ILi512EEESA_EEES9_SC_SE_Li256ELb1ELb0ELb0ELb0EEENS1_36VarlenDynamicPersistentTileSchedulerILi64ELi64ELi256ELi32ELb0ELb0ELb1ELb0ELb1ELb1EEEEEEEEEvNT_6ParamsE)
        /*0500*/ 	.word	0x00000000


	//----- nvinfo : EIATTR_MIN_STACK_SIZE
	.align		4
.L_224:
        /*0504*/ 	.byte	0x04, 0x12
        /*0506*/ 	.short	(.L_226 - .L_225)
	.align		4
.L_225:
        /*0508*/ 	.word	index@(_ZN7cutlass13device_kernelIN5flash11enable_sm90INS1_16FlashAttnFwdSm90INS1_25CollectiveMainloopFwdSm90ILi2EN4cute5tupleIJNS5_1CILi1EEES8_S8_EEENS6_IJNS7_ILi64EEESA_SA_EEELi512ENS_6half_tEfNS_4arch4Sm90ELb0ELb0ELb1ELb1ELb0ELb1ELb1ELb0ELb0ELb0ELb0ELb0EEENS1_21CollectiveEpilogueFwdINS6_IJSA_NS7_ILi512EEESA_EEES9_SC_SE_Li256ELb1ELb0ELb0ELb0EEENS1_36VarlenDynamicPersistentTileSchedulerILi64ELi64ELi256ELi32ELb0ELb0ELb1ELb0ELb1ELb1EEEEEEEEEvNT_6ParamsE)
        /*050c*/ 	.word	0x00000000


	//----- nvinfo : EIATTR_MIN_STACK_SIZE
	.align		4
.L_226:
        /*0510*/ 	.byte	0x04, 0x12
        /*0512*/ 	.short	(.L_228 - .L_227)
	.align		4
.L_227:
        /*0514*/ 	.word	index@(_ZN7cutlass13device_kernelIN5flash11enable_sm90INS1_16FlashAttnFwdSm90INS1_25CollectiveMainloopFwdSm90ILi2EN4cute5tupleIJNS5_1CILi1EEES8_S8_EEENS6_IJNS7_ILi64EEESA_SA_EEELi512ENS_6half_tEfNS_4arch4Sm90ELb0ELb1ELb1ELb0ELb0ELb0ELb0ELb0ELb0ELb0ELb0ELb0EEENS1_21CollectiveEpilogueFwdINS6_IJSA_NS7_ILi512EEESA_EEES9_SC_SE_Li256ELb0ELb0ELb0ELb0EEENS1_30DynamicPersistentTileSchedulerILi256ELi32ELb0ELb0ELb1EEEEEEEEEvNT_6ParamsE)
        /*0518*/ 	.word	0x00000000


	//----- nvinfo : EIATTR_MIN_STACK_SIZE
	.align		4
.L_228:
        /*051c*/ 	.byte	0x04, 0x12
        /*051e*/ 	.short	(.L_230 - .L_229)
	.align		4
.L_229:
        /*0520*/ 	.word	index@(_ZN7cutlass13device_kernelIN5flash11enable_sm90INS1_16FlashAttnFwdSm90INS1_25CollectiveMainloopFwdSm90ILi2EN4cute5tupleIJNS5_1CILi1EEES8_S8_EEENS6_IJNS7_ILi64EEESA_SA_EEELi512ENS_6half_tEfNS_4arch4Sm90ELb0ELb1ELb1ELb0ELb0ELb0ELb1ELb0ELb0ELb0ELb0ELb0EEENS1_21CollectiveEpilogueFwdINS6_IJSA_NS7_ILi512EEESA_EEES9_SC_SE_Li256ELb0ELb0ELb0ELb0EEENS1_30DynamicPersistentTileSchedulerILi256ELi32ELb0ELb0ELb1EEEEEEEEEvNT_6ParamsE)
        /*0524*/ 	.word	0x00000000


	//----- nvinfo : EIATTR_MIN_STACK_SIZE
	.align		4
.L_230:
        /*0528*/ 	.byte	0x04, 0x12
        /*052a*/ 	.short	(.L_232 - .L_231)
	.align		4
.L_231:
        /*052c*/ 	.word	index@(_ZN7cutlass13device_kernelIN5flash11enable_sm90INS1_16FlashAttnFwdSm90INS1_25CollectiveMainloopFwdSm90ILi2EN4cute5tupleIJNS5_1CILi1EEES8_S8_EEENS6_IJNS7_ILi64EEESA_SA_EEELi512ENS_6half_tEfNS_4arch4Sm90ELb0ELb1ELb1ELb1ELb0ELb0ELb0ELb0ELb0ELb0ELb0ELb0EEENS1_21CollectiveEpilogueFwdINS6_IJSA_NS7_ILi512EEESA_EEES9_SC_SE_Li256ELb1ELb0ELb0ELb0EEENS1_36VarlenDynamicPersistentTileSchedulerILi64ELi64ELi256ELi32ELb0ELb0ELb1ELb1ELb0ELb1EEEEEEEEEvNT_6ParamsE)
        /*0530*/ 	.word	0x00000000


	//----- nvinfo : EIATTR_MIN_STACK_SIZE
	.align		4
.L_232:
        /*0534*/ 	.byte	0x04, 0x12
        /*0536*/ 	.short	(.L_234 - .L_233)
	.align		4
.L_233:
        /*0538*/ 	.word	index@(_ZN7cutlass13device_kernelIN5flash11enable_sm90INS1_16FlashAttnFwdSm90INS1_25CollectiveMainloopFwdSm90ILi2EN4cute5tupleIJNS5_1CILi1EEES8_S8_EEENS6_IJNS7_ILi64EEESA_SA_EEELi512ENS_6half_tEfNS_4arch4Sm90ELb0ELb1ELb1ELb1ELb0ELb1ELb0ELb0ELb0ELb0ELb0ELb0EEENS1_21CollectiveEpilogueFwdINS6_IJSA_NS7_ILi512EEESA_EEES9_SC_SE_Li256ELb1ELb0ELb0ELb0EEENS1_36VarlenDynamicPersistentTileSchedulerILi64ELi64ELi256ELi32ELb0ELb0ELb1ELb1ELb0ELb1EEEEEEEEEvNT_6ParamsE)
        /*053c*/ 	.word	0x00000000


	//----- nvinfo : EIATTR_MIN_STACK_SIZE
	.align		4
.L_234:
        /*0540*/ 	.byte	0x04, 0x12
        /*0542*/ 	.short	(.L_236 - .L_235)
	.align		4
.L_235:
        /*0544*/ 	.word	index@(_ZN7cutlass13device_kernelIN5flash11enable_sm90INS1_16FlashAttnFwdSm90INS1_25CollectiveMainloopFwdSm90ILi2EN4cute5tupleIJNS5_1CILi1EEES8_S8_EEENS6_IJNS7_ILi64EEESA_SA_EEELi512ENS_6half_tEfNS_4arch4Sm90ELb0ELb1ELb1ELb1ELb0ELb0ELb1ELb0ELb0ELb0ELb0ELb0EEENS1_21CollectiveEpilogueFwdINS6_IJSA_NS7_ILi512EEESA_EEES9_SC_SE_Li256ELb1ELb0ELb0ELb0EEENS1_36VarlenDynamicPersistentTileSchedulerILi64ELi64ELi256ELi32ELb0ELb0ELb1ELb1ELb0ELb1EEEEEEEEEvNT_6ParamsE)
        /*0548*/ 	.word	0x00000000


	//----- nvinfo : EIATTR_MIN_STACK_SIZE
	.align		4
.L_236:
        /*054c*/ 	.byte	0x04, 0x12
        /*054e*/ 	.short	(.L_238 - .L_237)
	.align		4
.L_237:
        /*0550*/ 	.word	index@(_ZN7cutlass13device_kernelIN5flash11enable_sm90INS1_16FlashAttnFwdSm90INS1_25CollectiveMainloopFwdSm90ILi2EN4cute5tupleIJNS5_1CILi1EEES8_S8_EEENS6_IJNS7_ILi64EEESA_SA_EEELi512ENS_6half_tEfNS_4arch4Sm90ELb0ELb1ELb1ELb1ELb0ELb1ELb1ELb0ELb0ELb0ELb0ELb0EEENS1_21CollectiveEpilogueFwdINS6_IJSA_NS7_ILi512EEESA_EEES9_SC_SE_Li256ELb1ELb0ELb0ELb0EEENS1_36VarlenDynamicPersistentTileSchedulerILi64ELi64ELi256ELi32ELb0ELb0ELb1ELb1ELb0ELb1EEEEEEEEEvNT_6ParamsE)
        /*0554*/ 	.word	0x00000000


	//----- nvinfo : EIATTR_MIN_STACK_SIZE
	.align		4
.L_238:
        /*0558*/ 	.byte	0x04, 0x12
        /*055a*/ 	.short	(.L_240 - .L_239)
	.align		4
.L_239:
        /*055c*/ 	.word	index@(_ZN7cutlass13device_kernelIN5flash11enable_sm90INS1_16FlashAttnFwdSm90INS1_25CollectiveMainloopFwdSm90ILi2EN4cute5tupleIJNS5_1CILi1EEES8_S8_EEENS6_IJNS7_ILi64EEESA_SA_EEELi512ENS_6half_tEfNS_4arch4Sm90ELb1ELb0ELb1ELb0ELb0ELb0ELb0ELb0ELb0ELb0ELb0ELb0EEENS1_21CollectiveEpilogueFwdINS6_IJSA_NS7_ILi512EEESA_EEES9_SC_SE_Li256ELb0ELb0ELb0ELb0EEENS1_30DynamicPersistentTileSchedulerILi256ELi32ELb0ELb0ELb1EEEEEEEEEvNT_6ParamsE)
        /*0560*/ 	.word	0x00000000


	//----- nvinfo : EIATTR_MIN_STACK_SIZE
	.align		4
.L_240:
        /*0564*/ 	.byte	0x04, 0x12
        /*0566*/ 	.short	(.L_242 - .L_241)
	.align		4
.L_241:
        /*0568*/ 	.word	index@(_ZN7cutlass13device_kernelIN5flash11enable_sm90INS1_16FlashAttnFwdSm90INS1_25CollectiveMainloopFwdSm90ILi2EN4cute5tupleIJNS5_1CILi1EEES8_S8_EEENS6_IJNS7_ILi64EEESA_SA_EEELi512ENS_6half_tEfNS_4arch4Sm90ELb1ELb0ELb1ELb0ELb0ELb0ELb1ELb0ELb0ELb0ELb0ELb0EEENS1_21CollectiveEpilogueFwdINS6_IJSA_NS7_ILi512EEESA_EEES9_SC_SE_Li256ELb0ELb0ELb0ELb0EEENS1_30DynamicPersistentTileSchedulerILi256ELi32ELb0ELb0ELb1EEEEEEEEEvNT_6ParamsE)
        /*056c*/ 	.word	0x00000000


	//----- nvinfo : EIATTR_MIN_STACK_SIZE
	.align		4
.L_242:
        /*0570*/ 	.byte	0x04, 0x12
        /*0572*/ 	.short	(.L_244 - .L_243)
	.align		4
.L_243:
        /*0574*/ 	.word	index@(_ZN7cutlass13device_kernelIN5flash11enable_sm90INS1_16FlashAttnFwdSm90INS1_25CollectiveMainloopFwdSm90ILi2EN4cute5tupleIJNS5_1CILi1EEES8_S8_EEENS6_IJNS7_ILi64EEESA_SA_EEELi512ENS_6half_tEfNS_4arch4Sm90ELb1ELb0ELb1ELb1ELb0ELb0ELb0ELb0ELb0ELb0ELb0ELb0EEENS1_21CollectiveEpilogueFwdINS6_IJSA_NS7_ILi512EEESA_EEES9_SC_SE_Li256ELb1ELb0ELb0ELb0EEENS1_36VarlenDynamicPersistentTileSchedulerILi64ELi64ELi256ELi32ELb0ELb0ELb1ELb1ELb1ELb1EEEEEEEEEvNT_6ParamsE)
        /*0578*/ 	.word	0x00000000


	//----- nvinfo : EIATTR_MIN_STACK_SIZE
	.align		4
.L_244:
        /*057c*/ 	.byte	0x04, 0x12
        /*057e*/ 	.short	(.L_246 - .L_245)
	.align		4
.L_245:
        /*0580*/ 	.word	index@(_ZN7cutlass13device_kernelIN5flash11enable_sm90INS1_16FlashAttnFwdSm90INS1_25CollectiveMainloopFwdSm90ILi2EN4cute5tupleIJNS5_1CILi1EEES8_S8_EEENS6_IJNS7_ILi64EEESA_SA_EEELi512ENS_6half_tEfNS_4arch4Sm90ELb1ELb0ELb1ELb1ELb0ELb1ELb0ELb0ELb0ELb0ELb0ELb0EEENS1_21CollectiveEpilogueFwdINS6_IJSA_NS7_ILi512EEESA_EEES9_SC_SE_Li256ELb1ELb0ELb0ELb0EEENS1_36VarlenDynamicPersistentTileSchedulerILi64ELi64ELi256ELi32ELb0ELb0ELb1ELb1ELb1ELb1EEEEEEEEEvNT_6ParamsE)
        /*0584*/ 	.word	0x00000000


	//----- nvinfo : EIATTR_MIN_STACK_SIZE
	.align		4
.L_246:
        /*0588*/ 	.byte	0x04, 0x12
        /*058a*/ 	.short	(.L_248 - .L_247)
	.align		4
.L_247:
        /*058c*/ 	.word	index@(_ZN7cutlass13device_kernelIN5flash11enable_sm90INS1_16FlashAttnFwdSm90INS1_25CollectiveMainloopFwdSm90ILi2EN4cute5tupleIJNS5_1CILi1EEES8_S8_EEENS6_IJNS7_ILi64EEESA_SA_EEELi512ENS_6half_tEfNS_4arch4Sm90ELb1ELb0ELb1ELb1ELb0ELb0ELb1ELb0ELb0ELb0ELb0ELb0EEENS1_21CollectiveEpilogueFwdINS6_IJSA_NS7_ILi512EEESA_EEES9_SC_SE_Li256ELb1ELb0ELb0ELb0EEENS1_36VarlenDynamicPersistentTileSchedulerILi64ELi64ELi256ELi32ELb0ELb0ELb1ELb1ELb1ELb1EEEEEEEEEvNT_6ParamsE)
        /*0590*/ 	.word	0x00000000


	//----- nvinfo : EIATTR_MIN_STACK_SIZE
	.align		4
.L_248:
        /*0594*/ 	.byte	0x04, 0x12
        /*0596*/ 	.short	(.L_250 - .L_249)
	.align		4
.L_249:
        /*0598*/ 	.word	index@(_ZN7cutlass13device_kernelIN5flash11enable_sm90INS1_16FlashAttnFwdSm90INS1_25CollectiveMainloopFwdSm90ILi2EN4cute5tupleIJNS5_1CILi1EEES8_S8_EEENS6_IJNS7_ILi64EEESA_SA_EEELi512ENS_6half_tEfNS_4arch4Sm90ELb1ELb0ELb1ELb1ELb0ELb1ELb1ELb0ELb0ELb0ELb0ELb0EEENS1_21CollectiveEpilogueFwdINS6_IJSA_NS7_ILi512EEESA_EEES9_SC_SE_Li256ELb1ELb0ELb0ELb0EEENS1_36VarlenDynamicPersistentTileSchedulerILi64ELi64ELi256ELi32ELb0ELb0ELb1ELb1ELb1ELb1EEEEEEEEEvNT_6ParamsE)
        /*059c*/ 	.word	0x00000000


	//----- nvinfo : EIATTR_MIN_STACK_SIZE
	.align		4
.L_250:
        /*05a0*/ 	.byte	0x04, 0x12
        /*05a2*/ 	.short	(.L_252 - .L_251)
	.align		4
.L_251:
        /*05a4*/ 	.word	index@(_ZN7cutlass13device_kernelIN5flash11enable_sm90INS1_16FlashAttnFwdSm90INS1_25CollectiveMainloopFwdSm90ILi2EN4cute5tupleIJNS5_1CILi1EEES8_S8_EEENS6_IJNS7_ILi128EEENS7_ILi96EEENS7_ILi64EEEEEELi256ENS_6half_tEfNS_4arch4Sm90ELb0ELb0ELb1ELb0ELb0ELb0ELb0ELb1ELb0ELb0ELb0ELb0EEENS1_21CollectiveEpilogueFwdINS6_IJSA_NS7_ILi256EEESB_EEES9_SE_SG_Li256ELb0ELb0ELb0ELb0EEENS1_29StaticPersistentTileSchedulerILb0EEEEEEEEEvNT_6ParamsE)
        /*05a8*/ 	.word	0x00000000


	//----- nvinfo : EIATTR_MIN_STACK_SIZE
	.align		4
.L_252:
        /*05ac*/ 	.byte	0x04, 0x12
        /*05ae*/ 	.short	(.L_254 - .L_253)
	.align		4
.L_253:
        /*05b0*/ 	.word	index@(_ZN7cutlass13device_kernelIN5flash11enable_sm90INS1_16FlashAttnFwdSm90INS1_25CollectiveMainloopFwdSm90ILi2EN4cute5tupleIJNS5_1CILi1EEES8_S8_EEENS6_IJNS7_ILi128EEENS7_ILi96EEENS7_ILi64EEEEEELi256ENS_6half_tEfNS_4arch4Sm90ELb0ELb0ELb1ELb0ELb0ELb0ELb1ELb1ELb0ELb0ELb0ELb0EEENS1_21CollectiveEpilogueFwdINS6_IJSA_NS7_ILi256EEESB_EEES9_SE_SG_Li256ELb0ELb0ELb0ELb0EEENS1_29StaticPersistentTileSchedulerILb0EEEEEEEEEvNT_6ParamsE)
        /*05b4*/ 	.word	0x00000000


	//----- nvinfo : EIATTR_MIN_STACK_SIZE
	.align		4
.L_254:
        /*05b8*/ 	.byte	0x04, 0x12
        /*05ba*/ 	.short	(.L_256 - .L_255)
	.align		4
.L_255:
        /*05bc*/ 	.word	index@(_ZN7cutlass13device_kernelIN5flash11enable_sm90INS1_16FlashAttnFwdSm90INS1_25CollectiveMainloopFwdSm90ILi2EN4cute5tupleIJNS5_1CILi1EEES8_S8_EEENS6_IJNS7_ILi128EEENS7_ILi96EEENS7_ILi64EEEEEELi256ENS_6half_tEfNS_4arch4Sm90ELb0ELb0ELb1ELb1ELb0ELb0ELb0ELb1ELb0ELb0ELb0ELb0EEENS1_21CollectiveEpilogueFwdINS6_IJSA_NS7_ILi256EEESB_EEES9_SE_SG_Li256ELb1ELb0ELb0ELb0EEENS1_36VarlenDynamicPersistentTileSchedulerILi128ELi96ELi256ELi32ELb0ELb0ELb1ELb0ELb1ELb1EEEEEEEEEvNT_6ParamsE)
        /*05c0*/ 	.word	0x00000000


	//----- nvinfo : EIATTR_MIN_STACK_SIZE
	.align		4
.L_256:
        /*05c4*/ 	.byte	0x04, 0x12
        /*05c6*/ 	.short	(.L_258 - .L_257)
	.align		4
.L_257:
        /*05c8*/ 	.word	index@(_ZN7cutlass13device_kernelIN5flash11enable_sm90INS1_16FlashAttnFwdSm90INS1_25CollectiveMainloopFwdSm90ILi2EN4cute5tupleIJNS5_1CILi1EEES8_S8_EEENS6_IJNS7_ILi128EEENS7_ILi96EEENS7_ILi64EEEEEELi256ENS_6half_tEfNS_4arch4Sm90ELb0ELb0ELb1ELb1ELb0ELb1ELb0ELb1ELb0ELb0ELb0ELb0EEENS1_21CollectiveEpilogueFwdINS6_IJSA_NS7_ILi256EEESB_EEES9_SE_SG_Li256ELb1ELb0ELb0ELb0EEENS1_36VarlenDynamicPersistentTileSchedulerILi128ELi96ELi256ELi32ELb0ELb0ELb1ELb0ELb1ELb1EEEEEEEEEvNT_6ParamsE)
        /*05cc*/ 	.word	0x00000000


	//----- nvinfo : EIATTR_MIN_STACK_SIZE
	.align		4
.L_258:
        /*05d0*/ 	.byte	0x04, 0x12
        /*05d2*/ 	.short	(.L_260 - .L_259)
	.align		4
.L_259:
        /*05d4*/ 	.word	index@(_ZN7cutlass13device_kernelIN5flash11enable_sm90INS1_16FlashAttnFwdSm90INS1_25CollectiveMainloopFwdSm90ILi2EN4cute5tupleIJNS5_1CILi1EEES8_S8_EEENS6_IJNS7_ILi128EEENS7_ILi96EEENS7_ILi64EEEEEELi256ENS_6half_tEfNS_4arch4Sm90ELb0ELb0ELb1ELb1ELb0ELb0ELb1ELb1ELb0ELb0ELb0ELb0EEENS1_21CollectiveEpilogueFwdINS6_IJSA_NS7_ILi256EEESB_EEES9_SE_SG_Li256ELb1ELb0ELb0ELb0EEENS1_36VarlenDynamicPersistentTileSchedulerILi128ELi96ELi256ELi32ELb0ELb0ELb1ELb0ELb1ELb1EEEEEEEEEvNT_6ParamsE)
        /*05d8*/ 	.word	0x00000000


	//----- nvinfo : EIATTR_MIN_STACK_SIZE
	.align		4
.L_260:
        /*05dc*/ 	.byte	0x04, 0x12
        /*05de*/ 	.short	(.L_262 - .L_261)
	.align		4
.L_261:
        /*05e0*/ 	.word	index@(_ZN7cutlass13device_kernelIN5flash11enable_sm90INS1_16FlashAttnFwdSm90INS1_25CollectiveMainloopFwdSm90ILi2EN4cute5tupleIJNS5_1CILi1EEES8_S8_EEENS6_IJNS7_ILi128EEENS7_ILi96EEENS7_ILi64EEEEEELi256ENS_6half_tEfNS_4arch4Sm90ELb0ELb0ELb1ELb1ELb0ELb1ELb1ELb1ELb0ELb0ELb0ELb0EEENS1_21CollectiveEpilogueFwdINS6_IJSA_NS7_ILi256EEESB_EEES9_SE_SG_Li256ELb1ELb0ELb0ELb0EEENS1_36VarlenDynamicPersistentTileSchedulerILi128ELi96ELi256ELi32ELb0ELb0ELb1ELb0ELb1ELb1EEEEEEEEEvNT_6ParamsE)
        /*05e4*/ 	.word	0x00000000


	//----- nvinfo : EIATTR_MIN_STACK_SIZE
	.align		4
.L_262:
        /*05e8*/ 	.byte	0x04, 0x12
        /*05ea*/ 	.short	(.L_264 - .L_263)
	.align		4
.L_263:
        /*05ec*/ 	.word	index@(_ZN7cutlass13device_kernelIN5flash11enable_sm90INS1_16FlashAttnFwdSm90INS1_25CollectiveMainloopFwdSm90ILi2EN4cute5tupleIJNS5_1CILi1EEES8_S8_EEENS6_IJNS7_ILi128EEENS7_ILi96EEENS7_ILi64EEEEEELi256ENS_6half_tEfNS_4arch4Sm90ELb0ELb1ELb1ELb0ELb0ELb0ELb0ELb1ELb0ELb0ELb0ELb0EEENS1_21CollectiveEpilogueFwdINS6_IJSA_NS7_ILi256EEESB_EEES9_SE_SG_Li256ELb0ELb0ELb0ELb0EEENS1_30DynamicPersistentTileSchedulerILi256ELi32ELb0ELb0ELb1EEEEEEEEEvNT_6ParamsE)
        /*05f0*/ 	.word	0x00000000


	//----- nvinfo : EIATTR_MIN_STACK_SIZE
	.align		4
.L_264:
        /*05f4*/ 	.byte	0x04, 0x12
        /*05f6*/ 	.short	(.L_266 - .L_265)
	.align		4
.L_265:
        /*05f8*/ 	.word	index@(_ZN7cutlass13device_kernelIN5flash11enable_sm90INS1_16FlashAttnFwdSm90INS1_25CollectiveMainloopFwdSm90ILi2EN4cute5tupleIJNS5_1CILi1EEES8_S8_EEENS6_IJNS7_ILi128EEENS7_ILi96EEENS7_ILi64EEEEEELi256ENS_6half_tEfNS_4arch4Sm90ELb0ELb1ELb1ELb0ELb0ELb0ELb1ELb1ELb0ELb0ELb0ELb0EEENS1_21CollectiveEpilogueFwdINS6_IJSA_NS7_ILi256EEESB_EEES9_SE_SG_Li256ELb0ELb0ELb0ELb0EEENS1_30DynamicPersistentTileSchedulerILi256ELi32ELb0ELb0ELb1EEEEEEEEEvNT_6ParamsE)
        /*05fc*/ 	.word	0x00000000


	//----- nvinfo : EIATTR_MIN_STACK_SIZE
	.align		4
.L_266:
        /*0600*/ 	.byte	0x04, 0x12
        /*0602*/ 	.short	(.L_268 - .L_267)
	.align		4
.L_267:
        /*0604*/ 	.word	index@(_ZN7cutlass13device_kernelIN5flash11enable_sm90INS1_16FlashAttnFwdSm90INS1_25CollectiveMainloopFwdSm90ILi2EN4cute5tupleIJNS5_1CILi1EEES8_S8_EEENS6_IJNS7_ILi128EEENS7_ILi96EEENS7_ILi64EEEEEELi256ENS_6half_tEfNS_4arch4Sm90ELb0ELb1ELb1ELb1ELb0ELb0ELb0ELb1ELb0ELb0ELb0ELb0EEENS1_21CollectiveEpilogueFwdINS6_IJSA_NS7_ILi256EEESB_EEES9_SE_SG_Li256ELb1ELb0ELb0ELb0EEENS1_36VarlenDynamicPersistentTileSchedulerILi128ELi96ELi256ELi32ELb0ELb0ELb1ELb1ELb0ELb1EEEEEEEEEvNT_6ParamsE)
        /*0608*/ 	.word	0x00000000


	//----- nvinfo : EIATTR_MIN_STACK_SIZE
	.align		4
.L_268:
        /*060c*/ 	.byte	0x04, 0x12
        /*060e*/ 	.short	(.L_270 - .L_269)
	.align		4
.L_269:
        /*0610*/ 	.word	index@(_ZN7cutlass13device_kernelIN5flash11enable_sm90INS1_16FlashAttnFwdSm90INS1_25CollectiveMainloopFwdSm90ILi2EN4cute5tupleIJNS5_1CILi1EEES8_S8_EEENS6_IJNS7_ILi128EEENS7_ILi96EEENS7_ILi64EEEEEELi256ENS_6half_tEfNS_4arch4Sm90ELb0ELb1ELb1ELb1ELb0ELb1ELb0ELb1ELb0ELb0ELb0ELb0EEENS1_21CollectiveEpilogueFwdINS6_IJSA_NS7_ILi256EEESB_EEES9_SE_SG_Li256ELb1ELb0ELb0ELb0EEENS1_36VarlenDynamicPersistentTileSchedulerILi128ELi96ELi256ELi32ELb0ELb0ELb1ELb1ELb0ELb1EEEEEEEEEvNT_6ParamsE)
        /*0614*/ 	.word	0x00000000


	//----- nvinfo : EIATTR_MIN_STACK_SIZE
	.align		4
.L_270:
        /*0618*/ 	.byte	0x04, 0x12
        /*061a*/ 	.short	(.L_272 - .L_271)
	.align		4
.L_271:
        /*061c*/ 	.word	index@(_ZN7cutlass13device_kernelIN5flash11enable_sm90INS1_16FlashAttnFwdSm90INS1_25CollectiveMainloopFwdSm90ILi2EN4cute5tupleIJNS5_1CILi1EEES8_S8_EEENS6_IJNS7_ILi128EEENS7_ILi96EEENS7_ILi64EEEEEELi256ENS_6half_tEfNS_4arch4Sm90ELb0ELb1ELb1ELb1ELb0ELb0ELb1ELb1ELb0ELb0ELb0ELb0EEENS1_21CollectiveEpilogueFwdINS6_IJSA_NS7_ILi256EEESB_EEES9_SE_SG_Li256ELb1ELb0ELb0ELb0EEENS1_36VarlenDynamicPersistentTileSchedulerILi128ELi96ELi256ELi32ELb0ELb0ELb1ELb1ELb0ELb1EEEEEEEEEvNT_6ParamsE)
        /*0620*/ 	.word	0x00000000


	//----- nvinfo : EIATTR_MIN_STACK_SIZE
	.align		4
.L_272:
        /*0624*/ 	.byte	0x04, 0x12
        /*0626*/ 	.short	(.L_274 - .L_273)
	.align		4
.L_273:
        /*0628*/ 	.word	index@(_ZN7cutlass13device_kernelIN5flash11enable_sm90INS1_16FlashAttnFwdSm90INS1_25CollectiveMainloopFwdSm90ILi2EN4cute5tupleIJNS5_1CILi1EEES8_S8_EEENS6_IJNS7_ILi128EEENS7_ILi96EEENS7_ILi64EEEEEELi256ENS_6half_tEfNS_4arch4Sm90ELb0ELb1ELb1ELb1ELb0ELb1ELb1ELb1ELb0ELb0ELb0ELb0EEENS1_21CollectiveEpilogueFwdINS6_IJSA_NS7_ILi256EEESB_EEES9_SE_SG_Li256ELb1ELb0ELb0ELb0EEENS1_36VarlenDynamicPersistentTileSchedulerILi128ELi96ELi256ELi32ELb0ELb0ELb1ELb1ELb0ELb1EEEEEEEEEvNT_6ParamsE)
        /*062c*/ 	.word	0x00000000


	//----- nvinfo : EIATTR_MIN_STACK_SIZE
	.align		4
.L_274:
        /*0630*/ 	.byte	0x04, 0x12
        /*0632*/ 	.short	(.L_276 - .L_275)
	.align		4
.L_275:
        /*0634*/ 	.word	index@(_ZN7cutlass13device_kernelIN5flash11enable_sm90INS1_16FlashAttnFwdSm90INS1_25CollectiveMainloopFwdSm90ILi2EN4cute5tupleIJNS5_1CILi1EEES8_S8_EEENS6_IJNS7_ILi128EEENS7_ILi96EEENS7_ILi64EEEEEELi256ENS_6half_tEfNS_4arch4Sm90ELb1ELb0ELb1ELb0ELb0ELb0ELb0ELb1ELb0ELb0ELb0ELb0EEENS1_21CollectiveEpilogueFwdINS6_IJSA_NS7_ILi256EEESB_EEES9_SE_SG_Li256ELb0ELb0ELb0ELb0EEENS1_30DynamicPersistentTileSchedulerILi256ELi32ELb0ELb0ELb1EEEEEEEEEvNT_6ParamsE)
        /*0638*/ 	.word	0x00000000


	//----- nvinfo : EIATTR_MIN_STACK_SIZE
	.align		4
.L_276:
        /*063c*/ 	.byte	0x04, 0x12
        /*063e*/ 	.short	(.L_278 - .L_277)
	.align		4
.L_277:
        /*0640*/ 	.word	index@(_ZN7cutlass13device_kernelIN5flash11enable_sm90INS1_16FlashAttnFwdSm90INS1_25CollectiveMainloopFwdSm90ILi2EN4cute5tupleIJNS5_1CILi1EEES8_S8_EEENS6_IJNS7_ILi128EEENS7_ILi96EEENS7_ILi64EEEEEELi256ENS_6half_tEfNS_4arch4Sm90ELb1ELb0ELb1ELb0ELb0ELb0ELb1ELb1ELb0ELb0ELb0ELb0EEENS1_21CollectiveEpilogueFwdINS6_IJSA_NS7_ILi256EEESB_EEES9_SE_SG_Li256ELb0ELb0ELb0ELb0EEENS1_30DynamicPersistentTileSchedulerILi256ELi32ELb0ELb0ELb1EEEEEEEEEvNT_6ParamsE)
        /*0644*/ 	.word	0x00000000


	//----- nvinfo : EIATTR_MIN_STACK_SIZE
	.align		4
.L_278:
        /*0648*/ 	.byte	0x04, 0x12
        /*064a*/ 	.short	(.L_280 - .L_279)
	.align		4
.L_279:
        /*064c*/ 	.word	index@(_ZN7cutlass13device_kernelIN5flash11enable_sm90INS1_16FlashAttnFwdSm90INS1_25CollectiveMainloopFwdSm90ILi2EN4cute5tupleIJNS5_1CILi1EEES8_S8_EEENS6_IJNS7_ILi128EEENS7_ILi96EEENS7_ILi64EEEEEELi256ENS_6half_tEfNS_4arch4Sm90ELb1ELb0ELb1ELb1ELb0ELb0ELb0ELb1ELb0ELb0ELb0ELb0EEENS1_21CollectiveEpilogueFwdINS6_IJSA_NS7_ILi256EEESB_EEES9_SE_SG_Li256ELb1ELb0ELb0ELb0EEENS1_36VarlenDynamicPersistentTileSchedulerILi128ELi96ELi256ELi32ELb0ELb0ELb1ELb1ELb1ELb1EEEEEEEEEvNT_6ParamsE)
        /*0650*/ 	.word	0x00000000


	//----- nvinfo : EIATTR_MIN_STACK_SIZE
	.align		4
.L_280:
        /*0654*/ 	.byte	0x04, 0x12
        /*0656*/ 	.short	(.L_282 - .L_281)
	.align		4
.L_281:
        /*0658*/ 	.word	index@(_ZN7cutlass13device_kernelIN5flash11enable_sm90INS1_16FlashAttnFwdSm90INS1_25CollectiveMainloopFwdSm90ILi2EN4cute5tupleIJNS5_1CILi1EEES8_S8_EEENS6_IJNS7_ILi128EEENS7_ILi96EEENS7_ILi64EEEEEELi256ENS_6half_tEfNS_4arch4Sm90ELb1ELb0ELb1ELb1ELb0ELb1ELb0ELb1ELb0ELb0ELb0ELb0EEENS1_21CollectiveEpilogueFwdINS6_IJSA_NS7_ILi256EEESB_EEES9_SE_SG_Li256ELb1ELb0ELb0ELb0EEENS1_36VarlenDynamicPersistentTileSchedulerILi128ELi96ELi256ELi32ELb0ELb0ELb1ELb1ELb1ELb1EEEEEEEEEvNT_6ParamsE)
        /*065c*/ 	.word	0x00000000


	//----- nvinfo : EIATTR_MIN_STACK_SIZE
	.align		4
.L_282:
        /*0660*/ 	.byte	0x04, 0x12
        /*0662*/ 	.short	(.L_284 - .L_283)
	.align		4
.L_283:
        /*0664*/ 	.word	index@(_ZN7cutlass13device_kernelIN5flash11enable_sm90INS1_16FlashAttnFwdSm90INS1_25CollectiveMainloopFwdSm90ILi2EN4cute5tupleIJNS5_1CILi1EEES8_S8_EEENS6_IJNS7_ILi128EEENS7_ILi96EEENS7_ILi64EEEEEELi256ENS_6half_tEfNS_4arch4Sm90ELb1ELb0ELb1ELb1ELb0ELb0ELb1ELb1ELb0ELb0ELb0ELb0EEENS1_21CollectiveEpilogueFwdINS6_IJSA_NS7_ILi256EEESB_EEES9_SE_SG_Li256ELb1ELb0ELb0ELb0EEENS1_36VarlenDynamicPersistentTileSchedulerILi128ELi96ELi256ELi32ELb0ELb0ELb1ELb1ELb1ELb1EEEEEEEEEvNT_6ParamsE)
        /*0668*/ 	.word	0x00000000


	//----- nvinfo : EIATTR_MIN_STACK_SIZE
	.align		4
.L_284:
        /*066c*/ 	.byte	0x04, 0x12
        /*066e*/ 	.short	(.L_286 - .L_285)
	.align		4
.L_285:
        /*0670*/ 	.word	index@(_ZN7cutlass13device_kernelIN5flash11enable_sm90INS1_16FlashAttnFwdSm90INS1_25CollectiveMainloopFwdSm90ILi2EN4cute5tupleIJNS5_1CILi1EEES8_S8_EEENS6_IJNS7_ILi128EEENS7_ILi96EEENS7_ILi64EEEEEELi256ENS_6half_tEfNS_4arch4Sm90ELb1ELb0ELb1ELb1ELb0ELb1ELb1ELb1ELb0ELb0ELb0ELb0EEENS1_21CollectiveEpilogueFwdINS6_IJSA_NS7_ILi256EEESB_EEES9_SE_SG_Li256ELb1ELb0ELb0ELb0EEENS1_36VarlenDynamicPersistentTileSchedulerILi128ELi96ELi256ELi32ELb0ELb0ELb1ELb1ELb1ELb1EEEEEEEEEvNT_6ParamsE)
        /*0674*/ 	.word	0x00000000
.L_286:


//--------------------- .nv.compat                --------------------------
	.section	.nv.compat,"",@"SHT_CUDA_COMPAT_INFO"
	.align	4
        /*0000*/ 	.byte	0x02, 0x09, 0x01, 0x00, 0x02, 0x02, 0x01, 0x00, 0x02, 0x05, 0x05, 0x00, 0x03, 0x07, 0x01, 0x01
        /*0010*/ 	.byte	0x02, 0x03, 0x00, 0x00, 0x02, 0x06, 0x01, 0x00, 0x04, 0x0b, 0x08, 0x00, 0x09, 0x00, 0x00, 0x00
        /*0020*/ 	.byte	0x00, 0x00, 0x00, 0x00


//--------------------- .nv.info._ZN7cutlass13device_kernelIN5flash11enable_sm90INS1_16FlashAttnFwdSm90INS1_25CollectiveMainloopFwdSm90ILi2EN4cute5tupleIJNS5_1CILi1EEES8_S8_EEENS6_IJNS7_ILi128EEESA_NS7_ILi192EEEEEELi128ENS_6half_tEfNS_4arch4Sm90ELb0ELb0ELb1ELb0ELb0ELb0ELb0ELb1ELb1ELb0ELb0ELb0EEENS1_21CollectiveEpilogueFwdINS6_IJSA_SA_SA_EEES9_SD_SF_Li256ELb0ELb0ELb0ELb0EEENS1_29StaticPersistentTileSchedulerILb0EEEEEEEEEvNT_6ParamsE --------------------------
	.section	.nv.info._ZN7cutlass13device_kernelIN5flash11enable_sm90INS1_16FlashAttnFwdSm90INS1_25CollectiveMainloopFwdSm90ILi2EN4cute5tupleIJNS5_1CILi1EEES8_S8_EEENS6_IJNS7_ILi128EEESA_NS7_ILi192EEEEEELi128ENS_6half_tEfNS_4arch4Sm90ELb0ELb0ELb1ELb0ELb0ELb0ELb0ELb1ELb1ELb0ELb0ELb0EEENS1_21CollectiveEpilogueFwdINS6_IJSA_SA_SA_EEES9_SD_SF_Li256ELb0ELb0ELb0ELb0EEENS1_29StaticPersistentTileSchedulerILb0EEEEEEEEEvNT_6ParamsE,"",@"SHT_CUDA_INFO"
	.sectionflags	@""
	.align	4


	//----- nvinfo : EIATTR_CUDA_API_VERSION
	.align		4
        /*0000*/ 	.byte	0x04, 0x37
        /*0002*/ 	.short	(.L_288 - .L_287)
.L_287:
        /*0004*/ 	.word	0x00000082


	//----- nvinfo : EIATTR_KPARAM_INFO
	.align		4
.L_288:
        /*0008*/ 	.byte	0x04, 0x17
        /*000a*/ 	.short	(.L_290 - .L_289)
.L_289:
        /*000c*/ 	.word	0x00000000
        /*0010*/ 	.short	0x0000
        /*0012*/ 	.short	0x0000
        /*0014*/ 	.byte	0x00, 0xf0, 0x01, 0x2e


	//----- nvinfo : EIATTR_SPARSE_MMA_MASK
	.align		4
.L_290:
        /*0018*/ 	.byte	0x03, 0x50
        /*001a*/ 	.short	0x0000


	//----- nvinfo : EIATTR_MAXREG_COUNT
	.align		4
        /*001c*/ 	.byte	0x03, 0x1b
        /*001e*/ 	.short	0x00a8


	//----- nvinfo : EIATTR_MERCURY_ISA_VERSION
	.align		4
        /*0020*/ 	.byte	0x03, 0x5f
        /*0022*/ 	.short	0x0101


	//----- nvinfo : EIATTR_VRC_CTA_INIT_COUNT
	.align		4
        /*0024*/ 	.byte	0x02, 0x4a
	.zero		1
	.zero		1


	//----- nvinfo : EIATTR_EXIT_INSTR_OFFSETS
	.align		4
        /*0028*/ 	.byte	0x04, 0x1c
        /*002a*/ 	.short	(.L_292 - .L_291)


	//   ....[0]....
.L_291:
        /*002c*/ 	.word	0x00000010


	//----- nvinfo : EIATTR_MAX_THREADS
	.align		4
.L_292:
        /*0030*/ 	.byte	0x04, 0x05
        /*0032*/ 	.short	(.L_294 - .L_293)
.L_293:
        /*0034*/ 	.word	0x00000180
        /*0038*/ 	.word	0x00000001
        /*003c*/ 	.word	0x00000001


	//----- nvinfo : EIATTR_CBANK_PARAM_SIZE
	.align		4
.L_294:
        /*0040*/ 	.byte	0x03, 0x19
        /*0042*/ 	.short	0x0b80


	//----- nvinfo : EIATTR_PARAM_CBANK
	.align		4
        /*0044*/ 	.byte	0x04, 0x0a
        /*0046*/ 	.short	(.L_296 - .L_295)
	.align		4
.L_295:
        /*0048*/ 	.word	index@(.nv.constant0._ZN7cutlass13device_kernelIN5flash11enable_sm90INS1_16FlashAttnFwdSm90INS1_25CollectiveMainloopFwdSm90ILi2EN4cute5tupleIJNS5_1CILi1EEES8_S8_EEENS6_IJNS7_ILi128EEESA_NS7_ILi192EEEEEELi128ENS_6half_tEfNS_4arch4Sm90ELb0ELb0ELb1ELb0ELb0ELb0ELb0ELb1ELb1ELb0ELb0ELb0EEENS1_21CollectiveEpilogueFwdINS6_IJSA_SA_SA_EEES9_SD_SF_Li256ELb0ELb0ELb0ELb0EEENS1_29StaticPersistentTileSchedulerILb0EEEEEEEEEvNT_6ParamsE)
        /*004c*/ 	.short	0x0380
        /*004e*/ 	.short	0x0b80


	//----- nvinfo : EIATTR_SW_WAR
	.align		4
.L_296:
        /*0050*/ 	.byte	0x04, 0x36
        /*0052*/ 	.short	(.L_298 - .L_297)
.L_297:
        /*0054*/ 	.word	0x00000008
.L_298:


//--------------------- .nv.info._ZN7cutlass13device_kernelIN5flash11enable_sm90INS1_16FlashAttnFwdSm90INS1_25CollectiveMainloopFwdSm90ILi2EN4cute5tupleIJNS5_1CILi2EEENS7_ILi1EEES9_EEENS6_IJNS7_ILi128EEESB_NS7_ILi192EEEEEELi128ENS_6half_tEfNS_4arch4Sm90ELb0ELb0ELb1ELb0ELb0ELb0ELb0ELb1ELb1ELb0ELb0ELb0EEENS1_21CollectiveEpilogueFwdINS6_IJSB_SB_SB_EEESA_SE_SG_Li256ELb0ELb0ELb0ELb0EEENS1_29StaticPersistentTileSchedulerILb0EEEEEEEEEvNT_6ParamsE --------------------------
	.section	.nv.info._ZN7cutlass13device_kernelIN5flash11enable_sm90INS1_16FlashAttnFwdSm90INS1_25CollectiveMainloopFwdSm90ILi2EN4cute5tupleIJNS5_1CILi2EEENS7_ILi1EEES9_EEENS6_IJNS7_ILi128EEESB_NS7_ILi192EEEEEELi128ENS_6half_tEfNS_4arch4Sm90ELb0ELb0ELb1ELb0ELb0ELb0ELb0ELb1ELb1ELb0ELb0ELb0EEENS1_21CollectiveEpilogueFwdINS6_IJSB_SB_SB_EEESA_SE_SG_Li256ELb0ELb0ELb0ELb0EEENS1_29StaticPersistentTileSchedulerILb0EEEEEEEEEvNT_6ParamsE,"",@"SHT_CUDA_INFO"
	.sectionflags	@""
	.align	4


	//----- nvinfo : EIATTR_CUDA_API_VERSION
	.align		4
        /*0000*/ 	.byte	0x04, 0x37
        /*0002*/ 	.short	(.L_300 - .L_299)
.L_299:
        /*0004*/ 	.word	0x00000082


	//----- nvinfo : EIATTR_KPARAM_INFO
	.align		4
.L_300:
        /*0008*/ 	.byte	0x04, 0x17
        /*000a*/ 	.short	(.L_302 - .L_301)
.L_301:
        /*000c*/ 	.word	0x00000000
        /*0010*/ 	.short	0x0000
        /*0012*/ 	.short	0x0000
        /*0014*/ 	.byte	0x00, 0xf0, 0x01, 0x2e


	//----- nvinfo : EIATTR_SPARSE_MMA_MASK
	.align		4
.L_302:
        /*0018*/ 	.byte	0x03, 0x50
        /*001a*/ 	.short	0x0000


	//----- nvinfo : EIATTR_MAXREG_COUNT
	.align		4
        /*001c*/ 	.byte	0x03, 0x1b
        /*001e*/ 	.short	0x00a8


	//----- nvinfo : EIATTR_MERCURY_ISA_VERSION
	.align		4
        /*0020*/ 	.byte	0x03, 0x5f
        /*0022*/ 	.short	0x0101


	//----- nvinfo : EIATTR_VRC_CTA_INIT_COUNT
	.align		4
        /*0024*/ 	.byte	0x02, 0x4a
	.zero		1
	.zero		1


	//----- nvinfo : EIATTR_EXIT_INSTR_OFFSETS
	.align		4
        /*0028*/ 	.byte	0x04, 0x1c
        /*002a*/ 	.short	(.L_304 - .L_303)


	//   ....[0]....
.L_303:
        /*002c*/ 	.word	0x00000010


	//----- nvinfo : EIATTR_MAX_THREADS
	.align		4
.L_304:
        /*0030*/ 	.byte	0x04, 0x05
        /*0032*/ 	.short	(.L_306 - .L_305)
.L_305:
        /*0034*/ 	.word	0x00000180
        /*0038*/ 	.word	0x00000001
        /*003c*/ 	.word	0x00000001


	//----- nvinfo : EIATTR_CBANK_PARAM_SIZE
	.align		4
.L_306:
        /*0040*/ 	.byte	0x03, 0x19
        /*0042*/ 	.short	0x0b80


	//----- nvinfo : EIATTR_PARAM_CBANK
	.align		4
        /*0044*/ 	.byte	0x04, 0x0a
        /*0046*/ 	.short	(.L_308 - .L_307)
	.align		4
.L_307:
        /*0048*/ 	.word	index@(.nv.constant0._ZN7cutlass13device_kernelIN5flash11enable_sm90INS1_16FlashAttnFwdSm90INS1_25CollectiveMainloopFwdSm90ILi2EN4cute5tupleIJNS5_1CILi2EEENS7_ILi1EEES9_EEENS6_IJNS7_ILi128EEESB_NS7_ILi192EEEEEELi128ENS_6half_tEfNS_4arch4Sm90ELb0ELb0ELb1ELb0ELb0ELb0ELb0ELb1ELb1ELb0ELb0ELb0EEENS1_21CollectiveEpilogueFwdINS6_IJSB_SB_SB_EEESA_SE_SG_Li256ELb0ELb0ELb0ELb0EEENS1_29StaticPersistentTileSchedulerILb0EEEEEEEEEvNT_6ParamsE)
        /*004c*/ 	.short	0x0380
        /*004e*/ 	.short	0x0b80


	//----- nvinfo : EIATTR_SW_WAR
	.align		4
.L_308:
        /*0050*/ 	.byte	0x04, 0x36
        /*0052*/ 	.short	(.L_310 - .L_309)
.L_309:
        /*0054*/ 	.word	0x00000008
.L_310:


//--------------------- .nv.info._ZN7cutlass13device_kernelIN5flash11enable_sm90INS1_16FlashAttnFwdSm90INS1_25CollectiveMainloopFwdSm90ILi2EN4cute5tupleIJNS5_1CILi1EEES8_S8_EEENS6_IJNS7_ILi128EEESA_NS7_ILi192EEEEEELi128ENS_6half_tEfNS_4arch4Sm90ELb0ELb0ELb1ELb1ELb0ELb0ELb0ELb1ELb1ELb0ELb0ELb0EEENS1_21CollectiveEpilogueFwdINS6_IJSA_SA_SA_EEES9_SD_SF_Li256ELb1ELb0ELb0ELb0EEENS1_36VarlenDynamicPersistentTileSchedulerILi128ELi128ELi256ELi32ELb0ELb0ELb1ELb0ELb1ELb1EEEEEEEEEvNT_6ParamsE --------------------------
	.section	.nv.info._ZN7cutlass13device_kernelIN5flash11enable_sm90INS1_16FlashAttnFwdSm90INS1_25CollectiveMainloopFwdSm90ILi2EN4cute5tupleIJNS5_1CILi1EEES8_S8_EEENS6_IJNS7_ILi128EEESA_NS7_ILi192EEEEEELi128ENS_6half_tEfNS_4arch4Sm90ELb0ELb0ELb1ELb1ELb0ELb0ELb0ELb1ELb1ELb0ELb0ELb0EEENS1_21CollectiveEpilogueFwdINS6_IJSA_SA_SA_EEES9_SD_SF_Li256ELb1ELb0ELb0ELb0EEENS1_36VarlenDynamicPersistentTileSchedulerILi128ELi128ELi256ELi32ELb0ELb0ELb1ELb0ELb1ELb1EEEEEEEEEvNT_6ParamsE,"",@"SHT_CUDA_INFO"
	.sectionflags	@""
	.align	4


	//----- nvinfo : EIATTR_CUDA_API_VERSION
	.align		4
        /*0000*/ 	.byte	0x04, 0x37
        /*0002*/ 	.short	(.L_312 - .L_311)
.L_311:
        /*0004*/ 	.word	0x00000082


	//----- nvinfo : EIATTR_KPARAM_INFO
	.align		4
.L_312:
        /*0008*/ 	.byte	0x04, 0x17
        /*000a*/ 	.short	(.L_314 - .L_313)
.L_313:
        /*000c*/ 	.word	0x00000000
        /*0010*/ 	.short	0x0000
        /*0012*/ 	.short	0x0000
        /*0014*/ 	.byte	0x00, 0xf0, 0x01, 0x28


	//----- nvinfo : EIATTR_SPARSE_MMA_MASK
	.align		4
.L_314:
        /*0018*/ 	.byte	0x03, 0x50
        /*001a*/ 	.short	0x0000


	//----- nvinfo : EIATTR_MAXREG_COUNT
	.align		4
        /*001c*/ 	.byte	0x03, 0x1b
        /*001e*/ 	.short	0x00a8


	//----- nvinfo : EIATTR_MERCURY_ISA_VERSION
	.align		4
        /*0020*/ 	.byte	0x03, 0x5f
        /*0022*/ 	.short	0x0101


	//----- nvinfo : EIATTR_VRC_CTA_INIT_COUNT
	.align		4
        /*0024*/ 	.byte	0x02, 0x4a
	.zero		1
	.zero		1


	//----- nvinfo : EIATTR_EXIT_INSTR_OFFSETS
	.align		4
        /*0028*/ 	.byte	0x04, 0x1c
        /*002a*/ 	.short	(.L_316 - .L_315)


	//   ....[0]....
.L_315:
        /*002c*/ 	.word	0x00000010


	//----- nvinfo : EIATTR_MAX_THREADS
	.align		4
.L_316:
        /*0030*/ 	.byte	0x04, 0x05
        /*0032*/ 	.short	(.L_318 - .L_317)
.L_317:
        /*0034*/ 	.word	0x00000180
        /*0038*/ 	.word	0x00000001
        /*003c*/ 	.word	0x00000001


	//----- nvinfo : EIATTR_CBANK_PARAM_SIZE
	.align		4
.L_318:
        /*0040*/ 	.byte	0x03, 0x19
        /*0042*/ 	.short	0x0a00


	//----- nvinfo : EIATTR_PARAM_CBANK
	.align		4
        /*0044*/ 	.byte	0x04, 0x0a
        /*0046*/ 	.short	(.L_320 - .L_319)
	.align		4
.L_319:
        /*0048*/ 	.word	index@(.nv.constant0._ZN7cutlass13device_kernelIN5flash11enable_sm90INS1_16FlashAttnFwdSm90INS1_25CollectiveMainloopFwdSm90ILi2EN4cute5tupleIJNS5_1CILi1EEES8_S8_EEENS6_IJNS7_ILi128EEESA_NS7_ILi192EEEEEELi128ENS_6half_tEfNS_4arch4Sm90ELb0ELb0ELb1ELb1ELb0ELb0ELb0ELb1ELb1ELb0ELb0ELb0EEENS1_21CollectiveEpilogueFwdINS6_IJSA_SA_SA_EEES9_SD_SF_Li256ELb1ELb0ELb0ELb0EEENS1_36VarlenDynamicPersistentTileSchedulerILi128ELi128ELi256ELi32ELb0ELb0ELb1ELb0ELb1ELb1EEEEEEEEEvNT_6ParamsE)
        /*004c*/ 	.short	0x0380
        /*004e*/ 	.short	0x0a00


	//----- nvinfo : EIATTR_SW_WAR
	.align		4
.L_320:
        /*0050*/ 	.byte	0x04, 0x36
        /*0052*/ 	.short	(.L_322 - .L_321)
.L_321:
        /*0054*/ 	.word	0x00000008
.L_322:


//--------------------- .nv.info._ZN7cutlass13device_kernelIN5flash11enable_sm90INS1_16FlashAttnFwdSm90INS1_25CollectiveMainloopFwdSm90ILi2EN4cute5tupleIJNS5_1CILi1EEES8_S8_EEENS6_IJNS7_ILi128EEESA_NS7_ILi192EEEEEELi128ENS_6half_tEfNS_4arch4Sm90ELb0ELb0ELb1ELb1ELb0ELb1ELb0ELb1ELb1ELb0ELb0ELb0EEENS1_21CollectiveEpilogueFwdINS6_IJSA_SA_SA_EEES9_SD_SF_Li256ELb1ELb0ELb0ELb0EEENS1_36VarlenDynamicPersistentTileSchedulerILi128ELi128ELi256ELi32ELb0ELb0ELb1ELb0ELb1ELb1EEEEEEEEEvNT_6ParamsE --------------------------
	.section	.nv.info._ZN7cutlass13device_kernelIN5flash11enable_sm90INS1_16FlashAttnFwdSm90INS1_25CollectiveMainloopFwdSm90ILi2EN4cute5tupleIJNS5_1CILi1EEES8_S8_EEENS6_IJNS7_ILi128EEESA_NS7_ILi192EEEEEELi128ENS_6half_tEfNS_4arch4Sm90ELb0ELb0ELb1ELb1ELb0ELb1ELb0ELb1ELb1ELb0ELb0ELb0EEENS1_21CollectiveEpilogueFwdINS6_IJSA_SA_SA_EEES9_SD_SF_Li256ELb1ELb0ELb0ELb0EEENS1_36VarlenDynamicPersistentTileSchedulerILi128ELi128ELi256ELi32ELb0ELb0ELb1ELb0ELb1ELb1EEEEEEEEEvNT_6ParamsE,"",@"SHT_CUDA_INFO"
	.sectionflags	@""
	.align	4


	//----- nvinfo : EIATTR_CUDA_API_VERSION
	.align		4
        /*0000*/ 	.byte	0x04, 0x37
        /*0002*/ 	.short	(.L_324 - .L_323)
.L_323:
        /*0004*/ 	.word	0x00000082


	//----- nvinfo : EIATTR_KPARAM_INFO
	.align		4
.L_324:
        /*0008*/ 	.byte	0x04, 0x17
        /*000a*/ 	.short	(.L_326 - .L_325)
.L_325:
        /*000c*/ 	.word	0x00000000
        /*0010*/ 	.short	0x0000
        /*0012*/ 	.short	0x0000
        /*0014*/ 	.byte	0x00, 0xf0, 0x01, 0x28


	//----- nvinfo : EIATTR_SPARSE_MMA_MASK
	.align		4
.L_326:
        /*0018*/ 	.byte	0x03, 0x50
        /*001a*/ 	.short	0x0000


	//----- nvinfo : EIATTR_MAXREG_COUNT
	.align		4
        /*001c*/ 	.byte	0x03, 0x1b
        /*001e*/ 	.short	0x00a8


	//----- nvinfo : EIATTR_MERCURY_ISA_VERSION
	.align		4
        /*0020*/ 	.byte	0x03, 0x5f
        /*0022*/ 	.short	0x0101


	//----- nvinfo : EIATTR_VRC_CTA_INIT_COUNT
	.align		4
        /*0024*/ 	.byte	0x02, 0x4a
	.zero		1
	.zero		1


	//----- nvinfo : EIATTR_EXIT_INSTR_OFFSETS
	.align		4
        /*0028*/ 	.byte	0x04, 0x1c
        /*002a*/ 	.short	(.L_328 - .L_327)


	//   ....[0]....
.L_327:
        /*002c*/ 	.word	0x00000010


	//----- nvinfo : EIATTR_MAX_THREADS
	.align		4
.L_328:
        /*0030*/ 	.byte	0x04, 0x05
        /*0032*/ 	.short	(.L_330 - .L_329)
.L_329:
        /*0034*/ 	.word	0x00000180
        /*0038*/ 	.word	0x00000001
        /*003c*/ 	.word	0x00000001


	//----- nvinfo : EIATTR_CBANK_PARAM_SIZE
	.align		4
.L_330:
        /*0040*/ 	.byte	0x03, 0x19
        /*0042*/ 	.short	0x0a00


	//----- nvinfo : EIATTR_PARAM_CBANK
	.align		4
        /*0044*/ 	.byte	0x04, 0x0a
        /*0046*/ 	.short	(.L_332 - .L_331)
	.align		4
.L_331:
        /*0048*/ 	.word	index@(.nv.constant0._ZN7cutlass13device_kernelIN5flash11enable_sm90INS1_16FlashAttnFwdSm90INS1_25CollectiveMainloopFwdSm90ILi2EN4cute5tupleIJNS5_1CILi1EEES8_S8_EEENS6_IJNS7_ILi128EEESA_NS7_ILi192EEEEEELi128ENS_6half_tEfNS_4arch4Sm90ELb0ELb0ELb1ELb1ELb0ELb1ELb0ELb1ELb1ELb0ELb0ELb0EEENS1_21CollectiveEpilogueFwdINS6_IJSA_SA_SA_EEES9_SD_SF_Li256ELb1ELb0ELb0ELb0EEENS1_36VarlenDynamicPersistentTileSchedulerILi128ELi128ELi256ELi32ELb0ELb0ELb1ELb0ELb1ELb1EEEEEEEEEvNT_6ParamsE)
        /*004c*/ 	.short	0x0380
        /*004e*/ 	.short	0x0a00


	//----- nvinfo : EIATTR_SW_WAR
	.align		4
.L_332:
        /*0050*/ 	.byte	0x04, 0x36
        /*0052*/ 	.short	(.L_334 - .L_333)
.L_333:
        /*0054*/ 	.word	0x00000008
.L_334:


//--------------------- .nv.info._ZN7cutlass13device_kernelIN5flash11enable_sm90INS1_16FlashAttnFwdSm90INS1_25CollectiveMainloopFwdSm90ILi2EN4cute5tupleIJNS5_1CILi1EEES8_S8_EEENS6_IJNS7_ILi128EEENS7_ILi96EEENS7_ILi192EEEEEELi128ENS_6half_tEfNS_4arch4Sm90ELb0ELb1ELb1ELb0ELb0ELb0ELb0ELb1ELb1ELb0ELb0ELb0EEENS1_21CollectiveEpilogueFwdINS6_IJSA_SA_SB_EEES9_SE_SG_Li256ELb0ELb0ELb0ELb0EEENS1_30DynamicPersistentTileSchedulerILi256ELi32ELb0ELb0ELb1EEEEEEEEEvNT_6ParamsE --------------------------
	.section	.nv.info._ZN7cutlass13device_kernelIN5flash11enable_sm90INS1_16FlashAttnFwdSm90INS1_25CollectiveMainloopFwdSm90ILi2EN4cute5tupleIJNS5_1CILi1EEES8_S8_EEENS6_IJNS7_ILi128EEENS7_ILi96EEENS7_ILi192EEEEEELi128ENS_6half_tEfNS_4arch4Sm90ELb0ELb1ELb1ELb0ELb0ELb0ELb0ELb1ELb1ELb0ELb0ELb0EEENS1_21CollectiveEpilogueFwdINS6_IJSA_SA_SB_EEES9_SE_SG_Li256ELb0ELb0ELb0ELb0EEENS1_30DynamicPersistentTileSchedulerILi256ELi32ELb0ELb0ELb1EEEEEEEEEvNT_6ParamsE,"",@"SHT_CUDA_INFO"
	.sectionflags	@""
	.align	4


	//----- nvinfo : EIATTR_CUDA_API_VERSION
	.align		4
        /*0000*/ 	.byte	0x04, 0x37
        /*0002*/ 	.short	(.L_336 - .L_335)
.L_335:
        /*0004*/ 	.word	0x00000082


	//----- nvinfo : EIATTR_KPARAM_INFO
	.align		4
.L_336:
        /*0008*/ 	.byte	0x04, 0x17
        /*000a*/ 	.short	(.L_338 - .L_337)
.L_337:
        /*000c*/ 	.word	0x00000000
        /*0010*/ 	.short	0x0000
        /*0012*/ 	.short	0x0000
        /*0014*/ 	.byte	0x00, 0xf0, 0x01, 0x2e


	//----- nvinfo : EIATTR_SPARSE_MMA_MASK
	.align		4
.L_338:
        /*0018*/ 	.byte	0x03, 0x50
        /*001a*/ 	.short	0x0000


	//----- nvinfo : EIATTR_MAXREG_COUNT
	.align		4
        /*001c*/ 	.byte	0x03, 0x1b
        /*001e*/ 	.short	0x00a8


	//----- nvinfo : EIATTR_MERCURY_ISA_VERSION
	.align		4
        /*0020*/ 	.byte	0x03, 0x5f
        /*0022*/ 	.short	0x0101


	//----- nvinfo : EIATTR_VRC_CTA_INIT_COUNT
	.align		4
        /*0024*/ 	.byte	0x02, 0x4a
	.zero		1
	.zero		1


	//----- nvinfo : EIATTR_EXIT_INSTR_OFFSETS
	.align		4
        /*0028*/ 	.byte	0x04, 0x1c
        /*002a*/ 	.short	(.L_340 - .L_339)


	//   ....[0]....
.L_339:
        /*002c*/ 	.word	0x00000010


	//----- nvinfo : EIATTR_MAX_THREADS
	.align		4
.L_340:
        /*0030*/ 	.byte	0x04, 0x05
        /*0032*/ 	.short	(.L_342 - .L_341)
.L_341:
        /*0034*/ 	.word	0x00000180
        /*0038*/ 	.word	0x00000001
        /*003c*/ 	.word	0x00000001


	//----- nvinfo : EIATTR_CBANK_PARAM_SIZE
	.align		4
.L_342:
        /*0040*/ 	.byte	0x03, 0x19
        /*0042*/ 	.short	0x0b80


	//----- nvinfo : EIATTR_PARAM_CBANK
	.align		4
        /*0044*/ 	.byte	0x04, 0x0a
        /*0046*/ 	.short	(.L_344 - .L_343)
	.align		4
.L_343:
        /*0048*/ 	.word	index@(.nv.constant0._ZN7cutlass13device_kernelIN5flash11enable_sm90INS1_16FlashAttnFwdSm90INS1_25CollectiveMainloopFwdSm90ILi2EN4cute5tupleIJNS5_1CILi1EEES8_S8_EEENS6_IJNS7_ILi128EEENS7_ILi96EEENS7_ILi192EEEEEELi128ENS_6half_tEfNS_4arch4Sm90ELb0ELb1ELb1ELb0ELb0ELb0ELb0ELb1ELb1ELb0ELb0ELb0EEENS1_21CollectiveEpilogueFwdINS6_IJSA_SA_SB_EEES9_SE_SG_Li256ELb0ELb0ELb0ELb0EEENS1_30DynamicPersistentTileSchedulerILi256ELi32ELb0ELb0ELb1EEEEEEEEEvNT_6ParamsE)
        /*004c*/ 	.short	0x0380
        /*004e*/ 	.short	0x0b80


	//----- nvinfo : EIATTR_SW_WAR
	.align		4
.L_344:
        /*0050*/ 	.byte	0x04, 0x36
        /*0052*/ 	.short	(.L_346 - .L_345)
.L_345:
        /*0054*/ 	.word	0x00000008
.L_346:


//--------------------- .nv.info._ZN7cutlass13device_kernelIN5flash11enable_sm90INS1_16FlashAttnFwdSm90INS1_25CollectiveMainloopFwdSm90ILi2EN4cute5tupleIJNS5_1CILi1EEES8_S8_EEENS6_IJNS7_ILi128EEENS7_ILi96EEENS7_ILi192EEEEEELi128ENS_6half_tEfNS_4arch4Sm90ELb0ELb1ELb1ELb1ELb0ELb0ELb0ELb1ELb1ELb0ELb0ELb0EEENS1_21CollectiveEpilogueFwdINS6_IJSA_SA_SB_EEES9_SE_SG_Li256ELb1ELb0ELb0ELb0EEENS1_36VarlenDynamicPersistentTileSchedulerILi128ELi96ELi256ELi32ELb0ELb0ELb1ELb1ELb0ELb1EEEEEEEEEvNT_6ParamsE --------------------------
	.section	.nv.info._ZN7cutlass13device_kernelIN5flash11enable_sm90INS1_16FlashAttnFwdSm90INS1_25CollectiveMainloopFwdSm90ILi2EN4cute5tupleIJNS5_1CILi1EEES8_S8_EEENS6_IJNS7_ILi128EEENS7_ILi96EEENS7_ILi192EEEEEELi128ENS_6half_tEfNS_4arch4Sm90ELb0ELb1ELb1ELb1ELb0ELb0ELb0ELb1ELb1ELb0ELb0ELb0EEENS1_21CollectiveEpilogueFwdINS6_IJSA_SA_SB_EEES9_SE_SG_Li256ELb1ELb0ELb0ELb0EEENS1_36VarlenDynamicPersistentTileSchedulerILi128ELi96ELi256ELi32ELb0ELb0ELb1ELb1ELb0ELb1EEEEEEEEEvNT_6ParamsE,"",@"SHT_CUDA_INFO"
	.sectionflags	@""
	.align	4


	//----- nvinfo : EIATTR_CUDA_API_VERSION
	.align		4
        /*0000*/ 	.byte	0x04, 0x37
        /*0002*/ 	.short	(.L_348 - .L_347)
.L_347:
        /*0004*/ 	.word	0x00000082


	//----- nvinfo : EIATTR_KPARAM_INFO
	.align		4
.L_348:
        /*0008*/ 	.byte	0x04, 0x17
        /*000a*/ 	.short	(.L_350 - .L_349)
.L_349:
        /*000c*/ 	.word	0x00000000
        /*0010*/ 	.short	0x0000
        /*0012*/ 	.short	0x0000
        /*0014*/ 	.byte	0x00, 0xf0, 0x01, 0x28


	//----- nvinfo : EIATTR_SPARSE_MMA_MASK
	.align		4
.L_350:
        /*0018*/ 	.byte	0x03, 0x50
        /*001a*/ 	.short	0x0000


	//----- nvinfo : EIATTR_MAXREG_COUNT
	.align		4
        /*001c*/ 	.byte	0x03, 0x1b
        /*001e*/ 	.short	0x00a8


	//----- nvinfo : EIATTR_MERCURY_ISA_VERSION
	.align		4
        /*0020*/ 	.byte	0x03, 0x5f
        /*0022*/ 	.short	0x0101


	//----- nvinfo : EIATTR_VRC_CTA_INIT_COUNT
	.align		4
        /*0024*/ 	.byte	0x02, 0x4a
	.zero		1
	.zero		1


	//----- nvinfo : EIATTR_EXIT_INSTR_OFFSETS
	.align		4
        /*0028*/ 	.byte	0x04, 0x1c
        /*002a*/ 	.short	(.L_352 - .L_351)


	//   ....[0]....
.L_351:
        /*002c*/ 	.word	0x00000010


	//----- nvinfo : EIATTR_MAX_THREADS
	.align		4
.L_352:
        /*0030*/ 	.byte	0x04, 0x05
        /*0032*/ 	.short	(.L_354 - .L_353)
.L_353:
        /*0034*/ 	.word	0x00000180
        /*0038*/ 	.word	0x00000001
        /*003c*/ 	.word	0x00000001


	//----- nvinfo : EIATTR_CBANK_PARAM_SIZE
	.align		4
.L_354:
        /*0040*/ 	.byte	0x03, 0x19
        /*0042*/ 	.short	0x0a00


	//----- nvinfo : EIATTR_PARAM_CBANK
	.align		4
        /*0044*/ 	.byte	0x04, 0x0a
        /*0046*/ 	.short	(.L_356 - .L_355)
	.align		4
.L_355:
        /*0048*/ 	.word	index@(.nv.constant0._ZN7cutlass13device_kernelIN5flash11enable_sm90INS1_16FlashAttnFwdSm90INS1_25CollectiveMainloopFwdSm90ILi2EN4cute5tupleIJNS5_1CILi1EEES8_S8_EEENS6_IJNS7_ILi128EEENS7_ILi96EEENS7_ILi192EEEEEELi128ENS_6half_tEfNS_4arch4Sm90ELb0ELb1ELb1ELb1ELb0ELb0ELb0ELb1ELb1ELb0ELb0ELb0EEENS1_21CollectiveEpilogueFwdINS6_IJSA_SA_SB_EEES9_SE_SG_Li256ELb1ELb0ELb0ELb0EEENS1_36VarlenDynamicPersistentTileSchedulerILi128ELi96ELi256ELi32ELb0ELb0ELb1ELb1ELb0ELb1EEEEEEEEEvNT_6ParamsE)
        /*004c*/ 	.short	0x0380
        /*004e*/ 	.short	0x0a00


	//----- nvinfo : EIATTR_SW_WAR
	.align		4
.L_356:
        /*0050*/ 	.byte	0x04, 0x36
        /*0052*/ 	.short	(.L_358 - .L_357)
.L_357:
        /*0054*/ 	.word	0x00000008
.L_358:


//--------------------- .nv.info._ZN7cutlass13device_kernelIN5flash11enable_sm90INS1_16FlashAttnFwdSm90INS1_25CollectiveMainloopFwdSm90ILi2EN4cute5tupleIJNS5_1CILi1EEES8_S8_EEENS6_IJNS7_ILi128EEENS7_ILi96EEENS7_ILi192EEEEEELi128ENS_6half_tEfNS_4arch4Sm90ELb0ELb1ELb1ELb1ELb0ELb1ELb0ELb1ELb1ELb0ELb0ELb0EEENS1_21CollectiveEpilogueFwdINS6_IJSA_SA_SB_EEES9_SE_SG_Li256ELb1ELb0ELb0ELb0EEENS1_36VarlenDynamicPersistentTileSchedulerILi128ELi96ELi256ELi32ELb0ELb0ELb1ELb1ELb0ELb1EEEEEEEEEvNT_6ParamsE --------------------------
	.section	.nv.info._ZN7cutlass13device_kernelIN5flash11enable_sm90INS1_16FlashAttnFwdSm90INS1_25CollectiveMainloopFwdSm90ILi2EN4cute5tupleIJNS5_1CILi1EEES8_S8_EEENS6_IJNS7_ILi128EEENS7_ILi96EEENS7_ILi192EEEEEELi128ENS_6half_tEfNS_4arch4Sm90ELb0ELb1ELb1ELb1ELb0ELb1ELb0ELb1ELb1ELb0ELb0ELb0EEENS1_21CollectiveEpilogueFwdINS6_IJSA_SA_SB_EEES9_SE_SG_Li256ELb1ELb0ELb0ELb0EEENS1_36VarlenDynamicPersistentTileSchedulerILi128ELi96ELi256ELi32ELb0ELb0ELb1ELb1ELb0ELb1EEEEEEEEEvNT_6ParamsE,"",@"SHT_CUDA_INFO"
	.sectionflags	@""
	.align	4


	//----- nvinfo : EIATTR_CUDA_API_VERSION
	.align		4
        /*0000*/ 	.byte	0x04, 0x37
        /*0002*/ 	.short	(.L_360 - .L_359)
.L_359:
        /*0004*/ 	.word	0x00000082


	//----- nvinfo : EIATTR_KPARAM_INFO
	.align		4
.L_360:
        /*0008*/ 	.byte	0x04, 0x17
        /*000a*/ 	.short	(.L_362 - .L_361)
.L_361:
        /*000c*/ 	.word	0x00000000
        /*0010*/ 	.short	0x0000
        /*0012*/ 	.short	0x0000
        /*0014*/ 	.byte	0x00, 0xf0, 0x01, 0x28


	//----- nvinfo : EIATTR_SPARSE_MMA_MASK
	.align		4
.L_362:
        /*0018*/ 	.byte	0x03, 0x50
        /*001a*/ 	.short	0x0000


	//----- nvinfo : EIATTR_MAXREG_COUNT
	.align		4
        /*001c*/ 	.byte	0x03, 0x1b
        /*001e*/ 	.short	0x00a8


	//----- nvinfo : EIATTR_MERCURY_ISA_VERSION
	.align		4
        /*0020*/ 	.byte	0x03, 0x5f
        /*0022*/ 	.short	0x0101


	//----- nvinfo : EIATTR_VRC_CTA_INIT_COUNT
	.align		4
        /*0024*/ 	.byte	0x02, 0x4a
	.zero		1
	.zero		1


	//----- nvinfo : EIATTR_EXIT_INSTR_OFFSETS
	.align		4
        /*0028*/ 	.byte	0x04, 0x1c
        /*002a*/ 	.short	(.L_364 - .L_363)


	//   ....[0]....
.L_363:
        /*002c*/ 	.word	0x00000010


	//----- nvinfo : EIATTR_MAX_THREADS
	.align		4
.L_364:
        /*0030*/ 	.byte	0x04, 0x05
        /*0032*/ 	.short	(.L_366 - .L_365)
.L_365:
        /*0034*/ 	.word	0x00000180
        /*0038*/ 	.word	0x00000001
        /*003c*/ 	.word	0x00000001


	//----- nvinfo : EIATTR_CBANK_PARAM_SIZE
	.align		4
.L_366:
        /*0040*/ 	.byte	0x03, 0x19
        /*0042*/ 	.short	0x0a00


	//----- nvinfo : EIATTR_PARAM_CBANK
	.align		4
        /*0044*/ 	.byte	0x04, 0x0a
        /*0046*/ 	.short	(.L_368 - .L_367)
	.align		4
.L_367:
        /*0048*/ 	.word	index@(.nv.constant0._ZN7cutlass13device_kernelIN5flash11enable_sm90INS1_16FlashAttnFwdSm90INS1_25CollectiveMainloopFwdSm90ILi2EN4cute5tupleIJNS5_1CILi1EEES8_S8_EEENS6_IJNS7_ILi128EEENS7_ILi96EEENS7_ILi192EEEEEELi128ENS_6half_tEfNS_4arch4Sm90ELb0ELb1ELb1ELb1ELb0ELb1ELb0ELb1ELb1ELb0ELb0ELb0EEENS1_21CollectiveEpilogueFwdINS6_IJSA_SA_SB_EEES9_SE_SG_Li256ELb1ELb0ELb0ELb0EEENS1_36VarlenDynamicPersistentTileSchedulerILi128ELi96ELi256ELi32ELb0ELb0ELb1ELb1ELb0ELb1EEEEEEEEEvNT_6ParamsE)
        /*004c*/ 	.short	0x0380
        /*004e*/ 	.short	0x0a00


	//----- nvinfo : EIATTR_SW_WAR
	.align		4
.L_368:
        /*0050*/ 	.byte	0x04, 0x36
        /*0052*/ 	.short	(.L_370 - .L_369)
.L_369:
        /*0054*/ 	.word	0x00000008
.L_370:


//--------------------- .nv.info._ZN7cutlass13device_kernelIN5flash11enable_sm90INS1_16FlashAttnFwdSm90INS1_25CollectiveMainloopFwdSm90ILi2EN4cute5tupleIJNS5_1CILi1EEES8_S8_EEENS6_IJNS7_ILi128EEESA_NS7_ILi192EEEEEELi128ENS_6half_tEfNS_4arch4Sm90ELb1ELb0ELb1ELb0ELb0ELb0ELb0ELb1ELb1ELb0ELb0ELb0EEENS1_21CollectiveEpilogueFwdINS6_IJSA_SA_SA_EEES9_SD_SF_Li256ELb0ELb0ELb0ELb0EEENS1_30DynamicPersistentTileSchedulerILi256ELi32ELb0ELb0ELb1EEEEEEEEEvNT_6ParamsE --------------------------
	.section	.nv.info._ZN7cutlass13device_kernelIN5flash11enable_sm90INS1_16FlashAttnFwdSm90INS1_25CollectiveMainloopFwdSm90ILi2EN4cute5tupleIJNS5_1CILi1EEES8_S8_EEENS6_IJNS7_ILi128EEESA_NS7_ILi192EEEEEELi128ENS_6half_tEfNS_4arch4Sm90ELb1ELb0ELb1ELb0ELb0ELb0ELb0ELb1ELb1ELb0ELb0ELb0EEENS1_21CollectiveEpilogueFwdINS6_IJSA_SA_SA_EEES9_SD_SF_Li256ELb0ELb0ELb0ELb0EEENS1_30DynamicPersistentTileSchedulerILi256ELi32ELb0ELb0ELb1EEEEEEEEEvNT_6ParamsE,"",@"SHT_CUDA_INFO"
	.sectionflags	@""
	.align	4


	//----- nvinfo : EIATTR_CUDA_API_VERSION
	.align		4
        /*0000*/ 	.byte	0x04, 0x37
        /*0002*/ 	.short	(.L_372 - .L_371)
.L_371:
        /*0004*/ 	.word	0x00000082


	//----- nvinfo : EIATTR_KPARAM_INFO
	.align		4
.L_372:
        /*0008*/ 	.byte	0x04, 0x17
        /*000a*/ 	.short	(.L_374 - .L_373)
.L_373:
        /*000c*/ 	.word	0x00000000
        /*0010*/ 	.short	0x0000
        /*0012*/ 	.short	0x0000
        /*0014*/ 	.byte	0x00, 0xf0, 0x01, 0x2e


	//----- nvinfo : EIATTR_SPARSE_MMA_MASK
	.align		4
.L_374:
        /*0018*/ 	.byte	0x03, 0x50
        /*001a*/ 	.short	0x0000


	//----- nvinfo : EIATTR_MAXREG_COUNT
	.align		4
        /*001c*/ 	.byte	0x03, 0x1b
        /*001e*/ 	.short	0x00a8


	//----- nvinfo : EIATTR_MERCURY_ISA_VERSION
	.align		4
        /*0020*/ 	.byte	0x03, 0x5f
        /*0022*/ 	.short	0x0101


	//----- nvinfo : EIATTR_VRC_CTA_INIT_COUNT
	.align		4
        /*0024*/ 	.byte	0x02, 0x4a
	.zero		1
	.zero		1


	//----- nvinfo : EIATTR_EXIT_INSTR_OFFSETS
	.align		4
        /*0028*/ 	.byte	0x04, 0x1c
        /*002a*/ 	.short	(.L_376 - .L_375)


	//   ....[0]....
.L_375:
        /*002c*/ 	.word	0x00000010


	//----- nvinfo : EIATTR_MAX_THREADS
	.align		4
.L_376:
        /*0030*/ 	.byte	0x04, 0x05
        /*0032*/ 	.short	(.L_378 - .L_377)
.L_377:
        /*0034*/ 	.word	0x00000180
        /*0038*/ 	.word	0x00000001
        /*003c*/ 	.word	0x00000001


	//----- nvinfo : EIATTR_CBANK_PARAM_SIZE
	.align		4
.L_378:
        /*0040*/ 	.byte	0x03, 0x19
        /*0042*/ 	.short	0x0b80


	//----- nvinfo : EIATTR_PARAM_CBANK
	.align		4
        /*0044*/ 	.byte	0x04, 0x0a
        /*0046*/ 	.short	(.L_380 - .L_379)
	.align		4
.L_379:
        /*0048*/ 	.word	index@(.nv.constant0._ZN7cutlass13device_kernelIN5flash11enable_sm90INS1_16FlashAttnFwdSm90INS1_25CollectiveMainloopFwdSm90ILi2EN4cute5tupleIJNS5_1CILi1EEES8_S8_EEENS6_IJNS7_ILi128EEESA_NS7_ILi192EEEEEELi128ENS_6half_tEfNS_4arch4Sm90ELb1ELb0ELb1ELb0ELb0ELb0ELb0ELb1ELb1ELb0ELb0ELb0EEENS1_21CollectiveEpilogueFwdINS6_IJSA_SA_SA_EEES9_SD_SF_Li256ELb0ELb0ELb0ELb0EEENS1_30DynamicPersistentTileSchedulerILi256ELi32ELb0ELb0ELb1EEEEEEEEEvNT_6ParamsE)
        /*004c*/ 	.short	0x0380
        /*004e*/ 	.short	0x0b80


	//----- nvinfo : EIATTR_SW_WAR
	.align		4
.L_380:
        /*0050*/ 	.byte	0x04, 0x36
        /*0052*/ 	.short	(.L_382 - .L_381)
.L_381:
        /*0054*/ 	.word	0x00000008
.L_382:


//--------------------- .nv.info._ZN7cutlass13device_kernelIN5flash11enable_sm90INS1_16FlashAttnFwdSm90INS1_25CollectiveMainloopFwdSm90ILi2EN4cute5tupleIJNS5_1CILi1EEES8_S8_EEENS6_IJNS7_ILi128EEESA_NS7_ILi192EEEEEELi128ENS_6half_tEfNS_4arch4Sm90ELb1ELb0ELb1ELb1ELb0ELb0ELb0ELb1ELb1ELb0ELb0ELb0EEENS1_21CollectiveEpilogueFwdINS6_IJSA_SA_SA_EEES9_SD_SF_Li256ELb1ELb0ELb0ELb0EEENS1_36VarlenDynamicPersistentTileSchedulerILi128ELi128ELi256ELi32ELb0ELb0ELb1ELb1ELb1ELb1EEEEEEEEEvNT_6ParamsE --------------------------
	.section	.nv.info._ZN7cutlass13device_kernelIN5flash11enable_sm90INS1_16FlashAttnFwdSm90INS1_25CollectiveMainloopFwdSm90ILi2EN4cute5tupleIJNS5_1CILi1EEES8_S8_EEENS6_IJNS7_ILi128EEESA_NS7_ILi192EEEEEELi128ENS_6half_tEfNS_4arch4Sm90ELb1ELb0ELb1ELb1ELb0ELb0ELb0ELb1ELb1ELb0ELb0ELb0EEENS1_21CollectiveEpilogueFwdINS6_IJSA_SA_SA_EEES9_SD_SF_Li256ELb1ELb0ELb0ELb0EEENS1_36VarlenDynamicPersistentTileSchedulerILi128ELi128ELi256ELi32ELb0ELb0ELb1ELb1ELb1ELb1EEEEEEEEEvNT_6ParamsE,"",@"SHT_CUDA_INFO"
	.sectionflags	@""
	.align	4


	//----- nvinfo : EIATTR_CUDA_API_VERSION
	.align		4
        /*0000*/ 	.byte	0x04, 0x37
        /*0002*/ 	.short	(.L_384 - .L_383)
.L_383:
        /*0004*/ 	.word	0x00000082


	//----- nvinfo : EIATTR_KPARAM_INFO
	.align		4
.L_384:
        /*0008*/ 	.byte	0x04, 0x17
        /*000a*/ 	.short	(.L_386 - .L_385)
.L_385:
        /*000c*/ 	.word	0x00000000
        /*0010*/ 	.short	0x0000
        /*0012*/ 	.short	0x0000
        /*0014*/ 	.byte	0x00, 0xf0, 0x01, 0x28


	//----- nvinfo : EIATTR_SPARSE_MMA_MASK
	.align		4
.L_386:
        /*0018*/ 	.byte	0x03, 0x50
        /*001a*/ 	.short	0x0000


	//----- nvinfo : EIATTR_MAXREG_COUNT
	.align		4
        /*001c*/ 	.byte	0x03, 0x1b
        /*001e*/ 	.short	0x00a8


	//----- nvinfo : EIATTR_MERCURY_ISA_VERSION
	.align		4
        /*0020*/ 	.byte	0x03, 0x5f
        /*0022*/ 	.short	0x0101


	//----- nvinfo : EIATTR_VRC_CTA_INIT_COUNT
	.align		4
        /*0024*/ 	.byte	0x02, 0x4a
	.zero		1
	.zero		1


	//----- nvinfo : EIATTR_EXIT_INSTR_OFFSETS
	.align		4
        /*0028*/ 	.byte	0x04, 0x1c
        /*002a*/ 	.short	(.L_388 - .L_387)


	//   ....[0]....
.L_387:
        /*002c*/ 	.word	0x00000010


	//----- nvinfo : EIATTR_MAX_THREADS
	.align		4
.L_388:
        /*0030*/ 	.byte	0x04, 0x05
        /*0032*/ 	.short	(.L_390 - .L_389)
.L_389:
        /*0034*/ 	.word	0x00000180
        /*0038*/ 	.word	0x00000001
        /*003c*/ 	.word	0x00000001


	//----- nvinfo : EIATTR_CBANK_PARAM_SIZE
	.align		4
.L_390:
        /*0040*/ 	.byte	0x03, 0x19
        /*0042*/ 	.short	0x0a00


	//----- nvinfo : EIATTR_PARAM_CBANK
	.align		4
        /*0044*/ 	.byte	0x04, 0x0a
        /*0046*/ 	.short	(.L_392 - .L_391)
	.align		4
.L_391:
        /*0048*/ 	.word	index@(.nv.constant0._ZN7cutlass13device_kernelIN5flash11enable_sm90INS1_16FlashAttnFwdSm90INS1_25CollectiveMainloopFwdSm90ILi2EN4cute5tupleIJNS5_1CILi1EEES8_S8_EEENS6_IJNS7_ILi128EEESA_NS7_ILi192EEEEEELi128ENS_6half_tEfNS_4arch4Sm90ELb1ELb0ELb1ELb1ELb0ELb0ELb0ELb1ELb1ELb0ELb0ELb0EEENS1_21CollectiveEpilogueFwdINS6_IJSA_SA_SA_EEES9_SD_SF_Li256ELb1ELb0ELb0ELb0EEENS1_36VarlenDynamicPersistentTileSchedulerILi128ELi128ELi256ELi32ELb0ELb0ELb1ELb1ELb1ELb1EEEEEEEEEvNT_6ParamsE)
        /*004c*/ 	.short	0x0380
        /*004e*/ 	.short	0x0a00


	//----- nvinfo : EIATTR_SW_WAR
	.align		4
.L_392:
        /*0050*/ 	.byte	0x04, 0x36
        /*0052*/ 	.short	(.L_394 - .L_393)
.L_393:
        /*0054*/ 	.word	0x00000008
.L_394:


//--------------------- .nv.info._ZN7cutlass13device_kernelIN5flash11enable_sm90INS1_16FlashAttnFwdSm90INS1_25CollectiveMainloopFwdSm90ILi2EN4cute5tupleIJNS5_1CILi1EEES8_S8_EEENS6_IJNS7_ILi128EEESA_NS7_ILi192EEEEEELi128ENS_6half_tEfNS_4arch4Sm90ELb1ELb0ELb1ELb1ELb0ELb1ELb0ELb1ELb1ELb0ELb0ELb0EEENS1_21CollectiveEpilogueFwdINS6_IJSA_SA_SA_EEES9_SD_SF_Li256ELb1ELb0ELb0ELb0EEENS1_36VarlenDynamicPersistentTileSchedulerILi128ELi128ELi256ELi32ELb0ELb0ELb1ELb1ELb1ELb1EEEEEEEEEvNT_6ParamsE --------------------------
	.section	.nv.info._ZN7cutlass13device_kernelIN5flash11enable_sm90INS1_16FlashAttnFwdSm90INS1_25CollectiveMainloopFwdSm90ILi2EN4cute5tupleIJNS5_1CILi1EEES8_S8_EEENS6_IJNS7_ILi128EEESA_NS7_ILi192EEEEEELi128ENS_6half_tEfNS_4arch4Sm90ELb1ELb0ELb1ELb1ELb0ELb1ELb0ELb1ELb1ELb0ELb0ELb0EEENS1_21CollectiveEpilogueFwdINS6_IJSA_SA_SA_EEES9_SD_SF_Li256ELb1ELb0ELb0ELb0EEENS1_36VarlenDynamicPersistentTileSchedulerILi128ELi128ELi256ELi32ELb0ELb0ELb1ELb1ELb1ELb1EEEEEEEEEvNT_6ParamsE,"",@"SHT_CUDA_INFO"
	.sectionflags	@""
	.align	4


	//----- nvinfo : EIATTR_CUDA_API_VERSION
	.align		4
        /*0000*/ 	.byte	0x04, 0x37
        /*0002*/ 	.short	(.L_396 - .L_395)
.L_395:
        /*0004*/ 	.word	0x00000082


	//----- nvinfo : EIATTR_KPARAM_INFO
	.align		4
.L_396:
        /*0008*/ 	.byte	0x04, 0x17
        /*000a*/ 	.short	(.L_398 - .L_397)
.L_397:
        /*000c*/ 	.word	0x00000000
        /*0010*/ 	.short	0x0000
        /*0012*/ 	.short	0x0000
        /*0014*/ 	.byte	0x00, 0xf0, 0x01, 0x28


	//----- nvinfo : EIATTR_SPARSE_MMA_MASK
	.align		4
.L_398:
        /*0018*/ 	.byte	0x03, 0x50
        /*001a*/ 	.short	0x0000


	//----- nvinfo : EIATTR_MAXREG_COUNT
	.align		4
        /*001c*/ 	.byte	0x03, 0x1b
        /*001e*/ 	.short	0x00a8


	//----- nvinfo : EIATTR_MERCURY_ISA_VERSION
	.align		4
        /*0020*/ 	.byte	0x03, 0x5f
        /*0022*/ 	.short	0x0101


	//----- nvinfo : EIATTR_VRC_CTA_INIT_COUNT
	.align		4
        /*0024*/ 	.byte	0x02, 0x4a
	.zero		1
	.zero		1


	//----- nvinfo : EIATTR_EXIT_INSTR_OFFSETS
	.align		4
        /*0028*/ 	.byte	0x04, 0x1c
        /*002a*/ 	.short	(.L_400 - .L_399)


	//   ....[0]....
.L_399:
        /*002c*/ 	.word	0x00000010


	//----- nvinfo : EIATTR_MAX_THREADS
	.align		4
.L_400:
        /*0030*/ 	.byte	0x04, 0x05
        /*0032*/ 	.short	(.L_402 - .L_401)
.L_401:
        /*0034*/ 	.word	0x00000180
        /*0038*/ 	.word	0x00000001
        /*003c*/ 	.word	0x00000001


	//----- nvinfo : EIATTR_CBANK_PARAM_SIZE
	.align		4
.L_402:
        /*0040*/ 	.byte	0x03, 0x19
        /*0042*/ 	.short	0x0a00


	//----- nvinfo : EIATTR_PARAM_CBANK
	.align		4
        /*0044*/ 	.byte	0x04, 0x0a
        /*0046*/ 	.short	(.L_404 - .L_403)
	.align		4
.L_403:
        /*0048*/ 	.word	index@(.nv.constant0._ZN7cutlass13device_kernelIN5flash11enable_sm90INS1_16FlashAttnFwdSm90INS1_25CollectiveMainloopFwdSm90ILi2EN4cute5tupleIJNS5_1CILi1EEES8_S8_EEENS6_IJNS7_ILi128EEESA_NS7_ILi192EEEEEELi128ENS_6half_tEfNS_4arch4Sm90ELb1ELb0ELb1ELb1ELb0ELb1ELb0ELb1ELb1ELb0ELb0ELb0EEENS1_21CollectiveEpilogueFwdINS6_IJSA_SA_SA_EEES9_SD_SF_Li256ELb1ELb0ELb0ELb0EEENS1_36VarlenDynamicPersistentTileSchedulerILi128ELi128ELi256ELi32ELb0ELb0ELb1ELb1ELb1ELb1EEEEEEEEEvNT_6ParamsE)
        /*004c*/ 	.short	0x0380
        /*004e*/ 	.short	0x0a00


	//----- nvinfo : EIATTR_SW_WAR
	.align		4
.L_404:
        /*0050*/ 	.byte	0x04, 0x36
        /*0052*/ 	.short	(.L_406 - .L_405)
.L_405:
        /*0054*/ 	.word	0x00000008
.L_406:


//--------------------- .nv.info._ZN7cutlass13device_kernelIN5flash11enable_sm90INS1_16FlashAttnFwdSm90INS1_25CollectiveMainloopFwdSm90ILi2EN4cute5tupleIJNS5_1CILi1EEES8_S8_EEENS6_IJNS7_ILi64EEESA_SA_EEELi512ENS_6half_tEfNS_4arch4Sm90ELb0ELb0ELb1ELb0ELb0ELb0ELb0ELb0ELb0ELb0ELb0ELb0EEENS1_21CollectiveEpilogueFwdINS6_IJSA_NS7_ILi512EEESA_EEES9_SC_SE_Li256ELb0ELb0ELb0ELb0EEENS1_29StaticPersistentTileSchedulerILb0EEEEEEEEEvNT_6ParamsE --------------------------
	.section	.nv.info._ZN7cutlass13device_kernelIN5flash11enable_sm90INS1_16FlashAttnFwdSm90INS1_25CollectiveMainloopFwdSm90ILi2EN4cute5tupleIJNS5_1CILi1EEES8_S8_EEENS6_IJNS7_ILi64EEESA_SA_EEELi512ENS_6half_tEfNS_4arch4Sm90ELb0ELb0ELb1ELb0ELb0ELb0ELb0ELb0ELb0ELb0ELb0ELb0EEENS1_21CollectiveEpilogueFwdINS6_IJSA_NS7_ILi512EEESA_EEES9_SC_SE_Li256ELb0ELb0ELb0ELb0EEENS1_29StaticPersistentTileSchedulerILb0EEEEEEEEEvNT_6ParamsE,"",@"SHT_CUDA_INFO"
	.sectionflags	@""
	.align	4


	//----- nvinfo : EIATTR_CUDA_API_VERSION
	.align		4
        /*0000*/ 	.byte	0x04, 0x37
        /*0002*/ 	.short	(.L_408 - .L_407)
.L_407:
        /*0004*/ 	.word	0x00000082


	//----- nvinfo : EIATTR_KPARAM_INFO
	.align		4
.L_408:
        /*0008*/ 	.byte	0x04, 0x17
        /*000a*/ 	.short	(.L_410 - .L_409)
.L_409:
        /*000c*/ 	.word	0x00000000
        /*0010*/ 	.short	0x0000
        /*0012*/ 	.short	0x0000
        /*0014*/ 	.byte	0x00, 0xf0, 0x01, 0x2e


	//----- nvinfo : EIATTR_SPARSE_MMA_MASK
	.align		4
.L_410:
        /*0018*/ 	.byte	0x03, 0x50
        /*001a*/ 	.short	0x0000


	//----- nvinfo : EIATTR_MAXREG_COUNT
	.align		4
        /*001c*/ 	.byte	0x03, 0x1b
        /*001e*/ 	.short	0x00a8


	//----- nvinfo : EIATTR_MERCURY_ISA_VERSION
	.align		4
        /*0020*/ 	.byte	0x03, 0x5f
        /*0022*/ 	.short	0x0101


	//----- nvinfo : EIATTR_VRC_CTA_INIT_COUNT
	.align		4
        /*0024*/ 	.byte	0x02, 0x4a
	.zero		1
	.zero		1


	//----- nvinfo : EIATTR_EXIT_INSTR_OFFSETS
	.align		4
        /*0028*/ 	.byte	0x04, 0x1c
        /*002a*/ 	.short	(.L_412 - .L_411)


	//   ....[0]....
.L_411:
        /*002c*/ 	.word	0x00000010


	//----- nvinfo : EIATTR_MAX_THREADS
	.align		4
.L_412:
        /*0030*/ 	.byte	0x04, 0x05
        /*0032*/ 	.short	(.L_414 - .L_413)
.L_413:
        /*0034*/ 	.word	0x00000180
        /*0038*/ 	.word	0x00000001
        /*003c*/ 	.word	0x00000001


	//----- nvinfo : EIATTR_CBANK_PARAM_SIZE
	.align		4
.L_414:
        /*0040*/ 	.byte	0x03, 0x19
        /*0042*/ 	.short	0x0b80


	//----- nvinfo : EIATTR_PARAM_CBANK
	.align		4
        /*0044*/ 	.byte	0x04, 0x0a
        /*0046*/ 	.short	(.L_416 - .L_415)
	.align		4
.L_415:
        /*0048*/ 	.word	index@(.nv.constant0._ZN7cutlass13device_kernelIN5flash11enable_sm90INS1_16FlashAttnFwdSm90INS1_25CollectiveMainloopFwdSm90ILi2EN4cute5tupleIJNS5_1CILi1EEES8_S8_EEENS6_IJNS7_ILi64EEESA_SA_EEELi512ENS_6half_tEfNS_4arch4Sm90ELb0ELb0ELb1ELb0ELb0ELb0ELb0ELb0ELb0ELb0ELb0ELb0EEENS1_21CollectiveEpilogueFwdINS6_IJSA_NS7_ILi512EEESA_EEES9_SC_SE_Li256ELb0ELb0ELb0ELb0EEENS1_29StaticPersistentTileSchedulerILb0EEEEEEEEEvNT_6ParamsE)
        /*004c*/ 	.short	0x0380
        /*004e*/ 	.short	0x0b80


	//----- nvinfo : EIATTR_SW_WAR
	.align		4
.L_416:
        /*0050*/ 	.byte	0x04, 0x36
        /*0052*/ 	.short	(.L_418 - .L_417)
.L_417:
        /*0054*/ 	.word	0x00000008
.L_418:


//--------------------- .nv.info._ZN7cutlass13device_kernelIN5flash11enable_sm90INS1_16FlashAttnFwdSm90INS1_25CollectiveMainloopFwdSm90ILi2EN4cute5tupleIJNS5_1CILi1EEES8_S8_EEENS6_IJNS7_ILi64EEESA_SA_EEELi512ENS_6half_tEfNS_4arch4Sm90ELb0ELb0ELb1ELb0ELb0ELb0ELb1ELb0ELb0ELb0ELb0ELb0EEENS1_21CollectiveEpilogueFwdINS6_IJSA_NS7_ILi512EEESA_EEES9_SC_SE_Li256ELb0ELb0ELb0ELb0EEENS1_29StaticPersistentTileSchedulerILb0EEEEEEEEEvNT_6ParamsE --------------------------
	.section	.nv.info._ZN7cutlass13device_kernelIN5flash11enable_sm90INS1_16FlashAttnFwdSm90INS1_25CollectiveMainloopFwdSm90ILi2EN4cute5tupleIJNS5_1CILi1EEES8_S8_EEENS6_IJNS7_ILi64EEESA_SA_EEELi512ENS_6half_tEfNS_4arch4Sm90ELb0ELb0ELb1ELb0ELb0ELb0ELb1ELb0ELb0ELb0ELb0ELb0EEENS1_21CollectiveEpilogueFwdINS6_IJSA_NS7_ILi512EEESA_EEES9_SC_SE_Li256ELb0ELb0ELb0ELb0EEENS1_29StaticPersistentTileSchedulerILb0EEEEEEEEEvNT_6ParamsE,"",@"SHT_CUDA_INFO"
	.sectionflags	@""
	.align	4


	//----- nvinfo : EIATTR_CUDA_API_VERSION
	.align		4
        /*0000*/ 	.byte	0x04, 0x37
        /*0002*/ 	.short	(.L_420 - .L_419)
.L_419:
        /*0004*/ 	.word	0x00000082


	//----- nvinfo : EIATTR_KPARAM_INFO
	.align		4
.L_420:
        /*0008*/ 	.byte	0x04, 0x17
        /*000a*/ 	.short	(.L_422 - .L_421)
.L_421:
        /*000c*/ 	.word	0x00000000
        /*0010*/ 	.short	0x0000
        /*0012*/ 	.short	0x0000
        /*0014*/ 	.byte	0x00, 0xf0, 0x01, 0x32


	//----- nvinfo : EIATTR_SPARSE_MMA_MASK
	.align		4
.L_422:
        /*0018*/ 	.byte	0x03, 0x50
        /*001a*/ 	.short	0x0000


	//----- nvinfo : EIATTR_MAXREG_COUNT
	.align		4
        /*001c*/ 	.byte	0x03, 0x1b
        /*001e*/ 	.short	0x00a8


	//----- nvinfo : EIATTR_MERCURY_ISA_VERSION
	.align		4
        /*0020*/ 	.byte	0x03, 0x5f
        /*0022*/ 	.short	0x0101


	//----- nvinfo : EIATTR_VRC_CTA_INIT_COUNT
	.align		4
        /*0024*/ 	.byte	0x02, 0x4a
	.zero		1
	.zero		1


	//----- nvinfo : EIATTR_EXIT_INSTR_OFFSETS
	.align		4
        /*0028*/ 	.byte	0x04, 0x1c
        /*002a*/ 	.short	(.L_424 - .L_423)


	//   ....[0]....
.L_423:
        /*002c*/ 	.word	0x00000010


	//----- nvinfo : EIATTR_MAX_THREADS
	.align		4
.L_424:
        /*0030*/ 	.byte	0x04, 0x05
        /*0032*/ 	.short	(.L_426 - .L_425)
.L_425:
        /*0034*/ 	.word	0x00000180
        /*0038*/ 	.word	0x00000001
        /*003c*/ 	.word	0x00000001


	//----- nvinfo : EIATTR_CBANK_PARAM_SIZE
	.align		4
.L_426:
        /*0040*/ 	.byte	0x03, 0x19
        /*0042*/ 	.short	0x0c80


	//----- nvinfo : EIATTR_PARAM_CBANK
	.align		4
        /*0044*/ 	.byte	0x04, 0x0a
        /*0046*/ 	.short	(.L_428 - .L_427)
	.align		4
.L_427:
        /*0048*/ 	.word	index@(.nv.constant0._ZN7cutlass13device_kernelIN5flash11enable_sm90INS1_16FlashAttnFwdSm90INS1_25CollectiveMainloopFwdSm90ILi2EN4cute5tupleIJNS5_1CILi1EEES8_S8_EEENS6_IJNS7_ILi64EEESA_SA_EEELi512ENS_6half_tEfNS_4arch4Sm90ELb0ELb0ELb1ELb0ELb0ELb0ELb1ELb0ELb0ELb0ELb0ELb0EEENS1_21CollectiveEpilogueFwdINS6_IJSA_NS7_ILi512EEESA_EEES9_SC_SE_Li256ELb0ELb0ELb0ELb0EEENS1_29StaticPersistentTileSchedulerILb0EEEEEEEEEvNT_6ParamsE)
        /*004c*/ 	.short	0x0380
        /*004e*/ 	.short	0x0c80


	//----- nvinfo : EIATTR_SW_WAR
	.align		4
.L_428:
        /*0050*/ 	.byte	0x04, 0x36
        /*0052*/ 	.short	(.L_430 - .L_429)
.L_429:
        /*0054*/ 	.word	0x00000008
.L_430:


//--------------------- .nv.info._ZN7cutlass13device_kernelIN5flash11enable_sm90INS1_16FlashAttnFwdSm90INS1_25CollectiveMainloopFwdSm90ILi2EN4cute5tupleIJNS5_1CILi1EEES8_S8_EEENS6_IJNS7_ILi64EEESA_SA_EEELi512ENS_6half_tEfNS_4arch4Sm90ELb0ELb0ELb1ELb1ELb0ELb0ELb0ELb0ELb0ELb0ELb0ELb0EEENS1_21CollectiveEpilogueFwdINS6_IJSA_NS7_ILi512EEESA_EEES9_SC_SE_Li256ELb1ELb0ELb0ELb0EEENS1_36VarlenDynamicPersistentTileSchedulerILi64ELi64ELi256ELi32ELb0ELb0ELb1ELb0ELb1ELb1EEEEEEEEEvNT_6ParamsE --------------------------
	.section	.nv.info._ZN7cutlass13device_kernelIN5flash11enable_sm90INS1_16FlashAttnFwdSm90INS1_25CollectiveMainloopFwdSm90ILi2EN4cute5tupleIJNS5_1CILi1EEES8_S8_EEENS6_IJNS7_ILi64EEESA_SA_EEELi512ENS_6half_tEfNS_4arch4Sm90ELb0ELb0ELb1ELb1ELb0ELb0ELb0ELb0ELb0ELb0ELb0ELb0EEENS1_21CollectiveEpilogueFwdINS6_IJSA_NS7_ILi512EEESA_EEES9_SC_SE_Li256ELb1ELb0ELb0ELb0EEENS1_36VarlenDynamicPersistentTileSchedulerILi64ELi64ELi256ELi32ELb0ELb0ELb1ELb0ELb1ELb1EEEEEEEEEvNT_6ParamsE,"",@"SHT_CUDA_INFO"
	.sectionflags	@""
	.align	4


	//----- nvinfo : EIATTR_CUDA_API_VERSION
	.align		4
        /*0000*/ 	.byte	0x04, 0x37
        /*0002*/ 	.short	(.L_432 - .L_431)
.L_431:
        /*0004*/ 	.word	0x00000082


	//----- nvinfo : EIATTR_KPARAM_INFO
	.align		4
.L_432:
        /*0008*/ 	.byte	0x04, 0x17
        /*000a*/ 	.short	(.L_434 - .L_433)
.L_433:
        /*000c*/ 	.word	0x00000000
        /*0010*/ 	.short	0x0000
        /*0012*/ 	.short	0x0000
        /*0014*/ 	.byte	0x00, 0xf0, 0x01, 0x28


	//----- nvinfo : EIATTR_SPARSE_MMA_MASK
	.align		4
.L_434:
        /*0018*/ 	.byte	0x03, 0x50
        /*001a*/ 	.short	0x0000


	//----- nvinfo : EIATTR_MAXREG_COUNT
	.align		4
        /*001c*/ 	.byte	0x03, 0x1b
        /*001e*/ 	.short	0x00a8


	//----- nvinfo : EIATTR_MERCURY_ISA_VERSION
	.align		4
        /*0020*/ 	.byte	0x03, 0x5f
        /*0022*/ 	.short	0x0101


	//----- nvinfo : EIATTR_VRC_CTA_INIT_COUNT
	.align		4
        /*0024*/ 	.byte	0x02, 0x4a
	.zero		1
	.zero		1


	//----- nvinfo : EIATTR_EXIT_INSTR_OFFSETS
	.align		4
        /*0028*/ 	.byte	0x04, 0x1c
        /*002a*/ 	.short	(.L_436 - .L_435)


	//   ....[0]....
.L_435:
        /*002c*/ 	.word	0x00000010


	//----- nvinfo : EIATTR_MAX_THREADS
	.align		4
.L_436:
        /*0030*/ 	.byte	0x04, 0x05
        /*0032*/ 	.short	(.L_438 - .L_437)
.L_437:
        /*0034*/ 	.word	0x00000180
        /*0038*/ 	.word	0x00000001
        /*003c*/ 	.word	0x00000001


	//----- nvinfo : EIATTR_CBANK_PARAM_SIZE
	.align		4
.L_438:
        /*0040*/ 	.byte	0x03, 0x19
        /*0042*/ 	.short	0x0a00


	//----- nvinfo : EIATTR_PARAM_CBANK
	.align		4
        /*0044*/ 	.byte	0x04, 0x0a
        /*0046*/ 	.short	(.L_440 - .L_439)
	.align		4
.L_439:
        /*0048*/ 	.word	index@(.nv.constant0._ZN7cutlass13device_kernelIN5flash11enable_sm90INS1_16FlashAttnFwdSm90INS1_25CollectiveMainloopFwdSm90ILi2EN4cute5tupleIJNS5_1CILi1EEES8_S8_EEENS6_IJNS7_ILi64EEESA_SA_EEELi512ENS_6half_tEfNS_4arch4Sm90ELb0ELb0ELb1ELb1ELb0ELb0ELb0ELb0ELb0ELb0ELb0ELb0EEENS1_21CollectiveEpilogueFwdINS6_IJSA_NS7_ILi512EEESA_EEES9_SC_SE_Li256ELb1ELb0ELb0ELb0EEENS1_36VarlenDynamicPersistentTileSchedulerILi64ELi64ELi256ELi32ELb0ELb0ELb1ELb0ELb1ELb1EEEEEEEEEvNT_6ParamsE)
        /*004c*/ 	.short	0x0380
        /*004e*/ 	.short	0x0a00


	//----- nvinfo : EIATTR_SW_WAR
	.align		4
.L_440:
        /*0050*/ 	.byte	0x04, 0x36
        /*0052*/ 	.short	(.L_442 - .L_441)
.L_441:
        /*0054*/ 	.word	0x00000008
.L_442:


//--------------------- .nv.info._ZN7cutlass13device_kernelIN5flash11enable_sm90INS1_16FlashAttnFwdSm90INS1_25CollectiveMainloopFwdSm90ILi2EN4cute5tupleIJNS5_1CILi1EEES8_S8_EEENS6_IJNS7_ILi64EEESA_SA_EEELi512ENS_6half_tEfNS_4arch4Sm90ELb0ELb0ELb1ELb1ELb0ELb1ELb0ELb0ELb0ELb0ELb0ELb0EEENS1_21CollectiveEpilogueFwdINS6_IJSA_NS7_ILi512EEESA_EEES9_SC_SE_Li256ELb1ELb0ELb0ELb0EEENS1_36VarlenDynamicPersistentTileSchedulerILi64ELi64ELi256ELi32ELb0ELb0ELb1ELb0ELb1ELb1EEEEEEEEEvNT_6ParamsE --------------------------
	.section	.nv.info._ZN7cutlass13device_kernelIN5flash11enable_sm90INS1_16FlashAttnFwdSm90INS1_25CollectiveMainloopFwdSm90ILi2EN4cute5tupleIJNS5_1CILi1EEES8_S8_EEENS6_IJNS7_ILi64EEESA_SA_EEELi512ENS_6half_tEfNS_4arch4Sm90ELb0ELb0ELb1ELb1ELb0ELb1ELb0ELb0ELb0ELb0ELb0ELb0EEENS1_21CollectiveEpilogueFwdINS6_IJSA_NS7_ILi512EEESA_EEES9_SC_SE_Li256ELb1ELb0ELb0ELb0EEENS1_36VarlenDynamicPersistentTileSchedulerILi64ELi64ELi256ELi32ELb0ELb0ELb1ELb0ELb1ELb1EEEEEEEEEvNT_6ParamsE,"",@"SHT_CUDA_INFO"
	.sectionflags	@""
	.align	4


	//----- nvinfo : EIATTR_CUDA_API_VERSION
	.align		4
        /*0000*/ 	.byte	0x04, 0x37
        /*0002*/ 	.short	(.L_444 - .L_443)
.L_443:
        /*0004*/ 	.word	0x00000082


	//----- nvinfo : EIATTR_KPARAM_INFO
	.align		4
.L_444:
        /*0008*/ 	.byte	0x04, 0x17
        /*000a*/ 	.short	(.L_446 - .L_445)
.L_445:
        /*000c*/ 	.word	0x00000000
        /*0010*/ 	.short	0x0000
        /*0012*/ 	.short	0x0000
        /*0014*/ 	.byte	0x00, 0xf0, 0x01, 0x28


	//----- nvinfo : EIATTR_SPARSE_MMA_MASK
	.align		4
.L_446:
        /*0018*/ 	.byte	0x03, 0x50
        /*001a*/ 	.short	0x0000


	//----- nvinfo : EIATTR_MAXREG_COUNT
	.align		4
        /*001c*/ 	.byte	0x03, 0x1b
        /*001e*/ 	.short	0x00a8


	//----- nvinfo : EIATTR_MERCURY_ISA_VERSION
	.align		4
        /*0020*/ 	.byte	0x03, 0x5f
        /*0022*/ 	.short	0x0101


	//----- nvinfo : EIATTR_VRC_CTA_INIT_COUNT
	.align		4
        /*0024*/ 	.byte	0x02, 0x4a
	.zero		1
	.zero		1


	//----- nvinfo : EIATTR_EXIT_INSTR_OFFSETS
	.align		4
        /*0028*/ 	.byte	0x04, 0x1c
        /*002a*/ 	.short	(.L_448 - .L_447)


	//   ....[0]....
.L_447:
        /*002c*/ 	.word	0x00000010


	//----- nvinfo : EIATTR_MAX_THREADS
	.align		4
.L_448:
        /*0030*/ 	.byte	0x04, 0x05
        /*0032*/ 	.short	(.L_450 - .L_449)
.L_449:
        /*0034*/ 	.word	0x00000180
        /*0038*/ 	.word	0x00000001
        /*003c*/ 	.word	0x00000001


	//----- nvinfo : EIATTR_CBANK_PARAM_SIZE
	.align		4
.L_450:
        /*0040*/ 	.byte	0x03, 0x19
        /*0042*/ 	.short	0x0a00


	//----- nvinfo : EIATTR_PARAM_CBANK
	.align		4
        /*0044*/ 	.byte	0x04, 0x0a
        /*0046*/ 	.short	(.L_452 - .L_451)
	.align		4
.L_451:
        /*0048*/ 	.word	index@(.nv.constant0._ZN7cutlass13device_kernelIN5flash11enable_sm90INS1_16FlashAttnFwdSm90INS1_25CollectiveMainloopFwdSm90ILi2EN4cute5tupleIJNS5_1CILi1EEES8_S8_EEENS6_IJNS7_ILi64EEESA_SA_EEELi512ENS_6half_tEfNS_4arch4Sm90ELb0ELb0ELb1ELb1ELb0ELb1ELb0ELb0ELb0ELb0ELb0ELb0EEENS1_21CollectiveEpilogueFwdINS6_IJSA_NS7_ILi512EEESA_EEES9_SC_SE_Li256ELb1ELb0ELb0ELb0EEENS1_36VarlenDynamicPersistentTileSchedulerILi64ELi64ELi256ELi32ELb0ELb0ELb1ELb0ELb1ELb1EEEEEEEEEvNT_6ParamsE)
        /*004c*/ 	.short	0x0380
        /*004e*/ 	.short	0x0a00


	//----- nvinfo : EIATTR_SW_WAR
	.align		4
.L_452:
        /*0050*/ 	.byte	0x04, 0x36
        /*0052*/ 	.short	(.L_454 - .L_453)
.L_453:
        /*0054*/ 	.word	0x00000008
.L_454:


//--------------------- .nv.info._ZN7cutlass13device_kernelIN5flash11enable_sm90INS1_16FlashAttnFwdSm90INS1_25CollectiveMainloopFwdSm90ILi2EN4cute5tupleIJNS5_1CILi1EEES8_S8_EEENS6_IJNS7_ILi64EEESA_SA_EEELi512ENS_6half_tEfNS_4arch4Sm90ELb0ELb0ELb1ELb1ELb0ELb0ELb1ELb0ELb0ELb0ELb0ELb0EEENS1_21CollectiveEpilogueFwdINS6_IJSA_NS7_ILi512EEESA_EEES9_SC_SE_Li256ELb1ELb0ELb0ELb0EEENS1_36VarlenDynamicPersistentTileSchedulerILi64ELi64ELi256ELi32ELb0ELb0ELb1ELb0ELb1ELb1EEEEEEEEEvNT_6ParamsE --------------------------
	.section	.nv.info._ZN7cutlass13device_kernelIN5flash11enable_sm90INS1_16FlashAttnFwdSm90INS1_25CollectiveMainloopFwdSm90ILi2EN4cute5tupleIJNS5_1CILi1EEES8_S8_EEENS6_IJNS7_ILi64EEESA_SA_EEELi512ENS_6half_tEfNS_4arch4Sm90ELb0ELb0ELb1ELb1ELb0ELb0ELb1ELb0ELb0ELb0ELb0ELb0EEENS1_21CollectiveEpilogueFwdINS6_IJSA_NS7_ILi512EEESA_EEES9_SC_SE_Li256ELb1ELb0ELb0ELb0EEENS1_36VarlenDynamicPersistentTileSchedulerILi64ELi64ELi256ELi32ELb0ELb0ELb1ELb0ELb1ELb1EEEEEEEEEvNT_6ParamsE,"",@"SHT_CUDA_INFO"
	.sectionflags	@""
	.align	4


	//----- nvinfo : EIATTR_CUDA_API_VERSION
	.align		4
        /*0000*/ 	.byte	0x04, 0x37
        /*0002*/ 	.short	(.L_456 - .L_455)
.L_455:
        /*0004*/ 	.word	0x00000082


	//----- nvinfo : EIATTR_KPARAM_INFO
	.align		4
.L_456:
        /*0008*/ 	.byte	0x04, 0x17
        /*000a*/ 	.short	(.L_458 - .L_457)
.L_457:
        /*000c*/ 	.word	0x00000000
        /*0010*/ 	.short	0x0000
        /*0012*/ 	.short	0x0000
        /*0014*/ 	.byte	0x00, 0xf0, 0x01, 0x2c


	//----- nvinfo : EIATTR_SPARSE_MMA_MASK
	.align		4
.L_458:
        /*0018*/ 	.byte	0x03, 0x50
        /*001a*/ 	.short	0x0000


	//----- nvinfo : EIATTR_MAXREG_COUNT
	.align		4
        /*001c*/ 	.byte	0x03, 0x1b
        /*001e*/ 	.short	0x00a8


	//----- nvinfo : EIATTR_MERCURY_ISA_VERSION
	.align		4
        /*0020*/ 	.byte	0x03, 0x5f
        /*0022*/ 	.short	0x0101


	//----- nvinfo : EIATTR_VRC_CTA_INIT_COUNT
	.align		4
        /*0024*/ 	.byte	0x02, 0x4a
	.zero		1
	.zero		1


	//----- nvinfo : EIATTR_EXIT_INSTR_OFFSETS
	.align		4
        /*0028*/ 	.byte	0x04, 0x1c
        /*002a*/ 	.short	(.L_460 - .L_459)


	//   ....[0]....
.L_459:
        /*002c*/ 	.word	0x00000010


	//----- nvinfo : EIATTR_MAX_THREADS
	.align		4
.L_460:
        /*0030*/ 	.byte	0x04, 0x05
        /*0032*/ 	.short	(.L_462 - .L_461)
.L_461:
        /*0034*/ 	.word	0x00000180
        /*0038*/ 	.word	0x00000001
        /*003c*/ 	.word	0x00000001


	//----- nvinfo : EIATTR_CBANK_PARAM_SIZE
	.align		4
.L_462:
        /*0040*/ 	.byte	0x03, 0x19
        /*0042*/ 	.short	0x0b00


	//----- nvinfo : EIATTR_PARAM_CBANK
	.align		4
        /*0044*/ 	.byte	0x04, 0x0a
        /*0046*/ 	.short	(.L_464 - .L_463)
	.align		4
.L_463:
        /*0048*/ 	.word	index@(.nv.constant0._ZN7cutlass13device_kernelIN5flash11enable_sm90INS1_16FlashAttnFwdSm90INS1_25CollectiveMainloopFwdSm90ILi2EN4cute5tupleIJNS5_1CILi1EEES8_S8_EEENS6_IJNS7_ILi64EEESA_SA_EEELi512ENS_6half_tEfNS_4arch4Sm90ELb0ELb0ELb1ELb1ELb0ELb0ELb1ELb0ELb0ELb0ELb0ELb0EEENS1_21CollectiveEpilogueFwdINS6_IJSA_NS7_ILi512EEESA_EEES9_SC_SE_Li256ELb1ELb0ELb0ELb0EEENS1_36VarlenDynamicPersistentTileSchedulerILi64ELi64ELi256ELi32ELb0ELb0ELb1ELb0ELb1ELb1EEEEEEEEEvNT_6ParamsE)
        /*004c*/ 	.short	0x0380
        /*004e*/ 	.short	0x0b00


	//----- nvinfo : EIATTR_SW_WAR
	.align		4
.L_464:
        /*0050*/ 	.byte	0x04, 0x36
        /*0052*/ 	.short	(.L_466 - .L_465)
.L_465:
        /*0054*/ 	.word	0x00000008
.L_466:


//--------------------- .nv.info._ZN7cutlass13device_kernelIN5flash11enable_sm90INS1_16FlashAttnFwdSm90INS1_25CollectiveMainloopFwdSm90ILi2EN4cute5tupleIJNS5_1CILi1EEES8_S8_EEENS6_IJNS7_ILi64EEESA_SA_EEELi512ENS_6half_tEfNS_4arch4Sm90ELb0ELb0ELb1ELb1ELb0ELb1ELb1ELb0ELb0ELb0ELb0ELb0EEENS1_21CollectiveEpilogueFwdINS6_IJSA_NS7_ILi512EEESA_EEES9_SC_SE_Li256ELb1ELb0ELb0ELb0EEENS1_36VarlenDynamicPersistentTileSchedulerILi64ELi64ELi256ELi32ELb0ELb0ELb1ELb0ELb1ELb1EEEEEEEEEvNT_6ParamsE --------------------------
	.section	.nv.info._ZN7cutlass13device_kernelIN5flash11enable_sm90INS1_16FlashAttnFwdSm90INS1_25CollectiveMainloopFwdSm90ILi2EN4cute5tupleIJNS5_1CILi1EEES8_S8_EEENS6_IJNS7_ILi64EEESA_SA_EEELi512ENS_6half_tEfNS_4arch4Sm90ELb0ELb0ELb1ELb1ELb0ELb1ELb1ELb0ELb0ELb0ELb0ELb0EEENS1_21CollectiveEpilogueFwdINS6_IJSA_NS7_ILi512EEESA_EEES9_SC_SE_Li256ELb1ELb0ELb0ELb0EEENS1_36VarlenDynamicPersistentTileSchedulerILi64ELi64ELi256ELi32ELb0ELb0ELb1ELb0ELb1ELb1EEEEEEEEEvNT_6ParamsE,"",@"SHT_CUDA_INFO"
	.sectionflags	@""
	.align	4


	//----- nvinfo : EIATTR_CUDA_API_VERSION
	.align		4
        /*0000*/ 	.byte	0x04, 0x37
        /*0002*/ 	.short	(.L_468 - .L_467)
.L_467:
        /*0004*/ 	.word	0x00000082


	//----- nvinfo : EIATTR_KPARAM_INFO
	.align		4
.L_468:
        /*0008*/ 	.byte	0x04, 0x17
        /*000a*/ 	.short	(.L_470 - .L_469)
.L_469:
        /*000c*/ 	.word	0x00000000
        /*0010*/ 	.short	0x0000
        /*0012*/ 	.short	0x0000
        /*0014*/ 	.byte	0x00, 0xf0, 0x01, 0x2c


	//----- nvinfo : EIATTR_SPARSE_MMA_MASK
	.align		4
.L_470:
        /*0018*/ 	.byte	0x03, 0x50
        /*001a*/ 	.short	0x0000


	//----- nvinfo : EIATTR_MAXREG_COUNT
	.align		4
        /*001c*/ 	.byte	0x03, 0x1b
        /*001e*/ 	.short	0x00a8


	//----- nvinfo : EIATTR_MERCURY_ISA_VERSION
	.align		4
        /*0020*/ 	.byte	0x03, 0x5f
        /*0022*/ 	.short	0x0101


	//----- nvinfo : EIATTR_VRC_CTA_INIT_COUNT
	.align		4
        /*0024*/ 	.byte	0x02, 0x4a
	.zero		1
	.zero		1


	//----- nvinfo : EIATTR_EXIT_INSTR_OFFSETS
	.align		4
        /*0028*/ 	.byte	0x04, 0x1c
        /*002a*/ 	.short	(.L_472 - .L_471)


	//   ....[0]....
.L_471:
        /*002c*/ 	.word	0x00000010


	//----- nvinfo : EIATTR_MAX_THREADS
	.align		4
.L_472:
        /*0030*/ 	.byte	0x04, 0x05
        /*0032*/ 	.short	(.L_474 - .L_473)
.L_473:
        /*0034*/ 	.word	0x00000180
        /*0038*/ 	.word	0x00000001
        /*003c*/ 	.word	0x00000001


	//----- nvinfo : EIATTR_CBANK_PARAM_SIZE
	.align		4
.L_474:
        /*0040*/ 	.byte	0x03, 0x19
        /*0042*/ 	.short	0x0b00


	//----- nvinfo : EIATTR_PARAM_CBANK
	.align		4
        /*0044*/ 	.byte	0x04, 0x0a
        /*0046*/ 	.short	(.L_476 - .L_475)
	.align		4
.L_475:
        /*0048*/ 	.word	index@(.nv.constant0._ZN7cutlass13device_kernelIN5flash11enable_sm90INS1_16FlashAttnFwdSm90INS1_25CollectiveMainloopFwdSm90ILi2EN4cute5tupleIJNS5_1CILi1EEES8_S8_EEENS6_IJNS7_ILi64EEESA_SA_EEELi512ENS_6half_tEfNS_4arch4Sm90ELb0ELb0ELb1ELb1ELb0ELb1ELb1ELb0ELb0ELb0ELb0ELb0EEENS1_21CollectiveEpilogueFwdINS6_IJSA_NS7_ILi512EEESA_EEES9_SC_SE_Li256ELb1ELb0ELb0ELb0EEENS1_36VarlenDynamicPersistentTileSchedulerILi64ELi64ELi256ELi32ELb0ELb0ELb1ELb0ELb1ELb1EEEEEEEEEvNT_6ParamsE)
        /*004c*/ 	.short	0x0380
        /*004e*/ 	.short	0x0b00


	//----- nvinfo : EIATTR_SW_WAR
	.align		4
.L_476:
        /*0050*/ 	.byte	0x04, 0x36
        /*0052*/ 	.short	(.L_478 - .L_477)
.L_477:
        /*0054*/ 	.word	0x00000008
.L_478:


//--------------------- .nv.info._ZN7cutlass13device_kernelIN5flash11enable_sm90INS1_16FlashAttnFwdSm90INS1_25CollectiveMainloopFwdSm90ILi2EN4cute5tupleIJNS5_1CILi1EEES8_S8_EEENS6_IJNS7_ILi64EEESA_SA_EEELi512ENS_6half_tEfNS_4arch4Sm90ELb0ELb1ELb1ELb0ELb0ELb0ELb0ELb0ELb0ELb0ELb0ELb0EEENS1_21CollectiveEpilogueFwdINS6_IJSA_NS7_ILi512EEESA_EEES9_SC_SE_Li256ELb0ELb0ELb0ELb0EEENS1_30DynamicPersistentTileSchedulerILi256ELi32ELb0ELb0ELb1EEEEEEEEEvNT_6ParamsE --------------------------
	.section	.nv.info._ZN7cutlass13device_kernelIN5flash11enable_sm90INS1_16FlashAttnFwdSm90INS1_25CollectiveMainloopFwdSm90ILi2EN4cute5tupleIJNS5_1CILi1EEES8_S8_EEENS6_IJNS7_ILi64EEESA_SA_EEELi512ENS_6half_tEfNS_4arch4Sm90ELb0ELb1ELb1ELb0ELb0ELb0ELb0ELb0ELb0ELb0ELb0ELb0EEENS1_21CollectiveEpilogueFwdINS6_IJSA_NS7_ILi512EEESA_EEES9_SC_SE_Li256ELb0ELb0ELb0ELb0EEENS1_30DynamicPersistentTileSchedulerILi256ELi32ELb0ELb0ELb1EEEEEEEEEvNT_6ParamsE,"",@"SHT_CUDA_INFO"
	.sectionflags	@""
	.align	4


	//----- nvinfo : EIATTR_CUDA_API_VERSION
	.align		4
        /*0000*/ 	.byte	0x04, 0x37
        /*0002*/ 	.short	(.L_480 - .L_479)
.L_479:
        /*0004*/ 	.word	0x00000082


	//----- nvinfo : EIATTR_KPARAM_INFO
	.align		4
.L_480:
        /*0008*/ 	.byte	0x04, 0x17
        /*000a*/ 	.short	(.L_482 - .L_481)
.L_481:
        /*000c*/ 	.word	0x00000000
        /*0010*/ 	.short	0x0000
        /*0012*/ 	.short	0x0000
        /*0014*/ 	.byte	0x00, 0xf0, 0x01, 0x2e


	//----- nvinfo : EIATTR_SPARSE_MMA_MASK
	.align		4
.L_482:
        /*0018*/ 	.byte	0x03, 0x50
        /*001a*/ 	.short	0x0000


	//----- nvinfo : EIATTR_MAXREG_COUNT
	.align		4
        /*001c*/ 	.byte	0x03, 0x1b
        /*001e*/ 	.short	0x00a8


	//----- nvinfo : EIATTR_MERCURY_ISA_VERSION
	.align		4
        /*0020*/ 	.byte	0x03, 0x5f
        /*0022*/ 	.short	0x0101


	//----- nvinfo : EIATTR_VRC_CTA_INIT_COUNT
	.align		4
        /*0024*/ 	.byte	0x02, 0x4a
	.zero		1
	.zero		1


	//----- nvinfo : EIATTR_EXIT_INSTR_OFFSETS
	.align		4
        /*0028*/ 	.byte	0x04, 0x1c
        /*002a*/ 	.short	(.L_484 - .L_483)


	//   ....[0]....
.L_483:
        /*002c*/ 	.word	0x00000010


	//----- nvinfo : EIATTR_MAX_THREADS
	.align		4
.L_484:
        /*0030*/ 	.byte	0x04, 0x05
        /*0032*/ 	.short	(.L_486 - .L_485)
.L_485:
        /*0034*/ 	.word	0x00000180
        /*0038*/ 	.word	0x00000001
        /*003c*/ 	.word	0x00000001


	//----- nvinfo : EIATTR_CBANK_PARAM_SIZE
	.align		4
.L_486:
        /*0040*/ 	.byte	0x03, 0x19
        /*0042*/ 	.short	0x0b80


	//----- nvinfo : EIATTR_PARAM_CBANK
	.align		4
        /*0044*/ 	.byte	0x04, 0x0a
        /*0046*/ 	.short	(.L_488 - .L_487)
	.align		4
.L_487:
        /*0048*/ 	.word	index@(.nv.constant0._ZN7cutlass13device_kernelIN5flash11enable_sm90INS1_16FlashAttnFwdSm90INS1_25CollectiveMainloopFwdSm90ILi2EN4cute5tupleIJNS5_1CILi1EEES8_S8_EEENS6_IJNS7_ILi64EEESA_SA_EEELi512ENS_6half_tEfNS_4arch4Sm90ELb0ELb1ELb1ELb0ELb0ELb0ELb0ELb0ELb0ELb0ELb0ELb0EEENS1_21CollectiveEpilogueFwdINS6_IJSA_NS7_ILi512EEESA_EEES9_SC_SE_Li256ELb0ELb0ELb0ELb0EEENS1_30DynamicPersistentTileSchedulerILi256ELi32ELb0ELb0ELb1EEEEEEEEEvNT_6ParamsE)
        /*004c*/ 	.short	0x0380
        /*004e*/ 	.short	0x0b80


	//----- nvinfo : EIATTR_SW_WAR
	.align		4
.L_488:
        /*0050*/ 	.byte	0x04, 0x36
        /*0052*/ 	.short	(.L_490 - .L_489)
.L_489:
        /*0054*/ 	.word	0x00000008
.L_490:


//--------------------- .nv.info._ZN7cutlass13device_kernelIN5flash11enable_sm90INS1_16FlashAttnFwdSm90INS1_25CollectiveMainloopFwdSm90ILi2EN4cute5tupleIJNS5_1CILi1EEES8_S8_EEENS6_IJNS7_ILi64EEESA_SA_EEELi512ENS_6half_tEfNS_4arch4Sm90ELb0ELb1ELb1ELb0ELb0ELb0ELb1ELb0ELb0ELb0ELb0ELb0EEENS1_21CollectiveEpilogueFwdINS6_IJSA_NS7_ILi512EEESA_EEES9_SC_SE_Li256ELb0ELb0ELb0ELb0EEENS1_30DynamicPersistentTileSchedulerILi256ELi32ELb0ELb0ELb1EEEEEEEEEvNT_6ParamsE --------------------------
	.section	.nv.info._ZN7cutlass13device_kernelIN5flash11enable_sm90INS1_16FlashAttnFwdSm90INS1_25CollectiveMainloopFwdSm90ILi2EN4cute5tupleIJNS5_1CILi1EEES8_S8_EEENS6_IJNS7_ILi64EEESA_SA_EEELi512ENS_6half_tEfNS_4arch4Sm90ELb0ELb1ELb1ELb0ELb0ELb0ELb1ELb0ELb0ELb0ELb0ELb0EEENS1_21CollectiveEpilogueFwdINS6_IJSA_NS7_ILi512EEESA_EEES9_SC_SE_Li256ELb0ELb0ELb0ELb0EEENS1_30DynamicPersistentTileSchedulerILi256ELi32ELb0ELb0ELb1EEEEEEEEEvNT_6ParamsE,"",@"SHT_CUDA_INFO"
	.sectionflags	@""
	.align	4


	//----- nvinfo : EIATTR_CUDA_API_VERSION
	.align		4
        /*0000*/ 	.byte	0x04, 0x37
        /*0002*/ 	.short	(.L_492 - .L_491)
.L_491:
        /*0004*/ 	.word	0x00000082


	//----- nvinfo : EIATTR_KPARAM_INFO
	.align		4
.L_492:
        /*0008*/ 	.byte	0x04, 0x17
        /*000a*/ 	.short	(.L_494 - .L_493)
.L_493:
        /*000c*/ 	.word	0x00000000
        /*0010*/ 	.short	0x0000
        /*0012*/ 	.short	0x0000
        /*0014*/ 	.byte	0x00, 0xf0, 0x01, 0x32


	//----- nvinfo : EIATTR_SPARSE_MMA_MASK
	.align		4
.L_494:
        /*0018*/ 	.byte	0x03, 0x50
        /*001a*/ 	.short	0x0000


	//----- nvinfo : EIATTR_MAXREG_COUNT
	.align		4
        /*001c*/ 	.byte	0x03, 0x1b
        /*001e*/ 	.short	0x00a8


	//----- nvinfo : EIATTR_MERCURY_ISA_VERSION
	.align		4
        /*0020*/ 	.byte	0x03, 0x5f
        /*0022*/ 	.short	0x0101


	//----- nvinfo : EIATTR_VRC_CTA_INIT_COUNT
	.align		4
        /*0024*/ 	.byte	0x02, 0x4a
	.zero		1
	.zero		1


	//----- nvinfo : EIATTR_EXIT_INSTR_OFFSETS
	.align		4
        /*0028*/ 	.byte	0x04, 0x1c
        /*002a*/ 	.short	(.L_496 - .L_495)


	//   ....[0]....
.L_495:
        /*002c*/ 	.word	0x00000010


	//----- nvinfo : EIATTR_MAX_THREADS
	.align		4
.L_496:
        /*0030*/ 	.byte	0x04, 0x05
        /*0032*/ 	.short	(.L_498 - .L_497)
.L_497:
        /*0034*/ 	.word	0x00000180
        /*0038*/ 	.word	0x00000001
        /*003c*/ 	.word	0x00000001


	//----- nvinfo : EIATTR_CBANK_PARAM_SIZE
	.align		4
.L_498:
        /*0040*/ 	.byte	0x03, 0x19
        /*0042*/ 	.short	0x0c80


	//----- nvinfo : EIATTR_PARAM_CBANK
	.align		4
        /*0044*/ 	.byte	0x04, 0x0a
        /*0046*/ 	.short	(.L_500 - .L_499)
	.align		4
.L_499:
        /*0048*/ 	.word	index@(.nv.constant0._ZN7cutlass13device_kernelIN5flash11enable_sm90INS1_16FlashAttnFwdSm90INS1_25CollectiveMainloopFwdSm90ILi2EN4cute5tupleIJNS5_1CILi1EEES8_S8_EEENS6_IJNS7_ILi64EEESA_SA_EEELi512ENS_6half_tEfNS_4arch4Sm90ELb0ELb1ELb1ELb0ELb0ELb0ELb1ELb0ELb0ELb0ELb0ELb0EEENS1_21CollectiveEpilogueFwdINS6_IJSA_NS7_ILi512EEESA_EEES9_SC_SE_Li256ELb0ELb0ELb0ELb0EEENS1_30DynamicPersistentTileSchedulerILi256ELi32ELb0ELb0ELb1EEEEEEEEEvNT_6ParamsE)
        /*004c*/ 	.short	0x0380
        /*004e*/ 	.short	0x0c80


	//----- nvinfo : EIATTR_SW_WAR
	.align		4
.L_500:
        /*0050*/ 	.byte	0x04, 0x36
        /*0052*/ 	.short	(.L_502 - .L_501)
.L_501:
        /*0054*/ 	.word	0x00000008
.L_502:


//--------------------- .nv.info._ZN7cutlass13device_kernelIN5flash11enable_sm90INS1_16FlashAttnFwdSm90INS1_25CollectiveMainloopFwdSm90ILi2EN4cute5tupleIJNS5_1CILi1EEES8_S8_EEENS6_IJNS7_ILi64EEESA_SA_EEELi512ENS_6half_tEfNS_4arch4Sm90ELb0ELb1ELb1ELb1ELb0ELb0ELb0ELb0ELb0ELb0ELb0ELb0EEENS1_21CollectiveEpilogueFwdINS6_IJSA_NS7_ILi512EEESA_EEES9_SC_SE_Li256ELb1ELb0ELb0ELb0EEENS1_36VarlenDynamicPersistentTileSchedulerILi64ELi64ELi256ELi32ELb0ELb0ELb1ELb1ELb0ELb1EEEEEEEEEvNT_6ParamsE --------------------------
	.section	.nv.info._ZN7cutlass13device_kernelIN5flash11enable_sm90INS1_16FlashAttnFwdSm90INS1_25CollectiveMainloopFwdSm90ILi2EN4cute5tupleIJNS5_1CILi1EEES8_S8_EEENS6_IJNS7_ILi64EEESA_SA_EEELi512ENS_6half_tEfNS_4arch4Sm90ELb0ELb1ELb1ELb1ELb0ELb0ELb0ELb0ELb0ELb0ELb0ELb0EEENS1_21CollectiveEpilogueFwdINS6_IJSA_NS7_ILi512EEESA_EEES9_SC_SE_Li256ELb1ELb0ELb0ELb0EEENS1_36VarlenDynamicPersistentTileSchedulerILi64ELi64ELi256ELi32ELb0ELb0ELb1ELb1ELb0ELb1EEEEEEEEEvNT_6ParamsE,"",@"SHT_CUDA_INFO"
	.sectionflags	@""
	.align	4


	//----- nvinfo : EIATTR_CUDA_API_VERSION
	.align		4
        /*0000*/ 	.byte	0x04, 0x37
        /*0002*/ 	.short	(.L_504 - .L_503)
.L_503:
        /*0004*/ 	.word	0x00000082


	//----- nvinfo : EIATTR_KPARAM_INFO
	.align		4
.L_504:
        /*0008*/ 	.byte	0x04, 0x17
        /*000a*/ 	.short	(.L_506 - .L_505)
.L_505:
        /*000c*/ 	.word	0x00000000
        /*0010*/ 	.short	0x0000
        /*0012*/ 	.short	0x0000
        /*0014*/ 	.byte	0x00, 0xf0, 0x01, 0x28


	//----- nvinfo : EIATTR_SPARSE_MMA_MASK
	.align		4
.L_506:
        /*0018*/ 	.byte	0x03, 0x50
        /*001a*/ 	.short	0x0000


	//----- nvinfo : EIATTR_MAXREG_COUNT
	.align		4
        /*001c*/ 	.byte	0x03, 0x1b
        /*001e*/ 	.short	0x00a8


	//----- nvinfo : EIATTR_MERCURY_ISA_VERSION
	.align		4
        /*0020*/ 	.byte	0x03, 0x5f
        /*0022*/ 	.short	0x0101


	//----- nvinfo : EIATTR_VRC_CTA_INIT_COUNT
	.align		4
        /*0024*/ 	.byte	0x02, 0x4a
	.zero		1
	.zero		1


	//----- nvinfo : EIATTR_EXIT_INSTR_OFFSETS
	.align		4
        /*0028*/ 	.byte	0x04, 0x1c
        /*002a*/ 	.short	(.L_508 - .L_507)


	//   ....[0]....
.L_507:
        /*002c*/ 	.word	0x00000010


	//----- nvinfo : EIATTR_MAX_THREADS
	.align		4
.L_508:
        /*0030*/ 	.byte	0x04, 0x05
        /*0032*/ 	.short	(.L_510 - .L_509)
.L_509:
        /*0034*/ 	.word	0x00000180
        /*0038*/ 	.word	0x00000001
        /*003c*/ 	.word	0x00000001


	//----- nvinfo : EIATTR_CBANK_PARAM_SIZE
	.align		4
.L_510:
        /*0040*/ 	.byte	0x03, 0x19
        /*0042*/ 	.short	0x0a00


	//----- nvinfo : EIATTR_PARAM_CBANK
	.align		4
        /*0044*/ 	.byte	0x04, 0x0a
        /*0046*/ 	.short	(.L_512 - .L_511)
	.align		4
.L_511:
        /*0048*/ 	.word	index@(.nv.constant0._ZN7cutlass13device_kernelIN5flash11enable_sm90INS1_16FlashAttnFwdSm90INS1_25CollectiveMainloopFwdSm90ILi2EN4cute5tupleIJNS5_1CILi1EEES8_S8_EEENS6_IJNS7_ILi64EEESA_SA_EEELi512ENS_6half_tEfNS_4arch4Sm90ELb0ELb1ELb1ELb1ELb0ELb0ELb0ELb0ELb0ELb0ELb0ELb0EEENS1_21CollectiveEpilogueFwdINS6_IJSA_NS7_ILi512EEESA_EEES9_SC_SE_Li256ELb1ELb0ELb0ELb0EEENS1_36VarlenDynamicPersistentTileSchedulerILi64ELi64ELi256ELi32ELb0ELb0ELb1ELb1ELb0ELb1EEEEEEEEEvNT_6ParamsE)
        /*004c*/ 	.short	0x0380
        /*004e*/ 	.short	0x0a00


	//----- nvinfo : EIATTR_SW_WAR
	.align		4
.L_512:
        /*0050*/ 	.byte	0x04, 0x36
        /*0052*/ 	.short	(.L_514 - .L_513)
.L_513:
        /*0054*/ 	.word	0x00000008
.L_514:


//--------------------- .nv.info._ZN7cutlass13device_kernelIN5flash11enable_sm90INS1_16FlashAttnFwdSm90INS1_25CollectiveMainloopFwdSm90ILi2EN4cute5tupleIJNS5_1CILi1EEES8_S8_EEENS6_IJNS7_ILi64EEESA_SA_EEELi512ENS_6half_tEfNS_4arch4Sm90ELb0ELb1ELb1ELb1ELb0ELb1ELb0ELb0ELb0ELb0ELb0ELb0EEENS1_21CollectiveEpilogueFwdINS6_IJSA_NS7_ILi512EEESA_EEES9_SC_SE_Li256ELb1ELb0ELb0ELb0EEENS1_36VarlenDynamicPersistentTileSchedulerILi64ELi64ELi256ELi32ELb0ELb0ELb1ELb1ELb0ELb1EEEEEEEEEvNT_6ParamsE --------------------------
	.section	.nv.info._ZN7cutlass13device_kernelIN5flash11enable_sm90INS1_16FlashAttnFwdSm90INS1_25CollectiveMainloopFwdSm90ILi2EN4cute5tupleIJNS5_1CILi1EEES8_S8_EEENS6_IJNS7_ILi64EEESA_SA_EEELi512ENS_6half_tEfNS_4arch4Sm90ELb0ELb1ELb1ELb1ELb0ELb1ELb0ELb0ELb0ELb0ELb0ELb0EEENS1_21CollectiveEpilogueFwdINS6_IJSA_NS7_ILi512EEESA_EEES9_SC_SE_Li256ELb1ELb0ELb0ELb0EEENS1_36VarlenDynamicPersistentTileSchedulerILi64ELi64ELi256ELi32ELb0ELb0ELb1ELb1ELb0ELb1EEEEEEEEEvNT_6ParamsE,"",@"SHT_CUDA_INFO"
	.sectionflags	@""
	.align	4


	//----- nvinfo : EIATTR_CUDA_API_VERSION
	.align		4
        /*0000*/ 	.byte	0x04, 0x37
        /*0002*/ 	.short	(.L_516 - .L_515)
.L_515:
        /*0004*/ 	.word	0x00000082


	//----- nvinfo : EIATTR_KPARAM_INFO
	.align		4
.L_516:
        /*0008*/ 	.byte	0x04, 0x17
        /*000a*/ 	.short	(.L_518 - .L_517)
.L_517:
        /*000c*/ 	.word	0x00000000
        /*0010*/ 	.short	0x0000
        /*0012*/ 	.short	0x0000
        /*0014*/ 	.byte	0x00, 0xf0, 0x01, 0x28


	//----- nvinfo : EIATTR_SPARSE_MMA_MASK
	.align		4
.L_518:
        /*0018*/ 	.byte	0x03, 0x50
        /*001a*/ 	.short	0x0000


	//----- nvinfo : EIATTR_MAXREG_COUNT
	.align		4
        /*001c*/ 	.byte	0x03, 0x1b
        /*001e*/ 	.short	0x00a8


	//----- nvinfo : EIATTR_MERCURY_ISA_VERSION
	.align		4
        /*0020*/ 	.byte	0x03, 0x5f
        /*0022*/ 	.short	0x0101


	//----- nvinfo : EIATTR_VRC_CTA_INIT_COUNT
	.align		4
        /*0024*/ 	.byte	0x02, 0x4a
	.zero		1
	.zero		1


	//----- nvinfo : EIATTR_EXIT_INSTR_OFFSETS
	.align		4
        /*0028*/ 	.byte	0x04, 0x1c
        /*002a*/ 	.short	(.L_520 - .L_519)


	//   ....[0]....
.L_519:
        /*002c*/ 	.word	0x00000010


	//----- nvinfo : EIATTR_MAX_THREADS
	.align		4
.L_520:
        /*0030*/ 	.byte	0x04, 0x05
        /*0032*/ 	.short	(.L_522 - .L_521)
.L_521:
        /*0034*/ 	.word	0x00000180
        /*0038*/ 	.word	0x00000001
        /*003c*/ 	.word	0x00000001


	//----- nvinfo : EIATTR_CBANK_PARAM_SIZE
	.align		4
.L_522:
        /*0040*/ 	.byte	0x03, 0x19
        /*0042*/ 	.short	0x0a00


	//----- nvinfo : EIATTR_PARAM_CBANK
	.align		4
        /*0044*/ 	.byte	0x04, 0x0a
        /*0046*/ 	.short	(.L_524 - .L_523)
	.align		4
.L_523:
        /*0048*/ 	.word	index@(.nv.constant0._ZN7cutlass13device_kernelIN5flash11enable_sm90INS1_16FlashAttnFwdSm90INS1_25CollectiveMainloopFwdSm90ILi2EN4cute5tupleIJNS5_1CILi1EEES8_S8_EEENS6_IJNS7_ILi64EEESA_SA_EEELi512ENS_6half_tEfNS_4arch4Sm90ELb0ELb1ELb1ELb1ELb0ELb1ELb0ELb0ELb0ELb0ELb0ELb0EEENS1_21CollectiveEpilogueFwdINS6_IJSA_NS7_ILi512EEESA_EEES9_SC_SE_Li256ELb1ELb0ELb0ELb0EEENS1_36VarlenDynamicPersistentTileSchedulerILi64ELi64ELi256ELi32ELb0ELb0ELb1ELb1ELb0ELb1EEEEEEEEEvNT_6ParamsE)
        /*004c*/ 	.short	0x0380
        /*004e*/ 	.short	0x0a00


	//----- nvinfo : EIATTR_SW_WAR
	.align		4
.L_524:
        /*0050*/ 	.byte	0x04, 0x36
        /*0052*/ 	.short	(.L_526 - .L_525)
.L_525:
        /*0054*/ 	.word	0x00000008
.L_526:


//--------------------- .nv.info._ZN7cutlass13device_kernelIN5flash11enable_sm90INS1_16FlashAttnFwdSm90INS1_25CollectiveMainloopFwdSm90ILi2EN4cute5tupleIJNS5_1CILi1EEES8_S8_EEENS6_IJNS7_ILi64EEESA_SA_EEELi512ENS_6half_tEfNS_4arch4Sm90ELb0ELb1ELb1ELb1ELb0ELb0ELb1ELb0ELb0ELb0ELb0ELb0EEENS1_21CollectiveEpilogueFwdINS6_IJSA_NS7_ILi512EEESA_EEES9_SC_SE_Li256ELb1ELb0ELb0ELb0EEENS1_36VarlenDynamicPersistentTileSchedulerILi64ELi64ELi256ELi32ELb0ELb0ELb1ELb1ELb0ELb1EEEEEEEEEvNT_6ParamsE --------------------------
	.section	.nv.info._ZN7cutlass13device_kernelIN5flash11enable_sm90INS1_16FlashAttnFwdSm90INS1_25CollectiveMainloopFwdSm90ILi2EN4cute5tupleIJNS5_1CILi1EEES8_S8_EEENS6_IJNS7_ILi64EEESA_SA_EEELi512ENS_6half_tEfNS_4arch4Sm90ELb0ELb1ELb1ELb1ELb0ELb0ELb1ELb0ELb0ELb0ELb0ELb0EEENS1_21CollectiveEpilogueFwdINS6_IJSA_NS7_ILi512EEESA_EEES9_SC_SE_Li256ELb1ELb0ELb0ELb0EEENS1_36VarlenDynamicPersistentTileSchedulerILi64ELi64ELi256ELi32ELb0ELb0ELb1ELb1ELb0ELb1EEEEEEEEEvNT_6ParamsE,"",@"SHT_CUDA_INFO"
	.sectionflags	@""
	.align	4


	//----- nvinfo : EIATTR_CUDA_API_VERSION
	.align		4
        /*0000*/ 	.byte	0x04, 0x37
        /*0002*/ 	.short	(.L_528 - .L_527)
.L_527:
        /*0004*/ 	.word	0x00000082


	//----- nvinfo : EIATTR_KPARAM_INFO
	.align		4
.L_528:
        /*0008*/ 	.byte	0x04, 0x17
        /*000a*/ 	.short	(.L_530 - .L_529)
.L_529:
        /*000c*/ 	.word	0x00000000
        /*0010*/ 	.short	0x0000
        /*0012*/ 	.short	0x0000
        /*0014*/ 	.byte	0x00, 0xf0, 0x01, 0x2c


	//----- nvinfo : EIATTR_SPARSE_MMA_MASK
	.align		4
.L_530:
        /*0018*/ 	.byte	0x03, 0x50
        /*001a*/ 	.short	0x0000


	//----- nvinfo : EIATTR_MAXREG_COUNT
	.align		4
        /*001c*/ 	.byte	0x03, 0x1b
        /*001e*/ 	.short	0x00a8


	//----- nvinfo : EIATTR_MERCURY_ISA_VERSION
	.align		4
        /*0020*/ 	.byte	0x03, 0x5f
        /*0022*/ 	.short	0x0101


	//----- nvinfo : EIATTR_VRC_CTA_INIT_COUNT
	.align		4
        /*0024*/ 	.byte	0x02, 0x4a
	.zero		1
	.zero		1


	//----- nvinfo : EIATTR_EXIT_INSTR_OFFSETS
	.align		4
        /*0028*/ 	.byte	0x04, 0x1c
        /*002a*/ 	.short	(.L_532 - .L_531)


	//   ....[0]....
.L_531:
        /*002c*/ 	.word	0x00000010


	//----- nvinfo : EIATTR_MAX_THREADS
	.align		4
.L_532:
        /*0030*/ 	.byte	0x04, 0x05
        /*0032*/ 	.short	(.L_534 - .L_533)
.L_533:
        /*0034*/ 	.word	0x00000180
        /*0038*/ 	.word	0x00000001
        /*003c*/ 	.word	0x00000001


	//----- nvinfo : EIATTR_CBANK_PARAM_SIZE
	.align		4
.L_534:
        /*0040*/ 	.byte	0x03, 0x19
        /*0042*/ 	.short	0x0b00


	//----- nvinfo : EIATTR_PARAM_CBANK
	.align		4
        /*0044*/ 	.byte	0x04, 0x0a
        /*0046*/ 	.short	(.L_536 - .L_535)
	.align		4
.L_535:
        /*0048*/ 	.word	index@(.nv.constant0._ZN7cutlass13device_kernelIN5flash11enable_sm90INS1_16FlashAttnFwdSm90INS1_25CollectiveMainloopFwdSm90ILi2EN4cute5tupleIJNS5_1CILi1EEES8_S8_EEENS6_IJNS7_ILi64EEESA_SA_EEELi512ENS_6half_tEfNS_4arch4Sm90ELb0ELb1ELb1ELb1ELb0ELb0ELb1ELb0ELb0ELb0ELb0ELb0EEENS1_21CollectiveEpilogueFwdINS6_IJSA_NS7_ILi512EEESA_EEES9_SC_SE_Li256ELb1ELb0ELb0ELb0EEENS1_36VarlenDynamicPersistentTileSchedulerILi64ELi64ELi256ELi32ELb0ELb0ELb1ELb1ELb0ELb1EEEEEEEEEvNT_6ParamsE)
        /*004c*/ 	.short	0x0380
        /*004e*/ 	.short	0x0b00


	//----- nvinfo : EIATTR_SW_WAR
	.align		4
.L_536:
        /*0050*/ 	.byte	0x04, 0x36
        /*0052*/ 	.short	(.L_538 - .L_537)
.L_537:
        /*0054*/ 	.word	0x00000008
.L_538:


//--------------------- .nv.info._ZN7cutlass13device_kernelIN5flash11enable_sm90INS1_16FlashAttnFwdSm90INS1_25CollectiveMainloopFwdSm90ILi2EN4cute5tupleIJNS5_1CILi1EEES8_S8_EEENS6_IJNS7_ILi64EEESA_SA_EEELi512ENS_6half_tEfNS_4arch4Sm90ELb0ELb1ELb1ELb1ELb0ELb1ELb1ELb0ELb0ELb0ELb0ELb0EEENS1_21CollectiveEpilogueFwdINS6_IJSA_NS7_ILi512EEESA_EEES9_SC_SE_Li256ELb1ELb0ELb0ELb0EEENS1_36VarlenDynamicPersistentTileSchedulerILi64ELi64ELi256ELi32ELb0ELb0ELb1ELb1ELb0ELb1EEEEEEEEEvNT_6ParamsE --------------------------
	.section	.nv.info._ZN7cutlass13device_kernelIN5flash11enable_sm90INS1_16FlashAttnFwdSm90INS1_25CollectiveMainloopFwdSm90ILi2EN4cute5tupleIJNS5_1CILi1EEES8_S8_EEENS6_IJNS7_ILi64EEESA_SA_EEELi512ENS_6half_tEfNS_4arch4Sm90ELb0ELb1ELb1ELb1ELb0ELb1ELb1ELb0ELb0ELb0ELb0ELb0EEENS1_21CollectiveEpilogueFwdINS6_IJSA_NS7_ILi512EEESA_EEES9_SC_SE_Li256ELb1ELb0ELb0ELb0EEENS1_36VarlenDynamicPersistentTileSchedulerILi64ELi64ELi256ELi32ELb0ELb0ELb1ELb1ELb0ELb1EEEEEEEEEvNT_6ParamsE,"",@"SHT_CUDA_INFO"
	.sectionflags	@""
	.align	4


	//----- nvinfo : EIATTR_CUDA_API_VERSION
	.align		4
        /*0000*/ 	.byte	0x04, 0x37
        /*0002*/ 	.short	(.L_540 - .L_539)
.L_539:
        /*0004*/ 	.word	0x00000082


	//----- nvinfo : EIATTR_KPARAM_INFO
	.align		4
.L_540:
        /*0008*/ 	.byte	0x04, 0x17
        /*000a*/ 	.short	(.L_542 - .L_541)
.L_541:
        /*000c*/ 	.word	0x00000000
        /*0010*/ 	.short	0x0000
        /*0012*/ 	.short	0x0000
        /*0014*/ 	.byte	0x00, 0xf0, 0x01, 0x2c


	//----- nvinfo : EIATTR_SPARSE_MMA_MASK
	.align		4
.L_542:
        /*0018*/ 	.byte	0x03, 0x50
        /*001a*/ 	.short	0x0000


	//----- nvinfo : EIATTR_MAXREG_COUNT
	.align		4
        /*001c*/ 	.byte	0x03, 0x1b
        /*001e*/ 	.short	0x00a8


	//----- nvinfo : EIATTR_MERCURY_ISA_VERSION
	.align		4
        /*0020*/ 	.byte	0x03, 0x5f
        /*0022*/ 	.short	0x0101


	//----- nvinfo : EIATTR_VRC_CTA_INIT_COUNT
	.align		4
        /*0024*/ 	.byte	0x02, 0x4a
	.zero		1
	.zero		1


	//----- nvinfo : EIATTR_EXIT_INSTR_OFFSETS
	.align		4
        /*0028*/ 	.byte	0x04, 0x1c
        /*002a*/ 	.short	(.L_544 - .L_543)


	//   ....[0]....
.L_543:
        /*002c*/ 	.word	0x00000010


	//----- nvinfo : EIATTR_MAX_THREADS
	.align		4
.L_544:
        /*0030*/ 	.byte	0x04, 0x05
        /*0032*/ 	.short	(.L_546 - .L_545)
.L_545:
        /*0034*/ 	.word	0x00000180
        /*0038*/ 	.word	0x00000001
        /*003c*/ 	.word	0x00000001


	//----- nvinfo : EIATTR_CBANK_PARAM_SIZE
	.align		4
.L_546:
        /*0040*/ 	.byte	0x03, 0x19
        /*0042*/ 	.short	0x0b00


	//----- nvinfo : EIATTR_PARAM_CBANK
	.align		4
        /*0044*/ 	.byte	0x04, 0x0a
        /*0046*/ 	.short	(.L_548 - .L_547)
	.align		4
.L_547:
        /*0048*/ 	.word	index@(.nv.constant0._ZN7cutlass13device_kernelIN5flash11enable_sm90INS1_16FlashAttnFwdSm90INS1_25CollectiveMainloopFwdSm90ILi2EN4cute5tupleIJNS5_1CILi1EEES8_S8_EEENS6_IJNS7_ILi64EEESA_SA_EEELi512ENS_6half_tEfNS_4arch4Sm90ELb0ELb1ELb1ELb1ELb0ELb1ELb1ELb0ELb0ELb0ELb0ELb0EEENS1_21CollectiveEpilogueFwdINS6_IJSA_NS7_ILi512EEESA_EEES9_SC_SE_Li256ELb1ELb0ELb0ELb0EEENS1_36VarlenDynamicPersistentTileSchedulerILi64ELi64ELi256ELi32ELb0ELb0ELb1ELb1ELb0ELb1EEEEEEEEEvNT_6ParamsE)
        /*004c*/ 	.short	0x0380
        /*004e*/ 	.short	0x0b00


	//----- nvinfo : EIATTR_SW_WAR
	.align		4
.L_548:
        /*0050*/ 	.byte	0x04, 0x36
        /*0052*/ 	.short	(.L_550 - .L_549)
.L_549:
        /*0054*/ 	.word	0x00000008
.L_550:


//--------------------- .nv.info._ZN7cutlass13device_kernelIN5flash11enable_sm90INS1_16FlashAttnFwdSm90INS1_25CollectiveMainloopFwdSm90ILi2EN4cute5tupleIJNS5_1CILi1EEES8_S8_EEENS6_IJNS7_ILi64EEESA_SA_EEELi512ENS_6half_tEfNS_4arch4Sm90ELb1ELb0ELb1ELb0ELb0ELb0ELb0ELb0ELb0ELb0ELb0ELb0EEENS1_21CollectiveEpilogueFwdINS6_IJSA_NS7_ILi512EEESA_EEES9_SC_SE_Li256ELb0ELb0ELb0ELb0EEENS1_30DynamicPersistentTileSchedulerILi256ELi32ELb0ELb0ELb1EEEEEEEEEvNT_6ParamsE --------------------------
	.section	.nv.info._ZN7cutlass13device_kernelIN5flash11enable_sm90INS1_16FlashAttnFwdSm90INS1_25CollectiveMainloopFwdSm90ILi2EN4cute5tupleIJNS5_1CILi1EEES8_S8_EEENS6_IJNS7_ILi64EEESA_SA_EEELi512ENS_6half_tEfNS_4arch4Sm90ELb1ELb0ELb1ELb0ELb0ELb0ELb0ELb0ELb0ELb0ELb0ELb0EEENS1_21CollectiveEpilogueFwdINS6_IJSA_NS7_ILi512EEESA_EEES9_SC_SE_Li256ELb0ELb0ELb0ELb0EEENS1_30DynamicPersistentTileSchedulerILi256ELi32ELb0ELb0ELb1EEEEEEEEEvNT_6ParamsE,"",@"SHT_CUDA_INFO"
	.sectionflags	@""
	.align	4


	//----- nvinfo : EIATTR_CUDA_API_VERSION
	.align		4
        /*0000*/ 	.byte	0x04, 0x37
        /*0002*/ 	.short	(.L_552 - .L_551)
.L_551:
        /*0004*/ 	.word	0x00000082


	//----- nvinfo : EIATTR_KPARAM_INFO
	.align		4
.L_552:
        /*0008*/ 	.byte	0x04, 0x17
        /*000a*/ 	.short	(.L_554 - .L_553)
.L_553:
        /*000c*/ 	.word	0x00000000
        /*0010*/ 	.short	0x0000
        /*0012*/ 	.short	0x0000
        /*0014*/ 	.byte	0x00, 0xf0, 0x01, 0x2e


	//----- nvinfo : EIATTR_SPARSE_MMA_MASK
	.align		4
.L_554:
        /*0018*/ 	.byte	0x03, 0x50
        /*001a*/ 	.short	0x0000


	//----- nvinfo : EIATTR_MAXREG_COUNT
	.align		4
        /*001c*/ 	.byte	0x03, 0x1b
        /*001e*/ 	.short	0x00a8


	//----- nvinfo : EIATTR_MERCURY_ISA_VERSION
	.align		4
        /*0020*/ 	.byte	0x03, 0x5f
        /*0022*/ 	.short	0x0101


	//----- nvinfo : EIATTR_VRC_CTA_INIT_COUNT
	.align		4
        /*0024*/ 	.byte	0x02, 0x4a
	.zero		1
	.zero		1


	//----- nvinfo : EIATTR_EXIT_INSTR_OFFSETS
	.align		4
        /*0028*/ 	.byte	0x04, 0x1c
        /*002a*/ 	.short	(.L_556 - .L_555)


	//   ....[0]....
.L_555:
        /*002c*/ 	.word	0x00000010


	//----- nvinfo : EIATTR_MAX_THREADS
	.align		4
.L_556:
        /*0030*/ 	.byte	0x04, 0x05
        /*0032*/ 	.short	(.L_558 - .L_557)
.L_557:
        /*0034*/ 	.word	0x00000180
        /*0038*/ 	.word	0x00000001
        /*003c*/ 	.word	0x00000001


	//----- nvinfo : EIATTR_CBANK_PARAM_SIZE
	.align		4
.L_558:
        /*0040*/ 	.byte	0x03, 0x19
        /*0042*/ 	.short	0x0b80


	//----- nvinfo : EIATTR_PARAM_CBANK
	.align		4
        /*0044*/ 	.byte	0x04, 0x0a
        /*0046*/ 	.short	(.L_560 - .L_559)
	.align		4
.L_559:
        /*0048*/ 	.word	index@(.nv.constant0._ZN7cutlass13device_kernelIN5flash11enable_sm90INS1_16FlashAttnFwdSm90INS1_25CollectiveMainloopFwdSm90ILi2EN4cute5tupleIJNS5_1CILi1EEES8_S8_EEENS6_IJNS7_ILi64EEESA_SA_EEELi512ENS_6half_tEfNS_4arch4Sm90ELb1ELb0ELb1ELb0ELb0ELb0ELb0ELb0ELb0ELb0ELb0ELb0EEENS1_21CollectiveEpilogueFwdINS6_IJSA_NS7_ILi512EEESA_EEES9_SC_SE_Li256ELb0ELb0ELb0ELb0EEENS1_30DynamicPersistentTileSchedulerILi256ELi32ELb0ELb0ELb1EEEEEEEEEvNT_6ParamsE)
        /*004c*/ 	.short	0x0380
        /*004e*/ 	.short	0x0b80


	//----- nvinfo : EIATTR_SW_WAR
	.align		4
.L_560:
        /*0050*/ 	.byte	0x04, 0x36
        /*0052*/ 	.short	(.L_562 - .L_561)
.L_561:
        /*0054*/ 	.word	0x00000008
.L_562:


//--------------------- .nv.info._ZN7cutlass13device_kernelIN5flash11enable_sm90INS1_16FlashAttnFwdSm90INS1_25CollectiveMainloopFwdSm90ILi2EN4cute5tupleIJNS5_1CILi1EEES8_S8_EEENS6_IJNS7_ILi64EEESA_SA_EEELi512ENS_6half_tEfNS_4arch4Sm90ELb1ELb0ELb1ELb0ELb0ELb0ELb1ELb0ELb0ELb0ELb0ELb0EEENS1_21CollectiveEpilogueFwdINS6_IJSA_NS7_ILi512EEESA_EEES9_SC_SE_Li256ELb0ELb0ELb0ELb0EEENS1_30DynamicPersistentTileSchedulerILi256ELi32ELb0ELb0ELb1EEEEEEEEEvNT_6ParamsE --------------------------
	.section	.nv.info._ZN7cutlass13device_kernelIN5flash11enable_sm90INS1_16FlashAttnFwdSm90INS1_25CollectiveMainloopFwdSm90ILi2EN4cute5tupleIJNS5_1CILi1EEES8_S8_EEENS6_IJNS7_ILi64EEESA_SA_EEELi512ENS_6half_tEfNS_4arch4Sm90ELb1ELb0ELb1ELb0ELb0ELb0ELb1ELb0ELb0ELb0ELb0ELb0EEENS1_21CollectiveEpilogueFwdINS6_IJSA_NS7_ILi512EEESA_EEES9_SC_SE_Li256ELb0ELb0ELb0ELb0EEENS1_30DynamicPersistentTileSchedulerILi256ELi32ELb0ELb0ELb1EEEEEEEEEvNT_6ParamsE,"",@"SHT_CUDA_INFO"
	.sectionflags	@""
	.align	4


	//----- nvinfo : EIATTR_CUDA_API_VERSION
	.align		4
        /*0000*/ 	.byte	0x04, 0x37
        /*0002*/ 	.short	(.L_564 - .L_563)
.L_563:
        /*0004*/ 	.word	0x00000082


	//----- nvinfo : EIATTR_KPARAM_INFO
	.align		4
.L_564:
        /*0008*/ 	.byte	0x04, 0x17
        /*000a*/ 	.short	(.L_566 - .L_565)
.L_565:
        /*000c*/ 	.word	0x00000000
        /*0010*/ 	.short	0x0000
        /*0012*/ 	.short	0x0000
        /*0014*/ 	.byte	0x00, 0xf0, 0x01, 0x32


	//----- nvinfo : EIATTR_SPARSE_MMA_MASK
	.align		4
.L_566:
        /*0018*/ 	.byte	0x03, 0x50
        /*001a*/ 	.short	0x0000


	//----- nvinfo : EIATTR_MAXREG_COUNT
	.align		4
        /*001c*/ 	.byte	0x03, 0x1b
        /*001e*/ 	.short	0x00a8


	//----- nvinfo : EIATTR_MERCURY_ISA_VERSION
	.align		4
        /*0020*/ 	.byte	0x03, 0x5f
        /*0022*/ 	.short	0x0101


	//----- nvinfo : EIATTR_VRC_CTA_INIT_COUNT
	.align		4
        /*0024*/ 	.byte	0x02, 0x4a
	.zero		1
	.zero		1


	//----- nvinfo : EIATTR_EXIT_INSTR_OFFSETS
	.align		4
        /*0028*/ 	.byte	0x04, 0x1c
        /*002a*/ 	.short	(.L_568 - .L_567)


	//   ....[0]....
.L_567:
        /*002c*/ 	.word	0x00000010


	//----- nvinfo : EIATTR_MAX_THREADS
	.align		4
.L_568:
        /*0030*/ 	.byte	0x04, 0x05
        /*0032*/ 	.short	(.L_570 - .L_569)
.L_569:
        /*0034*/ 	.word	0x00000180
        /*0038*/ 	.word	0x00000001
        /*003c*/ 	.word	0x00000001


	//----- nvinfo : EIATTR_CBANK_PARAM_SIZE
	.align		4
.L_570:
        /*0040*/ 	.byte	0x03, 0x19
        /*0042*/ 	.short	0x0c80


	//----- nvinfo : EIATTR_PARAM_CBANK
	.align		4
        /*0044*/ 	.byte	0x04, 0x0a
        /*0046*/ 	.short	(.L_572 - .L_571)
	.align		4
.L_571:
        /*0048*/ 	.word	index@(.nv.constant0._ZN7cutlass13device_kernelIN5flash11enable_sm90INS1_16FlashAttnFwdSm90INS1_25CollectiveMainloopFwdSm90ILi2EN4cute5tupleIJNS5_1CILi1EEES8_S8_EEENS6_IJNS7_ILi64EEESA_SA_EEELi512ENS_6half_tEfNS_4arch4Sm90ELb1ELb0ELb1ELb0ELb0ELb0ELb1ELb0ELb0ELb0ELb0ELb0EEENS1_21CollectiveEpilogueFwdINS6_IJSA_NS7_ILi512EEESA_EEES9_SC_SE_Li256ELb0ELb0ELb0ELb0EEENS1_30DynamicPersistentTileSchedulerILi256ELi32ELb0ELb0ELb1EEEEEEEEEvNT_6ParamsE)
        /*004c*/ 	.short	0x0380
        /*004e*/ 	.short	0x0c80


	//----- nvinfo : EIATTR_SW_WAR
	.align		4
.L_572:
        /*0050*/ 	.byte	0x04, 0x36
        /*0052*/ 	.short	(.L_574 - .L_573)
.L_573:
        /*0054*/ 	.word	0x00000008
.L_574:


//--------------------- .nv.info._ZN7cutlass13device_kernelIN5flash11enable_sm90INS1_16FlashAttnFwdSm90INS1_25CollectiveMainloopFwdSm90ILi2EN4cute5tupleIJNS5_1CILi1EEES8_S8_EEENS6_IJNS7_ILi64EEESA_SA_EEELi512ENS_6half_tEfNS_4arch4Sm90ELb1ELb0ELb1ELb1ELb0ELb0ELb0ELb0ELb0ELb0ELb0ELb0EEENS1_21CollectiveEpilogueFwdINS6_IJSA_NS7_ILi512EEESA_EEES9_SC_SE_Li256ELb1ELb0ELb0ELb0EEENS1_36VarlenDynamicPersistentTileSchedulerILi64ELi64ELi256ELi32ELb0ELb0ELb1ELb1ELb1ELb1EEEEEEEEEvNT_6ParamsE --------------------------
	.section	.nv.info._ZN7cutlass13device_kernelIN5flash11enable_sm90INS1_16FlashAttnFwdSm90INS1_25CollectiveMainloopFwdSm90ILi2EN4cute5tupleIJNS5_1CILi1EEES8_S8_EEENS6_IJNS7_ILi64EEESA_SA_EEELi512ENS_6half_tEfNS_4arch4Sm90ELb1ELb0ELb1ELb1ELb0ELb0ELb0ELb0ELb0ELb0ELb0ELb0EEENS1_21CollectiveEpilogueFwdINS6_IJSA_NS7_ILi512EEESA_EEES9_SC_SE_Li256ELb1ELb0ELb0ELb0EEENS1_36VarlenDynamicPersistentTileSchedulerILi64ELi64ELi256ELi32ELb0ELb0ELb1ELb1ELb1ELb1EEEEEEEEEvNT_6ParamsE,"",@"SHT_CUDA_INFO"
	.sectionflags	@""
	.align	4


	//----- nvinfo : EIATTR_CUDA_API_VERSION
	.align		4
        /*0000*/ 	.byte	0x04, 0x37
        /*0002*/ 	.short	(.L_576 - .L_575)
.L_575:
        /*0004*/ 	.word	0x00000082


	//----- nvinfo : EIATTR_KPARAM_INFO
	.align		4
.L_576:
        /*0008*/ 	.byte	0x04, 0x17
        /*000a*/ 	.short	(.L_578 - .L_577)
.L_577:
        /*000c*/ 	.word	0x00000000
        /*0010*/ 	.short	0x0000
        /*0012*/ 	.short	0x0000
        /*0014*/ 	.byte	0x00, 0xf0, 0x01, 0x28


	//----- nvinfo : EIATTR_SPARSE_MMA_MASK
	.align		4
.L_578:
        /*0018*/ 	.byte	0x03, 0x50
        /*001a*/ 	.short	0x0000


	//----- nvinfo : EIATTR_MAXREG_COUNT
	.align		4
        /*001c*/ 	.byte	0x03, 0x1b
        /*001e*/ 	.short	0x00a8


	//----- nvinfo : EIATTR_MERCURY_ISA_VERSION
	.align		4
        /*0020*/ 	.byte	0x03, 0x5f
        /*0022*/ 	.short	0x0101


	//----- nvinfo : EIATTR_VRC_CTA_INIT_COUNT
	.align		4
        /*0024*/ 	.byte	0x02, 0x4a
	.zero		1
	.zero		1


	//----- nvinfo : EIATTR_EXIT_INSTR_OFFSETS
	.align		4
        /*0028*/ 	.byte	0x04, 0x1c
        /*002a*/ 	.short	(.L_580 - .L_579)


	//   ....[0]....
.L_579:
        /*002c*/ 	.word	0x00000010


	//----- nvinfo : EIATTR_MAX_THREADS
	.align		4
.L_580:
        /*0030*/ 	.byte	0x04, 0x05
        /*0032*/ 	.short	(.L_582 - .L_581)
.L_581:
        /*0034*/ 	.word	0x00000180
        /*0038*/ 	.word	0x00000001
        /*003c*/ 	.word	0x00000001


	//----- nvinfo : EIATTR_CBANK_PARAM_SIZE
	.align		4
.L_582:
        /*0040*/ 	.byte	0x03, 0x19
        /*0042*/ 	.short	0x0a00


	//----- nvinfo : EIATTR_PARAM_CBANK
	.align		4
        /*0044*/ 	.byte	0x04, 0x0a
        /*0046*/ 	.short	(.L_584 - .L_583)
	.align		4
.L_583:
        /*0048*/ 	.word	index@(.nv.constant0._ZN7cutlass13device_kernelIN5flash11enable_sm90INS1_16FlashAttnFwdSm90INS1_25CollectiveMainloopFwdSm90ILi2EN4cute5tupleIJNS5_1CILi1EEES8_S8_EEENS6_IJNS7_ILi64EEESA_SA_EEELi512ENS_6half_tEfNS_4arch4Sm90ELb1ELb0ELb1ELb1ELb0ELb0ELb0ELb0ELb0ELb0ELb0ELb0EEENS1_21CollectiveEpilogueFwdINS6_IJSA_NS7_ILi512EEESA_EEES9_SC_SE_Li256ELb1ELb0ELb0ELb0EEENS1_36VarlenDynamicPersistentTileSchedulerILi64ELi64ELi256ELi32ELb0ELb0ELb1ELb1ELb1ELb1EEEEEEEEEvNT_6ParamsE)
        /*004c*/ 	.short	0x0380
        /*004e*/ 	.short	0x0a00


	//----- nvinfo : EIATTR_SW_WAR
	.align		4
.L_584:
        /*0050*/ 	.byte	0x04, 0x36
        /*0052*/ 	.short	(.L_586 - .L_585)
.L_585:
        /*0054*/ 	.word	0x00000008
.L_586:


//--------------------- .nv.info._ZN7cutlass13device_kernelIN5flash11enable_sm90INS1_16FlashAttnFwdSm90INS1_25CollectiveMainloopFwdSm90ILi2EN4cute5tupleIJNS5_1CILi1EEES8_S8_EEENS6_IJNS7_ILi64EEESA_SA_EEELi512ENS_6half_tEfNS_4arch4Sm90ELb1ELb0ELb1ELb1ELb0ELb1ELb0ELb0ELb0ELb0ELb0ELb0EEENS1_21CollectiveEpilogueFwdINS6_IJSA_NS7_ILi512EEESA_EEES9_SC_SE_Li256ELb1ELb0ELb0ELb0EEENS1_36VarlenDynamicPersistentTileSchedulerILi64ELi64ELi256ELi32ELb0ELb0ELb1ELb1ELb1ELb1EEEEEEEEEvNT_6ParamsE --------------------------
	.section	.nv.info._ZN7cutlass13device_kernelIN5flash11enable_sm90INS1_16FlashAttnFwdSm90INS1_25CollectiveMainloopFwdSm90ILi2EN4cute5tupleIJNS5_1CILi1EEES8_S8_EEENS6_IJNS7_ILi64EEESA_SA_EEELi512ENS_6half_tEfNS_4arch4Sm90ELb1ELb0ELb1ELb1ELb0ELb1ELb0ELb0ELb0ELb0ELb0ELb0EEENS1_21CollectiveEpilogueFwdINS6_IJSA_NS7_ILi512EEESA_EEES9_SC_SE_Li256ELb1ELb0ELb0ELb0EEENS1_36VarlenDynamicPersistentTileSchedulerILi64ELi64ELi256ELi32ELb0ELb0ELb1ELb1ELb1ELb1EEEEEEEEEvNT_6ParamsE,"",@"SHT_CUDA_INFO"
	.sectionflags	@""
	.align	4


	//----- nvinfo : EIATTR_CUDA_API_VERSION
	.align		4
        /*0000*/ 	.byte	0x04, 0x37
        /*0002*/ 	.short	(.L_588 - .L_587)
.L_587:
        /*0004*/ 	.word	0x00000082


	//----- nvinfo : EIATTR_KPARAM_INFO
	.align		4
.L_588:
        /*0008*/ 	.byte	0x04, 0x17
        /*000a*/ 	.short	(.L_590 - .L_589)
.L_589:
        /*000c*/ 	.word	0x00000000
        /*0010*/ 	.short	0x0000
        /*0012*/ 	.short	0x0000
        /*0014*/ 	.byte	0x00, 0xf0, 0x01, 0x28


	//----- nvinfo : EIATTR_SPARSE_MMA_MASK
	.align		4
.L_590:
        /*0018*/ 	.byte	0x03, 0x50
        /*001a*/ 	.short	0x0000


	//----- nvinfo : EIATTR_MAXREG_COUNT
	.align		4
        /*001c*/ 	.byte	0x03, 0x1b
        /*001e*/ 	.short	0x00a8


	//----- nvinfo : EIATTR_MERCURY_ISA_VERSION
	.align		4
        /*0020*/ 	.byte	0x03, 0x5f
        /*0022*/ 	.short	0x0101


	//----- nvinfo : EIATTR_VRC_CTA_INIT_COUNT
	.align		4
        /*0024*/ 	.byte	0x02, 0x4a
	.zero		1
	.zero		1


	//----- nvinfo : EIATTR_EXIT_INSTR_OFFSETS
	.align		4
        /*0028*/ 	.byte	0x04, 0x1c
        /*002a*/ 	.short	(.L_592 - .L_591)


	//   ....[0]....
.L_591:
        /*002c*/ 	.word	0x00000010


	//----- nvinfo : EIATTR_MAX_THREADS
	.align		4
.L_592:
        /*0030*/ 	.byte	0x04, 0x05
        /*0032*/ 	.short	(.L_594 - .L_593)
.L_593:
        /*0034*/ 	.word	0x00000180
        /*0038*/ 	.word	0x00000001
        /*003c*/ 	.word	0x00000001


	//----- nvinfo : EIATTR_CBANK_PARAM_SIZE
	.align		4
.L_594:
        /*0040*/ 	.byte	0x03, 0x19
        /*0042*/ 	.short	0x0a00


	//----- nvinfo : EIATTR_PARAM_CBANK
	.align		4
        /*0044*/ 	.byte	0x04, 0x0a
        /*0046*/ 	.short	(.L_596 - .L_595)
	.align		4
.L_595:
        /*0048*/ 	.word	index@(.nv.constant0._ZN7cutlass13device_kernelIN5flash11enable_sm90INS1_16FlashAttnFwdSm90INS1_25CollectiveMainloopFwdSm90ILi2EN4cute5tupleIJNS5_1CILi1EEES8_S8_EEENS6_IJNS7_ILi64EEESA_SA_EEELi512ENS_6half_tEfNS_4arch4Sm90ELb1ELb0ELb1ELb1ELb0ELb1ELb0ELb0ELb0ELb0ELb0ELb0EEENS1_21CollectiveEpilogueFwdINS6_IJSA_NS7_ILi512EEESA_EEES9_SC_SE_Li256ELb1ELb0ELb0ELb0EEENS1_36VarlenDynamicPersistentTileSchedulerILi64ELi64ELi256ELi32ELb0ELb0ELb1ELb1ELb1ELb1EEEEEEEEEvNT_6ParamsE)
        /*004c*/ 	.short	0x0380
        /*004e*/ 	.short	0x0a00


	//----- nvinfo : EIATTR_SW_WAR
	.align		4
.L_596:
        /*0050*/ 	.byte	0x04, 0x36
        /*0052*/ 	.short	(.L_598 - .L_597)
.L_597:
        /*0054*/ 	.word	0x00000008
.L_598:


//--------------------- .nv.info._ZN7cutlass13device_kernelIN5flash11enable_sm90INS1_16FlashAttnFwdSm90INS1_25CollectiveMainloopFwdSm90ILi2EN4cute5tupleIJNS5_1CILi1EEES8_S8_EEENS6_IJNS7_ILi64EEESA_SA_EEELi512ENS_6half_tEfNS_4arch4Sm90ELb1ELb0ELb1ELb1ELb0ELb0ELb1ELb0ELb0ELb0ELb0ELb0EEENS1_21CollectiveEpilogueFwdINS6_IJSA_NS7_ILi512EEESA_EEES9_SC_SE_Li256ELb1ELb0ELb0ELb0EEENS1_36VarlenDynamicPersistentTileSchedulerILi64ELi64ELi256ELi32ELb0ELb0ELb1ELb1ELb1ELb1EEEEEEEEEvNT_6ParamsE --------------------------
	.section	.nv.info._ZN7cutlass13device_kernelIN5flash11enable_sm90INS1_16FlashAttnFwdSm90INS1_25CollectiveMainloopFwdSm90ILi2EN4cute5tupleIJNS5_1CILi1EEES8_S8_EEENS6_IJNS7_ILi64EEESA_SA_EEELi512ENS_6half_tEfNS_4arch4Sm90ELb1ELb0ELb1ELb1ELb0ELb0ELb1ELb0ELb0ELb0ELb0ELb0EEENS1_21CollectiveEpilogueFwdINS6_IJSA_NS7_ILi512EEESA_EEES9_SC_SE_Li256ELb1ELb0ELb0ELb0EEENS1_36VarlenDynamicPersistentTileSchedulerILi64ELi64ELi256ELi32ELb0ELb0ELb1ELb1ELb1ELb1EEEEEEEEEvNT_6ParamsE,"",@"SHT_CUDA_INFO"
	.sectionflags	@""
	.align	4


	//----- nvinfo : EIATTR_CUDA_API_VERSION
	.align		4
        /*0000*/ 	.byte	0x04, 0x37
        /*0002*/ 	.short	(.L_600 - .L_599)
.L_599:
        /*0004*/ 	.word	0x00000082


	//----- nvinfo : EIATTR_KPARAM_INFO
	.align		4
.L_600:
        /*0008*/ 	.byte	0x04, 0x17
        /*000a*/ 	.short	(.L_602 - .L_601)
.L_601:
        /*000c*/ 	.word	0x00000000
        /*0010*/ 	.short	0x0000
        /*0012*/ 	.short	0x0000
        /*0014*/ 	.byte	0x00, 0xf0, 0x01, 0x2c


	//----- nvinfo : EIATTR_SPARSE_MMA_MASK
	.align		4
.L_602:
        /*0018*/ 	.byte	0x03, 0x50
        /*001a*/ 	.short	0x0000


	//----- nvinfo : EIATTR_MAXREG_COUNT
	.align		4
        /*001c*/ 	.byte	0x03, 0x1b
        /*001e*/ 	.short	0x00a8


	//----- nvinfo : EIATTR_MERCURY_ISA_VERSION
	.align		4
        /*0020*/ 	.byte	0x03, 0x5f
        /*0022*/ 	.short	0x0101


	//----- nvinfo : EIATTR_VRC_CTA_INIT_COUNT
	.align		4
        /*0024*/ 	.byte	0x02, 0x4a
	.zero		1
	.zero		1


	//----- nvinfo : EIATTR_EXIT_INSTR_OFFSETS
	.align		4
        /*0028*/ 	.byte	0x04, 0x1c
        /*002a*/ 	.short	(.L_604 - .L_603)


	//   ....[0]....
.L_603:
        /*002c*/ 	.word	0x00000010


	//----- nvinfo : EIATTR_MAX_THREADS
	.align		4
.L_604:
        /*0030*/ 	.byte	0x04, 0x05
        /*0032*/ 	.short	(.L_606 - .L_605)
.L_605:
        /*0034*/ 	.word	0x00000180
        /*0038*/ 	.word	0x00000001
        /*003c*/ 	.word	0x00000001


	//----- nvinfo : EIATTR_CBANK_PARAM_SIZE
	.align		4
.L_606:
        /*0040*/ 	.byte	0x03, 0x19
        /*0042*/ 	.short	0x0b00


	//----- nvinfo : EIATTR_PARAM_CBANK
	.align		4
        /*0044*/ 	.byte	0x04, 0x0a
        /*0046*/ 	.short	(.L_608 - .L_607)
	.align		4
.L_607:
        /*0048*/ 	.word	index@(.nv.constant0._ZN7cutlass13device_kernelIN5flash11enable_sm90INS1_16FlashAttnFwdSm90INS1_25CollectiveMainloopFwdSm90ILi2EN4cute5tupleIJNS5_1CILi1EEES8_S8_EEENS6_IJNS7_ILi64EEESA_SA_EEELi512ENS_6half_tEfNS_4arch4Sm90ELb1ELb0ELb1ELb1ELb0ELb0ELb1ELb0ELb0ELb0ELb0ELb0EEENS1_21CollectiveEpilogueFwdINS6_IJSA_NS7_ILi512EEESA_EEES9_SC_SE_Li256ELb1ELb0ELb0ELb0EEENS1_36VarlenDynamicPersistentTileSchedulerILi64ELi64ELi256ELi32ELb0ELb0ELb1ELb1ELb1ELb1EEEEEEEEEvNT_6ParamsE)
        /*004c*/ 	.short	0x0380
        /*004e*/ 	.short	0x0b00


	//----- nvinfo : EIATTR_SW_WAR
	.align		4
.L_608:
        /*0050*/ 	.byte	0x04, 0x36
        /*0052*/ 	.short	(.L_610 - .L_609)
.L_609:
        /*0054*/ 	.word	0x00000008
.L_610:


//--------------------- .nv.info._ZN7cutlass13device_kernelIN5flash11enable_sm90INS1_16FlashAttnFwdSm90INS1_25CollectiveMainloopFwdSm90ILi2EN4cute5tupleIJNS5_1CILi1EEES8_S8_EEENS6_IJNS7_ILi64EEESA_SA_EEELi512ENS_6half_tEfNS_4arch4Sm90ELb1ELb0ELb1ELb1ELb0ELb1ELb1ELb0ELb0ELb0ELb0ELb0EEENS1_21CollectiveEpilogueFwdINS6_IJSA_NS7_ILi512EEESA_EEES9_SC_SE_Li256ELb1ELb0ELb0ELb0EEENS1_36VarlenDynamicPersistentTileSchedulerILi64ELi64ELi256ELi32ELb0ELb0ELb1ELb1ELb1ELb1EEEEEEEEEvNT_6ParamsE --------------------------
	.section	.nv.info._ZN7cutlass13device_kernelIN5flash11enable_sm90INS1_16FlashAttnFwdSm90INS1_25CollectiveMainloopFwdSm90ILi2EN4cute5tupleIJNS5_1CILi1EEES8_S8_EEENS6_IJNS7_ILi64EEESA_SA_EEELi512ENS_6half_tEfNS_4arch4Sm90ELb1ELb0ELb1ELb1ELb0ELb1ELb1ELb0ELb0ELb0ELb0ELb0EEENS1_21CollectiveEpilogueFwdINS6_IJSA_NS7_ILi512EEESA_EEES9_SC_SE_Li256ELb1ELb0ELb0ELb0EEENS1_36VarlenDynamicPersistentTileSchedulerILi64ELi64ELi256ELi32ELb0ELb0ELb1ELb1ELb1ELb1EEEEEEEEEvNT_6ParamsE,"",@"SHT_CUDA_INFO"
	.sectionflags	@""
	.align	4


	//----- nvinfo : EIATTR_CUDA_API_VERSION
	.align		4
        /*0000*/ 	.byte	0x04, 0x37
        /*0002*/ 	.short	(.L_612 - .L_611)
.L_611:
        /*0004*/ 	.word	0x00000082


	//----- nvinfo : EIATTR_KPARAM_INFO
	.align		4
.L_612:
        /*0008*/ 	.byte	0x04, 0x17
        /*000a*/ 	.short	(.L_614 - .L_613)
.L_613:
        /*000c*/ 	.word	0x00000000
        /*0010*/ 	.short	0x0000
        /*0012*/ 	.short	0x0000
        /*0014*/ 	.byte	0x00, 0xf0, 0x01, 0x2c


	//----- nvinfo : EIATTR_SPARSE_MMA_MASK
	.align		4
.L_614:
        /*0018*/ 	.byte	0x03, 0x50
        /*001a*/ 	.short	0x0000


	//----- nvinfo : EIATTR_MAXREG_COUNT
	.align		4
        /*001c*/ 	.byte	0x03, 0x1b
        /*001e*/ 	.short	0x00a8


	//----- nvinfo : EIATTR_MERCURY_ISA_VERSION
	.align		4
        /*0020*/ 	.byte	0x03, 0x5f
        /*0022*/ 	.short	0x0101


	//----- nvinfo : EIATTR_VRC_CTA_INIT_COUNT
	.align		4
        /*0024*/ 	.byte	0x02, 0x4a
	.zero		1
	.zero		1


	//----- nvinfo : EIATTR_EXIT_INSTR_OFFSETS
	.align		4
        /*0028*/ 	.byte	0x04, 0x1c
        /*002a*/ 	.short	(.L_616 - .L_615)


	//   ....[0]....
.L_615:
        /*002c*/ 	.word	0x00000010


	//----- nvinfo : EIATTR_MAX_THREADS
	.align		4
.L_616:
        /*0030*/ 	.byte	0x04, 0x05
        /*0032*/ 	.short	(.L_618 - .L_617)
.L_617:
        /*0034*/ 	.word	0x00000180
        /*0038*/ 	.word	0x00000001
        /*003c*/ 	.word	0x00000001


	//----- nvinfo : EIATTR_CBANK_PARAM_SIZE
	.align		4
.L_618:
        /*0040*/ 	.byte	0x03, 0x19
        /*0042*/ 	.short	0x0b00


	//----- nvinfo : EIATTR_PARAM_CBANK
	.align		4
        /*0044*/ 	.byte	0x04, 0x0a
        /*0046*/ 	.short	(.L_620 - .L_619)
	.align		4
.L_619:
        /*0048*/ 	.word	index@(.nv.constant0._ZN7cutlass13device_kernelIN5flash11enable_sm90INS1_16FlashAttnFwdSm90INS1_25CollectiveMainloopFwdSm90ILi2EN4cute5tupleIJNS5_1CILi1EEES8_S8_EEENS6_IJNS7_ILi64EEESA_SA_EEELi512ENS_6half_tEfNS_4arch4Sm90ELb1ELb0ELb1ELb1ELb0ELb1ELb1ELb0ELb0ELb0ELb0ELb0EEENS1_21CollectiveEpilogueFwdINS6_IJSA_NS7_ILi512EEESA_EEES9_SC_SE_Li256ELb1ELb0ELb0ELb0EEENS1_36VarlenDynamicPersistentTileSchedulerILi64ELi64ELi256ELi32ELb0ELb0ELb1ELb1ELb1ELb1EEEEEEEEEvNT_6ParamsE)
        /*004c*/ 	.short	0x0380
        /*004e*/ 	.short	0x0b00


	//----- nvinfo : EIATTR_SW_WAR
	.align		4
.L_620:
        /*0050*/ 	.byte	0x04, 0x36
        /*0052*/ 	.short	(.L_622 - .L_621)
.L_621:
        /*0054*/ 	.word	0x00000008
.L_622:


//--------------------- .nv.info._ZN7cutlass13device_kernelIN5flash11enable_sm90INS1_16FlashAttnFwdSm90INS1_25CollectiveMainloopFwdSm90ILi2EN4cute5tupleIJNS5_1CILi1EEES8_S8_EEENS6_IJNS7_ILi128EEENS7_ILi96EEENS7_ILi64EEEEEELi256ENS_6half_tEfNS_4arch4Sm90ELb0ELb0ELb1ELb0ELb0ELb0ELb0ELb1ELb0ELb0ELb0ELb0EEENS1_21CollectiveEpilogueFwdINS6_IJSA_NS7_ILi256EEESB_EEES9_SE_SG_Li256ELb0ELb0ELb0ELb0EEENS1_29StaticPersistentTileSchedulerILb0EEEEEEEEEvNT_6ParamsE --------------------------
	.section	.nv.info._ZN7cutlass13device_kernelIN5flash11enable_sm90INS1_16FlashAttnFwdSm90INS1_25CollectiveMainloopFwdSm90ILi2EN4cute5tupleIJNS5_1CILi1EEES8_S8_EEENS6_IJNS7_ILi128EEENS7_ILi96EEENS7_ILi64EEEEEELi256ENS_6half_tEfNS_4arch4Sm90ELb0ELb0ELb1ELb0ELb0ELb0ELb0ELb1ELb0ELb0ELb0ELb0EEENS1_21CollectiveEpilogueFwdINS6_IJSA_NS7_ILi256EEESB_EEES9_SE_SG_Li256ELb0ELb0ELb0ELb0EEENS1_29StaticPersistentTileSchedulerILb0EEEEEEEEEvNT_6ParamsE,"",@"SHT_CUDA_INFO"
	.sectionflags	@""
	.align	4


	//----- nvinfo : EIATTR_CUDA_API_VERSION
	.align		4
        /*0000*/ 	.byte	0x04, 0x37
        /*0002*/ 	.short	(.L_624 - .L_623)
.L_623:
        /*0004*/ 	.word	0x00000082


	//----- nvinfo : EIATTR_KPARAM_INFO
	.align		4
.L_624:
        /*0008*/ 	.byte	0x04, 0x17
        /*000a*/ 	.short	(.L_626 - .L_625)
.L_625:
        /*000c*/ 	.word	0x00000000
        /*0010*/ 	.short	0x0000
        /*0012*/ 	.short	0x0000
        /*0014*/ 	.byte	0x00, 0xf0, 0x01, 0x2e


	//----- nvinfo : EIATTR_SPARSE_MMA_MASK
	.align		4
.L_626:
        /*0018*/ 	.byte	0x03, 0x50
        /*001a*/ 	.short	0x0000


	//----- nvinfo : EIATTR_MAXREG_COUNT
	.align		4
        /*001c*/ 	.byte	0x03, 0x1b
        /*001e*/ 	.short	0x00a8


	//----- nvinfo : EIATTR_MERCURY_ISA_VERSION
	.align		4
        /*0020*/ 	.byte	0x03, 0x5f
        /*0022*/ 	.short	0x0101


	//----- nvinfo : EIATTR_VRC_CTA_INIT_COUNT
	.align		4
        /*0024*/ 	.byte	0x02, 0x4a
	.zero		1
	.zero		1


	//----- nvinfo : EIATTR_EXIT_INSTR_OFFSETS
	.align		4
        /*0028*/ 	.byte	0x04, 0x1c
        /*002a*/ 	.short	(.L_628 - .L_627)


	//   ....[0]....
.L_627:
        /*002c*/ 	.word	0x00000010


	//----- nvinfo : EIATTR_MAX_THREADS
	.align		4
.L_628:
        /*0030*/ 	.byte	0x04, 0x05
        /*0032*/ 	.short	(.L_630 - .L_629)
.L_629:
        /*0034*/ 	.word	0x00000180
        /*0038*/ 	.word	0x00000001
        /*003c*/ 	.word	0x00000001


	//----- nvinfo : EIATTR_CBANK_PARAM_SIZE
	.align		4
.L_630:
        /*0040*/ 	.byte	0x03, 0x19
        /*0042*/ 	.short	0x0b80


	//----- nvinfo : EIATTR_PARAM_CBANK
	.align		4
        /*0044*/ 	.byte	0x04, 0x0a
        /*0046*/ 	.short	(.L_632 - .L_631)
	.align		4
.L_631:
        /*0048*/ 	.word	index@(.nv.constant0._ZN7cutlass13device_kernelIN5flash11enable_sm90INS1_16FlashAttnFwdSm90INS1_25CollectiveMainloopFwdSm90ILi2EN4cute5tupleIJNS5_1CILi1EEES8_S8_EEENS6_IJNS7_ILi128EEENS7_ILi96EEENS7_ILi64EEEEEELi256ENS_6half_tEfNS_4arch4Sm90ELb0ELb0ELb1ELb0ELb0ELb0ELb0ELb1ELb0ELb0ELb0ELb0EEENS1_21CollectiveEpilogueFwdINS6_IJSA_NS7_ILi256EEESB_EEES9_SE_SG_Li256ELb0ELb0ELb0ELb0EEENS1_29StaticPersistentTileSchedulerILb0EEEEEEEEEvNT_6ParamsE)
        /*004c*/ 	.short	0x0380
        /*004e*/ 	.short	0x0b80


	//----- nvinfo : EIATTR_SW_WAR
	.align		4
.L_632:
        /*0050*/ 	.byte	0x04, 0x36
        /*0052*/ 	.short	(.L_634 - .L_633)
.L_633:
        /*0054*/ 	.word	0x00000008
.L_634:


//--------------------- .nv.info._ZN7cutlass13device_kernelIN5flash11enable_sm90INS1_16FlashAttnFwdSm90INS1_25CollectiveMainloopFwdSm90ILi2EN4cute5tupleIJNS5_1CILi1EEES8_S8_EEENS6_IJNS7_ILi128EEENS7_ILi96EEENS7_ILi64EEEEEELi256ENS_6half_tEfNS_4arch4Sm90ELb0ELb0ELb1ELb0ELb0ELb0ELb1ELb1ELb0ELb0ELb0ELb0EEENS1_21CollectiveEpilogueFwdINS6_IJSA_NS7_ILi256EEESB_EEES9_SE_SG_Li256ELb0ELb0ELb0ELb0EEENS1_29StaticPersistentTileSchedulerILb0EEEEEEEEEvNT_6ParamsE --------------------------
	.section	.nv.info._ZN7cutlass13device_kernelIN5flash11enable_sm90INS1_16FlashAttnFwdSm90INS1_25CollectiveMainloopFwdSm90ILi2EN4cute5tupleIJNS5_1CILi1EEES8_S8_EEENS6_IJNS7_ILi128EEENS7_ILi96EEENS7_ILi64EEEEEELi256ENS_6half_tEfNS_4arch4Sm90ELb0ELb0ELb1ELb0ELb0ELb0ELb1ELb1ELb0ELb0ELb0ELb0EEENS1_21CollectiveEpilogueFwdINS6_IJSA_NS7_ILi256EEESB_EEES9_SE_SG_Li256ELb0ELb0ELb0ELb0EEENS1_29StaticPersistentTileSchedulerILb0EEEEEEEEEvNT_6ParamsE,"",@"SHT_CUDA_INFO"
	.sectionflags	@""
	.align	4


	//----- nvinfo : EIATTR_CUDA_API_VERSION
	.align		4
        /*0000*/ 	.byte	0x04, 0x37
        /*0002*/ 	.short	(.L_636 - .L_635)
.L_635:
        /*0004*/ 	.word	0x00000082


	//----- nvinfo : EIATTR_KPARAM_INFO
	.align		4
.L_636:
        /*0008*/ 	.byte	0x04, 0x17
        /*000a*/ 	.short	(.L_638 - .L_637)
.L_637:
        /*000c*/ 	.word	0x00000000
        /*0010*/ 	.short	0x0000
        /*0012*/ 	.short	0x0000
        /*0014*/ 	.byte	0x00, 0xf0, 0x01, 0x32


	//----- nvinfo : EIATTR_SPARSE_MMA_MASK
	.align		4
.L_638:
        /*0018*/ 	.byte	0x03, 0x50
        /*001a*/ 	.short	0x0000


	//----- nvinfo : EIATTR_MAXREG_COUNT
	.align		4
        /*001c*/ 	.byte	0x03, 0x1b
        /*001e*/ 	.short	0x00a8


	//----- nvinfo : EIATTR_MERCURY_ISA_VERSION
	.align		4
        /*0020*/ 	.byte	0x03, 0x5f
        /*0022*/ 	.short	0x0101


	//----- nvinfo : EIATTR_VRC_CTA_INIT_COUNT
	.align		4
        /*0024*/ 	.byte	0x02, 0x4a
	.zero		1
	.zero		1


	//----- nvinfo : EIATTR_EXIT_INSTR_OFFSETS
	.align		4
        /*0028*/ 	.byte	0x04, 0x1c
        /*002a*/ 	.short	(.L_640 - .L_639)


	//   ....[0]....
.L_639:
        /*002c*/ 	.word	0x00000010


	//----- nvinfo : EIATTR_MAX_THREADS
	.align		4
.L_640:
        /*0030*/ 	.byte	0x04, 0x05
        /*0032*/ 	.short	(.L_642 - .L_641)
.L_641:
        /*0034*/ 	.word	0x00000180
        /*0038*/ 	.word	0x00000001
        /*003c*/ 	.word	0x00000001


	//----- nvinfo : EIATTR_CBANK_PARAM_SIZE
	.align		4
.L_642:
        /*0040*/ 	.byte	0x03, 0x19
        /*0042*/ 	.short	0x0c80


	//----- nvinfo : EIATTR_PARAM_CBANK
	.align		4
        /*0044*/ 	.byte	0x04, 0x0a
        /*0046*/ 	.short	(.L_644 - .L_643)
	.align		4
.L_643:
        /*0048*/ 	.word	index@(.nv.constant0._ZN7cutlass13device_kernelIN5flash11enable_sm90INS1_16FlashAttnFwdSm90INS1_25CollectiveMainloopFwdSm90ILi2EN4cute5tupleIJNS5_1CILi1EEES8_S8_EEENS6_IJNS7_ILi128EEENS7_ILi96EEENS7_ILi64EEEEEELi256ENS_6half_tEfNS_4arch4Sm90ELb0ELb0ELb1ELb0ELb0ELb0ELb1ELb1ELb0ELb0ELb0ELb0EEENS1_21CollectiveEpilogueFwdINS6_IJSA_NS7_ILi256EEESB_EEES9_SE_SG_Li256ELb0ELb0ELb0ELb0EEENS1_29StaticPersistentTileSchedulerILb0EEEEEEEEEvNT_6ParamsE)
        /*004c*/ 	.short	0x0380
        /*004e*/ 	.short	0x0c80


	//----- nvinfo : EIATTR_SW_WAR
	.align		4
.L_644:
        /*0050*/ 	.byte	0x04, 0x36
        /*0052*/ 	.short	(.L_646 - .L_645)
.L_645:
        /*0054*/ 	.word	0x00000008
.L_646:


//--------------------- .nv.info._ZN7cutlass13device_kernelIN5flash11enable_sm90INS1_16FlashAttnFwdSm90INS1_25CollectiveMainloopFwdSm90ILi2EN4cute5tupleIJNS5_1CILi1EEES8_S8_EEENS6_IJNS7_ILi128EEENS7_ILi96EEENS7_ILi64EEEEEELi256ENS_6half_tEfNS_4arch4Sm90ELb0ELb0ELb1ELb1ELb0ELb0ELb0ELb1ELb0ELb0ELb0ELb0EEENS1_21CollectiveEpilogueFwdINS6_IJSA_NS7_ILi256EEESB_EEES9_SE_SG_Li256ELb1ELb0ELb0ELb0EEENS1_36VarlenDynamicPersistentTileSchedulerILi128ELi96ELi256ELi32ELb0ELb0ELb1ELb0ELb1ELb1EEEEEEEEEvNT_6ParamsE --------------------------
	.section	.nv.info._ZN7cutlass13device_kernelIN5flash11enable_sm90INS1_16FlashAttnFwdSm90INS1_25CollectiveMainloopFwdSm90ILi2EN4cute5tupleIJNS5_1CILi1EEES8_S8_EEENS6_IJNS7_ILi128EEENS7_ILi96EEENS7_ILi64EEEEEELi256ENS_6half_tEfNS_4arch4Sm90ELb0ELb0ELb1ELb1ELb0ELb0ELb0ELb1ELb0ELb0ELb0ELb0EEENS1_21CollectiveEpilogueFwdINS6_IJSA_NS7_ILi256EEESB_EEES9_SE_SG_Li256ELb1ELb0ELb0ELb0EEENS1_36VarlenDynamicPersistentTileSchedulerILi128ELi96ELi256ELi32ELb0ELb0ELb1ELb0ELb1ELb1EEEEEEEEEvNT_6ParamsE,"",@"SHT_CUDA_INFO"
	.sectionflags	@""
	.align	4


	//----- nvinfo : EIATTR_CUDA_API_VERSION
	.align		4
        /*0000*/ 	.byte	0x04, 0x37
        /*0002*/ 	.short	(.L_648 - .L_647)
.L_647:
        /*0004*/ 	.word	0x00000082


	//----- nvinfo : EIATTR_KPARAM_INFO
	.align		4
.L_648:
        /*0008*/ 	.byte	0x04, 0x17
        /*000a*/ 	.short	(.L_650 - .L_649)
.L_649:
        /*000c*/ 	.word	0x00000000
        /*0010*/ 	.short	0x0000
        /*0012*/ 	.short	0x0000
        /*0014*/ 	.byte	0x00, 0xf0, 0x01, 0x28


	//----- nvinfo : EIATTR_SPARSE_MMA_MASK
	.align		4
.L_650:
        /*0018*/ 	.byte	0x03, 0x50
        /*001a*/ 	.short	0x0000


	//----- nvinfo : EIATTR_MAXREG_COUNT
	.align		4
        /*001c*/ 	.byte	0x03, 0x1b
        /*001e*/ 	.short	0x00a8


	//----- nvinfo : EIATTR_MERCURY_ISA_VERSION
	.align		4
        /*0020*/ 	.byte	0x03, 0x5f
        /*0022*/ 	.short	0x0101


	//----- nvinfo : EIATTR_VRC_CTA_INIT_COUNT
	.align		4
        /*0024*/ 	.byte	0x02, 0x4a
	.zero		1
	.zero		1


	//----- nvinfo : EIATTR_EXIT_INSTR_OFFSETS
	.align		4
        /*0028*/ 	.byte	0x04, 0x1c
        /*002a*/ 	.short	(.L_652 - .L_651)


	//   ....[0]....
.L_651:
        /*002c*/ 	.word	0x00000010


	//----- nvinfo : EIATTR_MAX_THREADS
	.align		4
.L_652:
        /*0030*/ 	.byte	0x04, 0x05
        /*0032*/ 	.short	(.L_654 - .L_653)
.L_653:
        /*0034*/ 	.word	0x00000180
        /*0038*/ 	.word	0x00000001
        /*003c*/ 	.word	0x00000001


	//----- nvinfo : EIATTR_CBANK_PARAM_SIZE
	.align		4
.L_654:
        /*0040*/ 	.byte	0x03, 0x19
        /*0042*/ 	.short	0x0a00


	//----- nvinfo : EIATTR_PARAM_CBANK
	.align		4
        /*0044*/ 	.byte	0x04, 0x0a
        /*0046*/ 	.short	(.L_656 - .L_655)
	.align		4
.L_655:
        /*0048*/ 	.word	index@(.nv.constant0._ZN7cutlass13device_kernelIN5flash11enable_sm90INS1_16FlashAttnFwdSm90INS1_25CollectiveMainloopFwdSm90ILi2EN4cute5tupleIJNS5_1CILi1EEES8_S8_EEENS6_IJNS7_ILi128EEENS7_ILi96EEENS7_ILi64EEEEEELi256ENS_6half_tEfNS_4arch4Sm90ELb0ELb0ELb1ELb1ELb0ELb0ELb0ELb1ELb0ELb0ELb0ELb0EEENS1_21CollectiveEpilogueFwdINS6_IJSA_NS7_ILi256EEESB_EEES9_SE_SG_Li256ELb1ELb0ELb0ELb0EEENS1_36VarlenDynamicPersistentTileSchedulerILi128ELi96ELi256ELi32ELb0ELb0ELb1ELb0ELb1ELb1EEEEEEEEEvNT_6ParamsE)
        /*004c*/ 	.short	0x0380
        /*004e*/ 	.short	0x0a00


	//----- nvinfo : EIATTR_SW_WAR
	.align		4
.L_656:
        /*0050*/ 	.byte	0x04, 0x36
        /*0052*/ 	.short	(.L_658 - .L_657)
.L_657:
        /*0054*/ 	.word	0x00000008
.L_658:


//--------------------- .nv.info._ZN7cutlass13device_kernelIN5flash11enable_sm90INS1_16FlashAttnFwdSm90INS1_25CollectiveMainloopFwdSm90ILi2EN4cute5tupleIJNS5_1CILi1EEES8_S8_EEENS6_IJNS7_ILi128EEENS7_ILi96EEENS7_ILi64EEEEEELi256ENS_6half_tEfNS_4arch4Sm90ELb0ELb0ELb1ELb1ELb0ELb1ELb0ELb1ELb0ELb0ELb0ELb0EEENS1_21CollectiveEpilogueFwdINS6_IJSA_NS7_ILi256EEESB_EEES9_SE_SG_Li256ELb1ELb0ELb0ELb0EEENS1_36VarlenDynamicPersistentTileSchedulerILi128ELi96ELi256ELi32ELb0ELb0ELb1ELb0ELb1ELb1EEEEEEEEEvNT_6ParamsE --------------------------
	.section	.nv.info._ZN7cutlass13device_kernelIN5flash11enable_sm90INS1_16FlashAttnFwdSm90INS1_25CollectiveMainloopFwdSm90ILi2EN4cute5tupleIJNS5_1CILi1EEES8_S8_EEENS6_IJNS7_ILi128EEENS7_ILi96EEENS7_ILi64EEEEEELi256ENS_6half_tEfNS_4arch4Sm90ELb0ELb0ELb1ELb1ELb0ELb1ELb0ELb1ELb0ELb0ELb0ELb0EEENS1_21CollectiveEpilogueFwdINS6_IJSA_NS7_ILi256EEESB_EEES9_SE_SG_Li256ELb1ELb0ELb0ELb0EEENS1_36VarlenDynamicPersistentTileSchedulerILi128ELi96ELi256ELi32ELb0ELb0ELb1ELb0ELb1ELb1EEEEEEEEEvNT_6ParamsE,"",@"SHT_CUDA_INFO"
	.sectionflags	@""
	.align	4


	//----- nvinfo : EIATTR_CUDA_API_VERSION
	.align		4
        /*0000*/ 	.byte	0x04, 0x37
        /*0002*/ 	.short	(.L_660 - .L_659)
.L_659:
        /*0004*/ 	.word	0x00000082


	//----- nvinfo : EIATTR_KPARAM_INFO
	.align		4
.L_660:
        /*0008*/ 	.byte	0x04, 0x17
        /*000a*/ 	.short	(.L_662 - .L_661)
.L_661:
        /*000c*/ 	.word	0x00000000
        /*0010*/ 	.short	0x0000
        /*0012*/ 	.short	0x0000
        /*0014*/ 	.byte	0x00, 0xf0, 0x01, 0x28


	//----- nvinfo : EIATTR_SPARSE_MMA_MASK
	.align		4
.L_662:
        /*0018*/ 	.byte	0x03, 0x50
        /*001a*/ 	.short	0x0000


	//----- nvinfo : EIATTR_MAXREG_COUNT
	.align		4
        /*001c*/ 	.byte	0x03, 0x1b
        /*001e*/ 	.short	0x00a8


	//----- nvinfo : EIATTR_MERCURY_ISA_VERSION
	.align		4
        /*0020*/ 	.byte	0x03, 0x5f
        /*0022*/ 	.short	0x0101


	//----- nvinfo : EIATTR_VRC_CTA_INIT_COUNT
	.align		4
        /*0024*/ 	.byte	0x02, 0x4a
	.zero		1
	.zero		1


	//----- nvinfo : EIATTR_EXIT_INSTR_OFFSETS
	.align		4
        /*0028*/ 	.byte	0x04, 0x1c
        /*002a*/ 	.short	(.L_664 - .L_663)


	//   ....[0]....
.L_663:
        /*002c*/ 	.word	0x00000010


	//----- nvinfo : EIATTR_MAX_THREADS
	.align		4
.L_664:
        /*0030*/ 	.byte	0x04, 0x05
        /*0032*/ 	.short	(.L_666 - .L_665)
.L_665:
        /*0034*/ 	.word	0x00000180
        /*0038*/ 	.word	0x00000001
        /*003c*/ 	.word	0x00000001


	//----- nvinfo : EIATTR_CBANK_PARAM_SIZE
	.align		4
.L_666:
        /*0040*/ 	.byte	0x03, 0x19
        /*0042*/ 	.short	0x0a00


	//----- nvinfo : EIATTR_PARAM_CBANK
	.align		4
        /*0044*/ 	.byte	0x04, 0x0a
        /*0046*/ 	.short	(.L_668 - .L_667)
	.align		4
.L_667:
        /*0048*/ 	.word	index@(.nv.constant0._ZN7cutlass13device_kernelIN5flash11enable_sm90INS1_16FlashAttnFwdSm90INS1_25CollectiveMainloopFwdSm90ILi2EN4cute5tupleIJNS5_1CILi1EEES8_S8_EEENS6_IJNS7_ILi128EEENS7_ILi96EEENS7_ILi64EEEEEELi256ENS_6half_tEfNS_4arch4Sm90ELb0ELb0ELb1ELb1ELb0ELb1ELb0ELb1ELb0ELb0ELb0ELb0EEENS1_21CollectiveEpilogueFwdINS6_IJSA_NS7_ILi256EEESB_EEES9_SE_SG_Li256ELb1ELb0ELb0ELb0EEENS1_36VarlenDynamicPersistentTileSchedulerILi128ELi96ELi256ELi32ELb0ELb0ELb1ELb0ELb1ELb1EEEEEEEEEvNT_6ParamsE)
        /*004c*/ 	.short	0x0380
        /*004e*/ 	.short	0x0a00


	//----- nvinfo : EIATTR_SW_WAR
	.align		4
.L_668:
        /*0050*/ 	.byte	0x04, 0x36
        /*0052*/ 	.short	(.L_670 - .L_669)
.L_669:
        /*0054*/ 	.word	0x00000008
.L_670:


//--------------------- .nv.info._ZN7cutlass13device_kernelIN5flash11enable_sm90INS1_16FlashAttnFwdSm90INS1_25CollectiveMainloopFwdSm90ILi2EN4cute5tupleIJNS5_1CILi1EEES8_S8_EEENS6_IJNS7_ILi128EEENS7_ILi96EEENS7_ILi64EEEEEELi256ENS_6half_tEfNS_4arch4Sm90ELb0ELb0ELb1ELb1ELb0ELb0ELb1ELb1ELb0ELb0ELb0ELb0EEENS1_21CollectiveEpilogueFwdINS6_IJSA_NS7_ILi256EEESB_EEES9_SE_SG_Li256ELb1ELb0ELb0ELb0EEENS1_36VarlenDynamicPersistentTileSchedulerILi128ELi96ELi256ELi32ELb0ELb0ELb1ELb0ELb1ELb1EEEEEEEEEvNT_6ParamsE --------------------------
	.section	.nv.info._ZN7cutlass13device_kernelIN5flash11enable_sm90INS1_16FlashAttnFwdSm90INS1_25CollectiveMainloopFwdSm90ILi2EN4cute5tupleIJNS5_1CILi1EEES8_S8_EEENS6_IJNS7_ILi128EEENS7_ILi96EEENS7_ILi64EEEEEELi256ENS_6half_tEfNS_4arch4Sm90ELb0ELb0ELb1ELb1ELb0ELb0ELb1ELb1ELb0ELb0ELb0ELb0EEENS1_21CollectiveEpilogueFwdINS6_IJSA_NS7_ILi256EEESB_EEES9_SE_SG_Li256ELb1ELb0ELb0ELb0EEENS1_36VarlenDynamicPersistentTileSchedulerILi128ELi96ELi256ELi32ELb0ELb0ELb1ELb0ELb1ELb1EEEEEEEEEvNT_6ParamsE,"",@"SHT_CUDA_INFO"
	.sectionflags	@""
	.align	4


	//----- nvinfo : EIATTR_CUDA_API_VERSION
	.align		4
        /*0000*/ 	.byte	0x04, 0x37
        /*0002*/ 	.short	(.L_672 - .L_671)
.L_671:
        /*0004*/ 	.word	0x00000082


	//----- nvinfo : EIATTR_KPARAM_INFO
	.align		4
.L_672:
        /*0008*/ 	.byte	0x04, 0x17
        /*000a*/ 	.short	(.L_674 - .L_673)
.L_673:
        /*000c*/ 	.word	0x00000000
        /*0010*/ 	.short	0x0000
        /*0012*/ 	.short	0x0000
        /*0014*/ 	.byte	0x00, 0xf0, 0x01, 0x2c


	//----- nvinfo : EIATTR_SPARSE_MMA_MASK
	.align		4
.L_674:
        /*0018*/ 	.byte	0x03, 0x50
        /*001a*/ 	.short	0x0000


	//----- nvinfo : EIATTR_MAXREG_COUNT
	.align		4
        /*001c*/ 	.byte	0x03, 0x1b
        /*001e*/ 	.short	0x00a8


	//----- nvinfo : EIATTR_MERCURY_ISA_VERSION
	.align		4
        /*0020*/ 	.byte	0x03, 0x5f
        /*0022*/ 	.short	0x0101


	//----- nvinfo : EIATTR_VRC_CTA_INIT_COUNT
	.align		4
        /*0024*/ 	.byte	0x02, 0x4a
	.zero		1
	.zero		1


	//----- nvinfo : EIATTR_EXIT_INSTR_OFFSETS
	.align		4
        /*0028*/ 	.byte	0x04, 0x1c
        /*002a*/ 	.short	(.L_676 - .L_675)


	//   ....[0]....
.L_675:
        /*002c*/ 	.word	0x00000010


	//----- nvinfo : EIATTR_MAX_THREADS
	.align		4
.L_676:
        /*0030*/ 	.byte	0x04, 0x05
        /*0032*/ 	.short	(.L_678 - .L_677)
.L_677:
        /*0034*/ 	.word	0x00000180
        /*0038*/ 	.word	0x00000001
        /*003c*/ 	.word	0x00000001


	//----- nvinfo : EIATTR_CBANK_PARAM_SIZE
	.align		4
.L_678:
        /*0040*/ 	.byte	0x03, 0x19
        /*0042*/ 	.short	0x0b00


	//----- nvinfo : EIATTR_PARAM_CBANK
	.align		4
        /*0044*/ 	.byte	0x04, 0x0a
        /*0046*/ 	.short	(.L_680 - .L_679)
	.align		4
.L_679:
        /*0048*/ 	.word	index@(.nv.constant0._ZN7cutlass13device_kernelIN5flash11enable_sm90INS1_16FlashAttnFwdSm90INS1_25CollectiveMainloopFwdSm90ILi2EN4cute5tupleIJNS5_1CILi1EEES8_S8_EEENS6_IJNS7_ILi128EEENS7_ILi96EEENS7_ILi64EEEEEELi256ENS_6half_tEfNS_4arch4Sm90ELb0ELb0ELb1ELb1ELb0ELb0ELb1ELb1ELb0ELb0ELb0ELb0EEENS1_21CollectiveEpilogueFwdINS6_IJSA_NS7_ILi256EEESB_EEES9_SE_SG_Li256ELb1ELb0ELb0ELb0EEENS1_36VarlenDynamicPersistentTileSchedulerILi128ELi96ELi256ELi32ELb0ELb0ELb1ELb0ELb1ELb1EEEEEEEEEvNT_6ParamsE)
        /*004c*/ 	.short	0x0380
        /*004e*/ 	.short	0x0b00


	//----- nvinfo : EIATTR_SW_WAR
	.align		4
.L_680:
        /*0050*/ 	.byte	0x04, 0x36
        /*0052*/ 	.short	(.L_682 - .L_681)
.L_681:
        /*0054*/ 	.word	0x00000008
.L_682:


//--------------------- .nv.info._ZN7cutlass13device_kernelIN5flash11enable_sm90INS1_16FlashAttnFwdSm90INS1_25CollectiveMainloopFwdSm90ILi2EN4cute5tupleIJNS5_1CILi1EEES8_S8_EEENS6_IJNS7_ILi128EEENS7_ILi96EEENS7_ILi64EEEEEELi256ENS_6half_tEfNS_4arch4Sm90ELb0ELb0ELb1ELb1ELb0ELb1ELb1ELb1ELb0ELb0ELb0ELb0EEENS1_21CollectiveEpilogueFwdINS6_IJSA_NS7_ILi256EEESB_EEES9_SE_SG_Li256ELb1ELb0ELb0ELb0EEENS1_36VarlenDynamicPersistentTileSchedulerILi128ELi96ELi256ELi32ELb0ELb0ELb1ELb0ELb1ELb1EEEEEEEEEvNT_6ParamsE --------------------------
	.section	.nv.info._ZN7cutlass13device_kernelIN5flash11enable_sm90INS1_16FlashAttnFwdSm90INS1_25CollectiveMainloopFwdSm90ILi2EN4cute5tupleIJNS5_1CILi1EEES8_S8_EEENS6_IJNS7_ILi128EEENS7_ILi96EEENS7_ILi64EEEEEELi256ENS_6half_tEfNS_4arch4Sm90ELb0ELb0ELb1ELb1ELb0ELb1ELb1ELb1ELb0ELb0ELb0ELb0EEENS1_21CollectiveEpilogueFwdINS6_IJSA_NS7_ILi256EEESB_EEES9_SE_SG_Li256ELb1ELb0ELb0ELb0EEENS1_36VarlenDynamicPersistentTileSchedulerILi128ELi96ELi256ELi32ELb0ELb0ELb1ELb0ELb1ELb1EEEEEEEEEvNT_6ParamsE,"",@"SHT_CUDA_INFO"
	.sectionflags	@""
	.align	4


	//----- nvinfo : EIATTR_CUDA_API_VERSION
	.align		4
        /*0000*/ 	.byte	0x04, 0x37
        /*0002*/ 	.short	(.L_684 - .L_683)
.L_683:
        /*0004*/ 	.word	0x00000082


	//----- nvinfo : EIATTR_KPARAM_INFO
	.align		4
.L_684:
        /*0008*/ 	.byte	0x04, 0x17
        /*000a*/ 	.short	(.L_686 - .L_685)
.L_685:
        /*000c*/ 	.word	0x00000000
        /*0010*/ 	.short	0x0000
        /*0012*/ 	.short	0x0000
        /*0014*/ 	.byte	0x00, 0xf0, 0x01, 0x2c


	//----- nvinfo : EIATTR_SPARSE_MMA_MASK
	.align		4
.L_686:
        /*0018*/ 	.byte	0x03, 0x50
        /*001a*/ 	.short	0x0000


	//----- nvinfo : EIATTR_MAXREG_COUNT
	.align		4
        /*001c*/ 	.byte	0x03, 0x1b
        /*001e*/ 	.short	0x00a8


	//----- nvinfo : EIATTR_MERCURY_ISA_VERSION
	.align		4
        /*0020*/ 	.byte	0x03, 0x5f
        /*0022*/ 	.short	0x0101


	//----- nvinfo : EIATTR_VRC_CTA_INIT_COUNT
	.align		4
        /*0024*/ 	.byte	0x02, 0x4a
	.zero		1
	.zero		1


	//----- nvinfo : EIATTR_EXIT_INSTR_OFFSETS
	.align		4
        /*0028*/ 	.byte	0x04, 0x1c
        /*002a*/ 	.short	(.L_688 - .L_687)


	//   ....[0]....
.L_687:
        /*002c*/ 	.word	0x00000010


	//----- nvinfo : EIATTR_MAX_THREADS
	.align		4
.L_688:
        /*0030*/ 	.byte	0x04, 0x05
        /*0032*/ 	.short	(.L_690 - .L_689)
.L_689:
        /*0034*/ 	.word	0x00000180
        /*0038*/ 	.word	0x00000001
        /*003c*/ 	.word	0x00000001


	//----- nvinfo : EIATTR_CBANK_PARAM_SIZE
	.align		4
.L_690:
        /*0040*/ 	.byte	0x03, 0x19
        /*0042*/ 	.short	0x0b00


	//----- nvinfo : EIATTR_PARAM_CBANK
	.align		4
        /*0044*/ 	.byte	0x04, 0x0a
        /*0046*/ 	.short	(.L_692 - .L_691)
	.align		4
.L_691:
        /*0048*/ 	.word	index@(.nv.constant0._ZN7cutlass13device_kernelIN5flash11enable_sm90INS1_16FlashAttnFwdSm90INS1_25CollectiveMainloopFwdSm90ILi2EN4cute5tupleIJNS5_1CILi1EEES8_S8_EEENS6_IJNS7_ILi128EEENS7_ILi96EEENS7_ILi64EEEEEELi256ENS_6half_tEfNS_4arch4Sm90ELb0ELb0ELb1ELb1ELb0ELb1ELb1ELb1ELb0ELb0ELb0ELb0EEENS1_21CollectiveEpilogueFwdINS6_IJSA_NS7_ILi256EEESB_EEES9_SE_SG_Li256ELb1ELb0ELb0ELb0EEENS1_36VarlenDynamicPersistentTileSchedulerILi128ELi96ELi256ELi32ELb0ELb0ELb1ELb0ELb1ELb1EEEEEEEEEvNT_6ParamsE)
        /*004c*/ 	.short	0x0380
        /*004e*/ 	.short	0x0b00


	//----- nvinfo : EIATTR_SW_WAR
	.align		4
.L_692:
        /*0050*/ 	.byte	0x04, 0x36
        /*0052*/ 	.short	(.L_694 - .L_693)
.L_693:
        /*0054*/ 	.word	0x00000008
.L_694:


//--------------------- .nv.info._ZN7cutlass13device_kernelIN5flash11enable_sm90INS1_16FlashAttnFwdSm90INS1_25CollectiveMainloopFwdSm90ILi2EN4cute5tupleIJNS5_1CILi1EEES8_S8_EEENS6_IJNS7_ILi128EEENS7_ILi96EEENS7_ILi64EEEEEELi256ENS_6half_tEfNS_4arch4Sm90ELb0ELb1ELb1ELb0ELb0ELb0ELb0ELb1ELb0ELb0ELb0ELb0EEENS1_21CollectiveEpilogueFwdINS6_IJSA_NS7_ILi256EEESB_EEES9_SE_SG_Li256ELb0ELb0ELb0ELb0EEENS1_30DynamicPersistentTileSchedulerILi256ELi32ELb0ELb0ELb1EEEEEEEEEvNT_6ParamsE --------------------------
	.section	.nv.info._ZN7cutlass13device_kernelIN5flash11enable_sm90INS1_16FlashAttnFwdSm90INS1_25CollectiveMainloopFwdSm90ILi2EN4cute5tupleIJNS5_1CILi1EEES8_S8_EEENS6_IJNS7_ILi128EEENS7_ILi96EEENS7_ILi64EEEEEELi256ENS_6half_tEfNS_4arch4Sm90ELb0ELb1ELb1ELb0ELb0ELb0ELb0ELb1ELb0ELb0ELb0ELb0EEENS1_21CollectiveEpilogueFwdINS6_IJSA_NS7_ILi256EEESB_EEES9_SE_SG_Li256ELb0ELb0ELb0ELb0EEENS1_30DynamicPersistentTileSchedulerILi256ELi32ELb0ELb0ELb1EEEEEEEEEvNT_6ParamsE,"",@"SHT_CUDA_INFO"
	.sectionflags	@""
	.align	4


	//----- nvinfo : EIATTR_CUDA_API_VERSION
	.align		4
        /*0000*/ 	.byte	0x04, 0x37
        /*0002*/ 	.short	(.L_696 - .L_695)
.L_695:
        /*0004*/ 	.word	0x00000082


	//----- nvinfo : EIATTR_KPARAM_INFO
	.align		4
.L_696:
        /*0008*/ 	.byte	0x04, 0x17
        /*000a*/ 	.short	(.L_698 - .L_697)
.L_697:
        /*000c*/ 	.word	0x00000000
        /*0010*/ 	.short	0x0000
        /*0012*/ 	.short	0x0000
        /*0014*/ 	.byte	0x00, 0xf0, 0x01, 0x2e


	//----- nvinfo : EIATTR_SPARSE_MMA_MASK
	.align		4
.L_698:
        /*0018*/ 	.byte	0x03, 0x50
        /*001a*/ 	.short	0x0000


	//----- nvinfo : EIATTR_MAXREG_COUNT
	.align		4
        /*001c*/ 	.byte	0x03, 0x1b
        /*001e*/ 	.short	0x00a8


	//----- nvinfo : EIATTR_MERCURY_ISA_VERSION
	.align		4
        /*0020*/ 	.byte	0x03, 0x5f
        /*0022*/ 	.short	0x0101


	//----- nvinfo : EIATTR_VRC_CTA_INIT_COUNT
	.align		4
        /*0024*/ 	.byte	0x02, 0x4a
	.zero		1
	.zero		1


	//----- nvinfo : EIATTR_EXIT_INSTR_OFFSETS
	.align		4
        /*0028*/ 	.byte	0x04, 0x1c
        /*002a*/ 	.short	(.L_700 - .L_699)


	//   ....[0]....
.L_699:
        /*002c*/ 	.word	0x00000010


	//----- nvinfo : EIATTR_MAX_THREADS
	.align		4
.L_700:
        /*0030*/ 	.byte	0x04, 0x05
        /*0032*/ 	.short	(.L_702 - .L_701)
.L_701:
        /*0034*/ 	.word	0x00000180
        /*0038*/ 	.word	0x00000001
        /*003c*/ 	.word	0x00000001


	//----- nvinfo : EIATTR_CBANK_PARAM_SIZE
	.align		4
.L_702:
        /*0040*/ 	.byte	0x03, 0x19
        /*0042*/ 	.short	0x0b80


	//----- nvinfo : EIATTR_PARAM_CBANK
	.align		4
        /*0044*/ 	.byte	0x04, 0x0a
        /*0046*/ 	.short	(.L_704 - .L_703)
	.align		4
.L_703:
        /*0048*/ 	.word	index@(.nv.constant0._ZN7cutlass13device_kernelIN5flash11enable_sm90INS1_16FlashAttnFwdSm90INS1_25CollectiveMainloopFwdSm90ILi2EN4cute5tupleIJNS5_1CILi1EEES8_S8_EEENS6_IJNS7_ILi128EEENS7_ILi96EEENS7_ILi64EEEEEELi256ENS_6half_tEfNS_4arch4Sm90ELb0ELb1ELb1ELb0ELb0ELb0ELb0ELb1ELb0ELb0ELb0ELb0EEENS1_21CollectiveEpilogueFwdINS6_IJSA_NS7_ILi256EEESB_EEES9_SE_SG_Li256ELb0ELb0ELb0ELb0EEENS1_30DynamicPersistentTileSchedulerILi256ELi32ELb0ELb0ELb1EEEEEEEEEvNT_6ParamsE)
        /*004c*/ 	.short	0x0380
        /*004e*/ 	.short	0x0b80


	//----- nvinfo : EIATTR_SW_WAR
	.align		4
.L_704:
        /*0050*/ 	.byte	0x04, 0x36
        /*0052*/ 	.short	(.L_706 - .L_705)
.L_705:
        /*0054*/ 	.word	0x00000008
.L_706:


//--------------------- .nv.info._ZN7cutlass13device_kernelIN5flash11enable_sm90INS1_16FlashAttnFwdSm90INS1_25CollectiveMainloopFwdSm90ILi2EN4cute5tupleIJNS5_1CILi1EEES8_S8_EEENS6_IJNS7_ILi128EEENS7_ILi96EEENS7_ILi64EEEEEELi256ENS_6half_tEfNS_4arch4Sm90ELb0ELb1ELb1ELb0ELb0ELb0ELb1ELb1ELb0ELb0ELb0ELb0EEENS1_21CollectiveEpilogueFwdINS6_IJSA_NS7_ILi256EEESB_EEES9_SE_SG_Li256ELb0ELb0ELb0ELb0EEENS1_30DynamicPersistentTileSchedulerILi256ELi32ELb0ELb0ELb1EEEEEEEEEvNT_6ParamsE --------------------------
	.section	.nv.info._ZN7cutlass13device_kernelIN5flash11enable_sm90INS1_16FlashAttnFwdSm90INS1_25CollectiveMainloopFwdSm90ILi2EN4cute5tupleIJNS5_1CILi1EEES8_S8_EEENS6_IJNS7_ILi128EEENS7_ILi96EEENS7_ILi64EEEEEELi256ENS_6half_tEfNS_4arch4Sm90ELb0ELb1ELb1ELb0ELb0ELb0ELb1ELb1ELb0ELb0ELb0ELb0EEENS1_21CollectiveEpilogueFwdINS6_IJSA_NS7_ILi256EEESB_EEES9_SE_SG_Li256ELb0ELb0ELb0ELb0EEENS1_30DynamicPersistentTileSchedulerILi256ELi32ELb0ELb0ELb1EEEEEEEEEvNT_6ParamsE,"",@"SHT_CUDA_INFO"
	.sectionflags	@""
	.align	4


	//----- nvinfo : EIATTR_CUDA_API_VERSION
	.align		4
        /*0000*/ 	.byte	0x04, 0x37
        /*0002*/ 	.short	(.L_708 - .L_707)
.L_707:
        /*0004*/ 	.word	0x00000082


	//----- nvinfo : EIATTR_KPARAM_INFO
	.align		4
.L_708:
        /*0008*/ 	.byte	0x04, 0x17
        /*000a*/ 	.short	(.L_710 - .L_709)
.L_709:
        /*000c*/ 	.word	0x00000000
        /*0010*/ 	.short	0x0000
        /*0012*/ 	.short	0x0000
        /*0014*/ 	.byte	0x00, 0xf0, 0x01, 0x32


	//----- nvinfo : EIATTR_SPARSE_MMA_MASK
	.align		4
.L_710:
        /*0018*/ 	.byte	0x03, 0x50
        /*001a*/ 	.short	0x0000


	//----- nvinfo : EIATTR_MAXREG_COUNT
	.align		4
        /*001c*/ 	.byte	0x03, 0x1b
        /*001e*/ 	.short	0x00a8


	//----- nvinfo : EIATTR_MERCURY_ISA_VERSION
	.align		4
        /*0020*/ 	.byte	0x03, 0x5f
        /*0022*/ 	.short	0x0101


	//----- nvinfo : EIATTR_VRC_CTA_INIT_COUNT
	.align		4
        /*0024*/ 	.byte	0x02, 0x4a
	.zero		1
	.zero		1


	//----- nvinfo : EIATTR_EXIT_INSTR_OFFSETS
	.align		4
        /*0028*/ 	.byte	0x04, 0x1c
        /*002a*/ 	.short	(.L_712 - .L_711)


	//   ....[0]....
.L_711:
        /*002c*/ 	.word	0x00000010


	//----- nvinfo : EIATTR_MAX_THREADS
	.align		4
.L_712:
        /*0030*/ 	.byte	0x04, 0x05
        /*0032*/ 	.short	(.L_714 - .L_713)
.L_713:
        /*0034*/ 	.word	0x00000180
        /*0038*/ 	.word	0x00000001
        /*003c*/ 	.word	0x00000001


	//----- nvinfo : EIATTR_CBANK_PARAM_SIZE
	.align		4
.L_714:
        /*0040*/ 	.byte	0x03, 0x19
        /*0042*/ 	.short	0x0c80


	//----- nvinfo : EIATTR_PARAM_CBANK
	.align		4
        /*0044*/ 	.byte	0x04, 0x0a
        /*0046*/ 	.short	(.L_716 - .L_715)
	.align		4
.L_715:
        /*0048*/ 	.word	index@(.nv.constant0._ZN7cutlass13device_kernelIN5flash11enable_sm90INS1_16FlashAttnFwdSm90INS1_25CollectiveMainloopFwdSm90ILi2EN4cute5tupleIJNS5_1CILi1EEES8_S8_EEENS6_IJNS7_ILi128EEENS7_ILi96EEENS7_ILi64EEEEEELi256ENS_6half_tEfNS_4arch4Sm90ELb0ELb1ELb1ELb0ELb0ELb0ELb1ELb1ELb0ELb0ELb0ELb0EEENS1_21CollectiveEpilogueFwdINS6_IJSA_NS7_ILi256EEESB_EEES9_SE_SG_Li256ELb0ELb0ELb0ELb0EEENS1_30DynamicPersistentTileSchedulerILi256ELi32ELb0ELb0ELb1EEEEEEEEEvNT_6ParamsE)
        /*004c*/ 	.short	0x0380
        /*004e*/ 	.short	0x0c80


	//----- nvinfo : EIATTR_SW_WAR
	.align		4
.L_716:
        /*0050*/ 	.byte	0x04, 0x36
        /*0052*/ 	.short	(.L_718 - .L_717)
.L_717:
        /*0054*/ 	.word	0x00000008
.L_718:


//--------------------- .nv.info._ZN7cutlass13device_kernelIN5flash11enable_sm90INS1_16FlashAttnFwdSm90INS1_25CollectiveMainloopFwdSm90ILi2EN4cute5tupleIJNS5_1CILi1EEES8_S8_EEENS6_IJNS7_ILi128EEENS7_ILi96EEENS7_ILi64EEEEEELi256ENS_6half_tEfNS_4arch4Sm90ELb0ELb1ELb1ELb1ELb0ELb0ELb0ELb1ELb0ELb0ELb0ELb0EEENS1_21CollectiveEpilogueFwdINS6_IJSA_NS7_ILi256EEESB_EEES9_SE_SG_Li256ELb1ELb0ELb0ELb0EEENS1_36VarlenDynamicPersistentTileSchedulerILi128ELi96ELi256ELi32ELb0ELb0ELb1ELb1ELb0ELb1EEEEEEEEEvNT_6ParamsE --------------------------
	.section	.nv.info._ZN7cutlass13device_kernelIN5flash11enable_sm90INS1_16FlashAttnFwdSm90INS1_25CollectiveMainloopFwdSm90ILi2EN4cute5tupleIJNS5_1CILi1EEES8_S8_EEENS6_IJNS7_ILi128EEENS7_ILi96EEENS7_ILi64EEEEEELi256ENS_6half_tEfNS_4arch4Sm90ELb0ELb1ELb1ELb1ELb0ELb0ELb0ELb1ELb0ELb0ELb0ELb0EEENS1_21CollectiveEpilogueFwdINS6_IJSA_NS7_ILi256EEESB_EEES9_SE_SG_Li256ELb1ELb0ELb0ELb0EEENS1_36VarlenDynamicPersistentTileSchedulerILi128ELi96ELi256ELi32ELb0ELb0ELb1ELb1ELb0ELb1EEEEEEEEEvNT_6ParamsE,"",@"SHT_CUDA_INFO"
	.sectionflags	@""
	.align	4


	//----- nvinfo : EIATTR_CUDA_API_VERSION
	.align		4
        /*0000*/ 	.byte	0x04, 0x37
        /*0002*/ 	.short	(.L_720 - .L_719)
.L_719:
        /*0004*/ 	.word	0x00000082


	//----- nvinfo : EIATTR_KPARAM_INFO
	.align		4
.L_720:
        /*0008*/ 	.byte	0x04, 0x17
        /*000a*/ 	.short	(.L_722 - .L_721)
.L_721:
        /*000c*/ 	.word	0x00000000
        /*0010*/ 	.short	0x0000
        /*0012*/ 	.short	0x0000
        /*0014*/ 	.byte	0x00, 0xf0, 0x01, 0x28


	//----- nvinfo : EIATTR_SPARSE_MMA_MASK
	.align		4
.L_722:
        /*0018*/ 	.byte	0x03, 0x50
        /*001a*/ 	.short	0x0000


	//----- nvinfo : EIATTR_MAXREG_COUNT
	.align		4
        /*001c*/ 	.byte	0x03, 0x1b
        /*001e*/ 	.short	0x00a8


	//----- nvinfo : EIATTR_MERCURY_ISA_VERSION
	.align		4
        /*0020*/ 	.byte	0x03, 0x5f
        /*0022*/ 	.short	0x0101


	//----- nvinfo : EIATTR_VRC_CTA_INIT_COUNT
	.align		4
        /*0024*/ 	.byte	0x02, 0x4a
	.zero		1
	.zero		1


	//----- nvinfo : EIATTR_EXIT_INSTR_OFFSETS
	.align		4
        /*0028*/ 	.byte	0x04, 0x1c
        /*002a*/ 	.short	(.L_724 - .L_723)


	//   ....[0]....
.L_723:
        /*002c*/ 	.word	0x00000010


	//----- nvinfo : EIATTR_MAX_THREADS
	.align		4
.L_724:
        /*0030*/ 	.byte	0x04, 0x05
        /*0032*/ 	.short	(.L_726 - .L_725)
.L_725:
        /*0034*/ 	.word	0x00000180
        /*0038*/ 	.word	0x00000001
        /*003c*/ 	.word	0x00000001


	//----- nvinfo : EIATTR_CBANK_PARAM_SIZE
	.align		4
.L_726:
        /*0040*/ 	.byte	0x03, 0x19
        /*0042*/ 	.short	0x0a00


	//----- nvinfo : EIATTR_PARAM_CBANK
	.align		4
        /*0044*/ 	.byte	0x04, 0x0a
        /*0046*/ 	.short	(.L_728 - .L_727)
	.align		4
.L_727:
        /*0048*/ 	.word	index@(.nv.constant0._ZN7cutlass13device_kernelIN5flash11enable_sm90INS1_16FlashAttnFwdSm90INS1_25CollectiveMainloopFwdSm90ILi2EN4cute5tupleIJNS5_1CILi1EEES8_S8_EEENS6_IJNS7_ILi128EEENS7_ILi96EEENS7_ILi64EEEEEELi256ENS_6half_tEfNS_4arch4Sm90ELb0ELb1ELb1ELb1ELb0ELb0ELb0ELb1ELb0ELb0ELb0ELb0EEENS1_21CollectiveEpilogueFwdINS6_IJSA_NS7_ILi256EEESB_EEES9_SE_SG_Li256ELb1ELb0ELb0ELb0EEENS1_36VarlenDynamicPersistentTileSchedulerILi128ELi96ELi256ELi32ELb0ELb0ELb1ELb1ELb0ELb1EEEEEEEEEvNT_6ParamsE)
        /*004c*/ 	.short	0x0380
        /*004e*/ 	.short	0x0a00


	//----- nvinfo : EIATTR_SW_WAR
	.align		4
.L_728:
        /*0050*/ 	.byte	0x04, 0x36
        /*0052*/ 	.short	(.L_730 - .L_729)
.L_729:
        /*0054*/ 	.word	0x00000008
.L_730:


//--------------------- .nv.info._ZN7cutlass13device_kernelIN5flash11enable_sm90INS1_16FlashAttnFwdSm90INS1_25CollectiveMainloopFwdSm90ILi2EN4cute5tupleIJNS5_1CILi1EEES8_S8_EEENS6_IJNS7_ILi128EEENS7_ILi96EEENS7_ILi64EEEEEELi256ENS_6half_tEfNS_4arch4Sm90ELb0ELb1ELb1ELb1ELb0ELb1ELb0ELb1ELb0ELb0ELb0ELb0EEENS1_21CollectiveEpilogueFwdINS6_IJSA_NS7_ILi256EEESB_EEES9_SE_SG_Li256ELb1ELb0ELb0ELb0EEENS1_36VarlenDynamicPersistentTileSchedulerILi128ELi96ELi256ELi32ELb0ELb0ELb1ELb1ELb0ELb1EEEEEEEEEvNT_6ParamsE --------------------------
	.section	.nv.info._ZN7cutlass13device_kernelIN5flash11enable_sm90INS1_16FlashAttnFwdSm90INS1_25CollectiveMainloopFwdSm90ILi2EN4cute5tupleIJNS5_1CILi1EEES8_S8_EEENS6_IJNS7_ILi128EEENS7_ILi96EEENS7_ILi64EEEEEELi256ENS_6half_tEfNS_4arch4Sm90ELb0ELb1ELb1ELb1ELb0ELb1ELb0ELb1ELb0ELb0ELb0ELb0EEENS1_21CollectiveEpilogueFwdINS6_IJSA_NS7_ILi256EEESB_EEES9_SE_SG_Li256ELb1ELb0ELb0ELb0EEENS1_36VarlenDynamicPersistentTileSchedulerILi128ELi96ELi256ELi32ELb0ELb0ELb1ELb1ELb0ELb1EEEEEEEEEvNT_6ParamsE,"",@"SHT_CUDA_INFO"
	.sectionflags	@""
	.align	4


	//----- nvinfo : EIATTR_CUDA_API_VERSION
	.align		4
        /*0000*/ 	.byte	0x04, 0x37
        /*0002*/ 	.short	(.L_732 - .L_731)
.L_731:
        /*0004*/ 	.word	0x00000082


	//----- nvinfo : EIATTR_KPARAM_INFO
	.align		4
.L_732:
        /*0008*/ 	.byte	0x04, 0x17
        /*000a*/ 	.short	(.L_734 - .L_733)
.L_733:
        /*000c*/ 	.word	0x00000000
        /*0010*/ 	.short	0x0000
        /*0012*/ 	.short	0x0000
        /*0014*/ 	.byte	0x00, 0xf0, 0x01, 0x28


	//----- nvinfo : EIATTR_SPARSE_MMA_MASK
	.align		4
.L_734:
        /*0018*/ 	.byte	0x03, 0x50
        /*001a*/ 	.short	0x0000


	//----- nvinfo : EIATTR_MAXREG_COUNT
	.align		4
        /*001c*/ 	.byte	0x03, 0x1b
        /*001e*/ 	.short	0x00a8


	//----- nvinfo : EIATTR_MERCURY_ISA_VERSION
	.align		4
        /*0020*/ 	.byte	0x03, 0x5f
        /*0022*/ 	.short	0x0101


	//----- nvinfo : EIATTR_VRC_CTA_INIT_COUNT
	.align		4
        /*0024*/ 	.byte	0x02, 0x4a
	.zero		1
	.zero		1


	//----- nvinfo : EIATTR_EXIT_INSTR_OFFSETS
	.align		4
        /*0028*/ 	.byte	0x04, 0x1c
        /*002a*/ 	.short	(.L_736 - .L_735)


	//   ....[0]....
.L_735:
        /*002c*/ 	.word	0x00000010


	//----- nvinfo : EIATTR_MAX_THREADS
	.align		4
.L_736:
        /*0030*/ 	.byte	0x04, 0x05
        /*0032*/ 	.short	(.L_738 - .L_737)
.L_737:
        /*0034*/ 	.word	0x00000180
        /*0038*/ 	.word	0x00000001
        /*003c*/ 	.word	0x00000001


	//----- nvinfo : EIATTR_CBANK_PARAM_SIZE
	.align		4
.L_738:
        /*0040*/ 	.byte	0x03, 0x19
        /*0042*/ 	.short	0x0a00


	//----- nvinfo : EIATTR_PARAM_CBANK
	.align		4
        /*0044*/ 	.byte	0x04, 0x0a
        /*0046*/ 	.short	(.L_740 - .L_739)
	.align		4
.L_739:
        /*0048*/ 	.word	index@(.nv.constant0._ZN7cutlass13device_kernelIN5flash11enable_sm90INS1_16FlashAttnFwdSm90INS1_25CollectiveMainloopFwdSm90ILi2EN4cute5tupleIJNS5_1CILi1EEES8_S8_EEENS6_IJNS7_ILi128EEENS7_ILi96EEENS7_ILi64EEEEEELi256ENS_6half_tEfNS_4arch4Sm90ELb0ELb1ELb1ELb1ELb0ELb1ELb0ELb1ELb0ELb0ELb0ELb0EEENS1_21CollectiveEpilogueFwdINS6_IJSA_NS7_ILi256EEESB_EEES9_SE_SG_Li256ELb1ELb0ELb0ELb0EEENS1_36VarlenDynamicPersistentTileSchedulerILi128ELi96ELi256ELi32ELb0ELb0ELb1ELb1ELb0ELb1EEEEEEEEEvNT_6ParamsE)
        /*004c*/ 	.short	0x0380
        /*004e*/ 	.short	0x0a00


	//----- nvinfo : EIATTR_SW_WAR
	.align		4
.L_740:
        /*0050*/ 	.byte	0x04, 0x36
        /*0052*/ 	.short	(.L_742 - .L_741)
.L_741:
        /*0054*/ 	.word	0x00000008
.L_742:


//--------------------- .nv.info._ZN7cutlass13device_kernelIN5flash11enable_sm90INS1_16FlashAttnFwdSm90INS1_25CollectiveMainloopFwdSm90ILi2EN4cute5tupleIJNS5_1CILi1EEES8_S8_EEENS6_IJNS7_ILi128EEENS7_ILi96EEENS7_ILi64EEEEEELi256ENS_6half_tEfNS_4arch4Sm90ELb0ELb1ELb1ELb1ELb0ELb0ELb1ELb1ELb0ELb0ELb0ELb0EEENS1_21CollectiveEpilogueFwdINS6_IJSA_NS7_ILi256EEESB_EEES9_SE_SG_Li256ELb1ELb0ELb0ELb0EEENS1_36VarlenDynamicPersistentTileSchedulerILi128ELi96ELi256ELi32ELb0ELb0ELb1ELb1ELb0ELb1EEEEEEEEEvNT_6ParamsE --------------------------
	.section	.nv.info._ZN7cutlass13device_kernelIN5flash11enable_sm90INS1_16FlashAttnFwdSm90INS1_25CollectiveMainloopFwdSm90ILi2EN4cute5tupleIJNS5_1CILi1EEES8_S8_EEENS6_IJNS7_ILi128EEENS7_ILi96EEENS7_ILi64EEEEEELi256ENS_6half_tEfNS_4arch4Sm90ELb0ELb1ELb1ELb1ELb0ELb0ELb1ELb1ELb0ELb0ELb0ELb0EEENS1_21CollectiveEpilogueFwdINS6_IJSA_NS7_ILi256EEESB_EEES9_SE_SG_Li256ELb1ELb0ELb0ELb0EEENS1_36VarlenDynamicPersistentTileSchedulerILi128ELi96ELi256ELi32ELb0ELb0ELb1ELb1ELb0ELb1EEEEEEEEEvNT_6ParamsE,"",@"SHT_CUDA_INFO"
	.sectionflags	@""
	.align	4


	//----- nvinfo : EIATTR_CUDA_API_VERSION
	.align		4
        /*0000*/ 	.byte	0x04, 0x37
        /*0002*/ 	.short	(.L_744 - .L_743)
.L_743:
        /*0004*/ 	.word	0x00000082


	//----- nvinfo : EIATTR_KPARAM_INFO
	.align		4
.L_744:
        /*0008*/ 	.byte	0x04, 0x17
        /*000a*/ 	.short	(.L_746 - .L_745)
.L_745:
        /*000c*/ 	.word	0x00000000
        /*0010*/ 	.short	0x0000
        /*0012*/ 	.short	0x0000
        /*0014*/ 	.byte	0x00, 0xf0, 0x01, 0x2c


	//----- nvinfo : EIATTR_SPARSE_MMA_MASK
	.align		4
.L_746:
        /*0018*/ 	.byte	0x03, 0x50
        /*001a*/ 	.short	0x0000


	//----- nvinfo : EIATTR_MAXREG_COUNT
	.align		4
        /*001c*/ 	.byte	0x03, 0x1b
        /*001e*/ 	.short	0x00a8


	//----- nvinfo : EIATTR_MERCURY_ISA_VERSION
	.align		4
        /*0020*/ 	.byte	0x03, 0x5f
        /*0022*/ 	.short	0x0101


	//----- nvinfo : EIATTR_VRC_CTA_INIT_COUNT
	.align		4
        /*0024*/ 	.byte	0x02, 0x4a
	.zero		1
	.zero		1


	//----- nvinfo : EIATTR_EXIT_INSTR_OFFSETS
	.align		4
        /*0028*/ 	.byte	0x04, 0x1c
        /*002a*/ 	.short	(.L_748 - .L_747)


	//   ....[0]....
.L_747:
        /*002c*/ 	.word	0x00000010


	//----- nvinfo : EIATTR_MAX_THREADS
	.align		4
.L_748:
        /*0030*/ 	.byte	0x04, 0x05
        /*0032*/ 	.short	(.L_750 - .L_749)
.L_749:
        /*0034*/ 	.word	0x00000180
        /*0038*/ 	.word	0x00000001
        /*003c*/ 	.word	0x00000001


	//----- nvinfo : EIATTR_CBANK_PARAM_SIZE
	.align		4
.L_750:
        /*0040*/ 	.byte	0x03, 0x19
        /*0042*/ 	.short	0x0b00


	//----- nvinfo : EIATTR_PARAM_CBANK
	.align		4
        /*0044*/ 	.byte	0x04, 0x0a
        /*0046*/ 	.short	(.L_752 - .L_751)
	.align		4
.L_751:
        /*0048*/ 	.word	index@(.nv.constant0._ZN7cutlass13device_kernelIN5flash11enable_sm90INS1_16FlashAttnFwdSm90INS1_25CollectiveMainloopFwdSm90ILi2EN4cute5tupleIJNS5_1CILi1EEES8_S8_EEENS6_IJNS7_ILi128EEENS7_ILi96EEENS7_ILi64EEEEEELi256ENS_6half_tEfNS_4arch4Sm90ELb0ELb1ELb1ELb1ELb0ELb0ELb1ELb1ELb0ELb0ELb0ELb0EEENS1_21CollectiveEpilogueFwdINS6_IJSA_NS7_ILi256EEESB_EEES9_SE_SG_Li256ELb1ELb0ELb0ELb0EEENS1_36VarlenDynamicPersistentTileSchedulerILi128ELi96ELi256ELi32ELb0ELb0ELb1ELb1ELb0ELb1EEEEEEEEEvNT_6ParamsE)
        /*004c*/ 	.short	0x0380
        /*004e*/ 	.short	0x0b00


	//----- nvinfo : EIATTR_SW_WAR
	.align		4
.L_752:
        /*0050*/ 	.byte	0x04, 0x36
        /*0052*/ 	.short	(.L_754 - .L_753)
.L_753:
        /*0054*/ 	.word	0x00000008
.L_754:


//--------------------- .nv.info._ZN7cutlass13device_kernelIN5flash11enable_sm90INS1_16FlashAttnFwdSm90INS1_25CollectiveMainloopFwdSm90ILi2EN4cute5tupleIJNS5_1CILi1EEES8_S8_EEENS6_IJNS7_ILi128EEENS7_ILi96EEENS7_ILi64EEEEEELi256ENS_6half_tEfNS_4arch4Sm90ELb0ELb1ELb1ELb1ELb0ELb1ELb1ELb1ELb0ELb0ELb0ELb0EEENS1_21CollectiveEpilogueFwdINS6_IJSA_NS7_ILi256EEESB_EEES9_SE_SG_Li256ELb1ELb0ELb0ELb0EEENS1_36VarlenDynamicPersistentTileSchedulerILi128ELi96ELi256ELi32ELb0ELb0ELb1ELb1ELb0ELb1EEEEEEEEEvNT_6ParamsE --------------------------
	.section	.nv.info._ZN7cutlass13device_kernelIN5flash11enable_sm90INS1_16FlashAttnFwdSm90INS1_25CollectiveMainloopFwdSm90ILi2EN4cute5tupleIJNS5_1CILi1EEES8_S8_EEENS6_IJNS7_ILi128EEENS7_ILi96EEENS7_ILi64EEEEEELi256ENS_6half_tEfNS_4arch4Sm90ELb0ELb1ELb1ELb1ELb0ELb1ELb1ELb1ELb0ELb0ELb0ELb0EEENS1_21CollectiveEpilogueFwdINS6_IJSA_NS7_ILi256EEESB_EEES9_SE_SG_Li256ELb1ELb0ELb0ELb0EEENS1_36VarlenDynamicPersistentTileSchedulerILi128ELi96ELi256ELi32ELb0ELb0ELb1ELb1ELb0ELb1EEEEEEEEEvNT_6ParamsE,"",@"SHT_CUDA_INFO"
	.sectionflags	@""
	.align	4


	//----- nvinfo : EIATTR_CUDA_API_VERSION
	.align		4
        /*0000*/ 	.byte	0x04, 0x37
        /*0002*/ 	.short	(.L_756 - .L_755)
.L_755:
        /*0004*/ 	.word	0x00000082


	//----- nvinfo : EIATTR_KPARAM_INFO
	.align		4
.L_756:
        /*0008*/ 	.byte	0x04, 0x17
        /*000a*/ 	.short	(.L_758 - .L_757)
.L_757:
        /*000c*/ 	.word	0x00000000
        /*0010*/ 	.short	0x0000
        /*0012*/ 	.short	0x0000
        /*0014*/ 	.byte	0x00, 0xf0, 0x01, 0x2c


	//----- nvinfo : EIATTR_SPARSE_MMA_MASK
	.align		4
.L_758:
        /*0018*/ 	.byte	0x03, 0x50
        /*001a*/ 	.short	0x0000


	//----- nvinfo : EIATTR_MAXREG_COUNT
	.align		4
        /*001c*/ 	.byte	0x03, 0x1b
        /*001e*/ 	.short	0x00a8


	//----- nvinfo : EIATTR_MERCURY_ISA_VERSION
	.align		4
        /*0020*/ 	.byte	0x03, 0x5f
        /*0022*/ 	.short	0x0101


	//----- nvinfo : EIATTR_VRC_CTA_INIT_COUNT
	.align		4
        /*0024*/ 	.byte	0x02, 0x4a
	.zero		1
	.zero		1


	//----- nvinfo : EIATTR_EXIT_INSTR_OFFSETS
	.align		4
        /*0028*/ 	.byte	0x04, 0x1c
        /*002a*/ 	.short	(.L_760 - .L_759)


	//   ....[0]....
.L_759:
        /*002c*/ 	.word	0x00000010


	//----- nvinfo : EIATTR_MAX_THREADS
	.align		4
.L_760:
        /*0030*/ 	.byte	0x04, 0x05
        /*0032*/ 	.short	(.L_762 - .L_761)
.L_761:
        /*0034*/ 	.word	0x00000180
        /*0038*/ 	.word	0x00000001
        /*003c*/ 	.word	0x00000001


	//----- nvinfo : EIATTR_CBANK_PARAM_SIZE
	.align		4
.L_762:
        /*0040*/ 	.byte	0x03, 0x19
        /*0042*/ 	.short	0x0b00


	//----- nvinfo : EIATTR_PARAM_CBANK
	.align		4
        /*0044*/ 	.byte	0x04, 0x0a
        /*0046*/ 	.short	(.L_764 - .L_763)
	.align		4
.L_763:
        /*0048*/ 	.word	index@(.nv.constant0._ZN7cutlass13device_kernelIN5flash11enable_sm90INS1_16FlashAttnFwdSm90INS1_25CollectiveMainloopFwdSm90ILi2EN4cute5tupleIJNS5_1CILi1EEES8_S8_EEENS6_IJNS7_ILi128EEENS7_ILi96EEENS7_ILi64EEEEEELi256ENS_6half_tEfNS_4arch4Sm90ELb0ELb1ELb1ELb1ELb0ELb1ELb1ELb1ELb0ELb0ELb0ELb0EEENS1_21CollectiveEpilogueFwdINS6_IJSA_NS7_ILi256EEESB_EEES9_SE_SG_Li256ELb1ELb0ELb0ELb0EEENS1_36VarlenDynamicPersistentTileSchedulerILi128ELi96ELi256ELi32ELb0ELb0ELb1ELb1ELb0ELb1EEEEEEEEEvNT_6ParamsE)
        /*004c*/ 	.short	0x0380
        /*004e*/ 	.short	0x0b00


	//----- nvinfo : EIATTR_SW_WAR
	.align		4
.L_764:
        /*0050*/ 	.byte	0x04, 0x36
        /*0052*/ 	.short	(.L_766 - .L_765)
.L_765:
        /*0054*/ 	.word	0x00000008
.L_766:


//--------------------- .nv.info._ZN7cutlass13device_kernelIN5flash11enable_sm90INS1_16FlashAttnFwdSm90INS1_25CollectiveMainloopFwdSm90ILi2EN4cute5tupleIJNS5_1CILi1EEES8_S8_EEENS6_IJNS7_ILi128EEENS7_ILi96EEENS7_ILi64EEEEEELi256ENS_6half_tEfNS_4arch4Sm90ELb1ELb0ELb1ELb0ELb0ELb0ELb0ELb1ELb0ELb0ELb0ELb0EEENS1_21CollectiveEpilogueFwdINS6_IJSA_NS7_ILi256EEESB_EEES9_SE_SG_Li256ELb0ELb0ELb0ELb0EEENS1_30DynamicPersistentTileSchedulerILi256ELi32ELb0ELb0ELb1EEEEEEEEEvNT_6ParamsE --------------------------
	.section	.nv.info._ZN7cutlass13device_kernelIN5flash11enable_sm90INS1_16FlashAttnFwdSm90INS1_25CollectiveMainloopFwdSm90ILi2EN4cute5tupleIJNS5_1CILi1EEES8_S8_EEENS6_IJNS7_ILi128EEENS7_ILi96EEENS7_ILi64EEEEEELi256ENS_6half_tEfNS_4arch4Sm90ELb1ELb0ELb1ELb0ELb0ELb0ELb0ELb1ELb0ELb0ELb0ELb0EEENS1_21CollectiveEpilogueFwdINS6_IJSA_NS7_ILi256EEESB_EEES9_SE_SG_Li256ELb0ELb0ELb0ELb0EEENS1_30DynamicPersistentTileSchedulerILi256ELi32ELb0ELb0ELb1EEEEEEEEEvNT_6ParamsE,"",@"SHT_CUDA_INFO"
	.sectionflags	@""
	.align	4


	//----- nvinfo : EIATTR_CUDA_API_VERSION
	.align		4
        /*0000*/ 	.byte	0x04, 0x37
        /*0002*/ 	.short	(.L_768 - .L_767)
.L_767:
        /*0004*/ 	.word	0x00000082


	//----- nvinfo : EIATTR_KPARAM_INFO
	.align		4
.L_768:
        /*0008*/ 	.byte	0x04, 0x17
        /*000a*/ 	.short	(.L_770 - .L_769)
.L_769:
        /*000c*/ 	.word	0x00000000
        /*0010*/ 	.short	0x0000
        /*0012*/ 	.short	0x0000
        /*0014*/ 	.byte	0x00, 0xf0, 0x01, 0x2e


	//----- nvinfo : EIATTR_SPARSE_MMA_MASK
	.align		4
.L_770:
        /*0018*/ 	.byte	0x03, 0x50
        /*001a*/ 	.short	0x0000


	//----- nvinfo : EIATTR_MAXREG_COUNT
	.align		4
        /*001c*/ 	.byte	0x03, 0x1b
        /*001e*/ 	.short	0x00a8


	//----- nvinfo : EIATTR_MERCURY_ISA_VERSION
	.align		4
        /*0020*/ 	.byte	0x03, 0x5f
        /*0022*/ 	.short	0x0101


	//----- nvinfo : EIATTR_VRC_CTA_INIT_COUNT
	.align		4
        /*0024*/ 	.byte	0x02, 0x4a
	.zero		1
	.zero		1


	//----- nvinfo : EIATTR_EXIT_INSTR_OFFSETS
	.align		4
        /*0028*/ 	.byte	0x04, 0x1c
        /*002a*/ 	.short	(.L_772 - .L_771)


	//   ....[0]....
.L_771:
        /*002c*/ 	.word	0x00000010


	//----- nvinfo : EIATTR_MAX_THREADS
	.align		4
.L_772:
        /*0030*/ 	.byte	0x04, 0x05
        /*0032*/ 	.short	(.L_774 - .L_773)
.L_773:
        /*0034*/ 	.word	0x00000180
        /*0038*/ 	.word	0x00000001
        /*003c*/ 	.word	0x00000001


	//----- nvinfo : EIATTR_CBANK_PARAM_SIZE
	.align		4
.L_774:
        /*0040*/ 	.byte	0x03, 0x19
        /*0042*/ 	.short	0x0b80


	//----- nvinfo : EIATTR_PARAM_CBANK
	.align		4
        /*0044*/ 	.byte	0x04, 0x0a
        /*0046*/ 	.short	(.L_776 - .L_775)
	.align		4
.L_775:
        /*0048*/ 	.word	index@(.nv.constant0._ZN7cutlass13device_kernelIN5flash11enable_sm90INS1_16FlashAttnFwdSm90INS1_25CollectiveMainloopFwdSm90ILi2EN4cute5tupleIJNS5_1CILi1EEES8_S8_EEENS6_IJNS7_ILi128EEENS7_ILi96EEENS7_ILi64EEEEEELi256ENS_6half_tEfNS_4arch4Sm90ELb1ELb0ELb1ELb0ELb0ELb0ELb0ELb1ELb0ELb0ELb0ELb0EEENS1_21CollectiveEpilogueFwdINS6_IJSA_NS7_ILi256EEESB_EEES9_SE_SG_Li256ELb0ELb0ELb0ELb0EEENS1_30DynamicPersistentTileSchedulerILi256ELi32ELb0ELb0ELb1EEEEEEEEEvNT_6ParamsE)
        /*004c*/ 	.short	0x0380
        /*004e*/ 	.short	0x0b80


	//----- nvinfo : EIATTR_SW_WAR
	.align		4
.L_776:
        /*0050*/ 	.byte	0x04, 0x36
        /*0052*/ 	.short	(.L_778 - .L_777)
.L_777:
        /*0054*/ 	.word	0x00000008
.L_778:


//--------------------- .nv.info._ZN7cutlass13device_kernelIN5flash11enable_sm90INS1_16FlashAttnFwdSm90INS1_25CollectiveMainloopFwdSm90ILi2EN4cute5tupleIJNS5_1CILi1EEES8_S8_EEENS6_IJNS7_ILi128EEENS7_ILi96EEENS7_ILi64EEEEEELi256ENS_6half_tEfNS_4arch4Sm90ELb1ELb0ELb1ELb0ELb0ELb0ELb1ELb1ELb0ELb0ELb0ELb0EEENS1_21CollectiveEpilogueFwdINS6_IJSA_NS7_ILi256EEESB_EEES9_SE_SG_Li256ELb0ELb0ELb0ELb0EEENS1_30DynamicPersistentTileSchedulerILi256ELi32ELb0ELb0ELb1EEEEEEEEEvNT_6ParamsE --------------------------
	.section	.nv.info._ZN7cutlass13device_kernelIN5flash11enable_sm90INS1_16FlashAttnFwdSm90INS1_25CollectiveMainloopFwdSm90ILi2EN4cute5tupleIJNS5_1CILi1EEES8_S8_EEENS6_IJNS7_ILi128EEENS7_ILi96EEENS7_ILi64EEEEEELi256ENS_6half_tEfNS_4arch4Sm90ELb1ELb0ELb1ELb0ELb0ELb0ELb1ELb1ELb0ELb0ELb0ELb0EEENS1_21CollectiveEpilogueFwdINS6_IJSA_NS7_ILi256EEESB_EEES9_SE_SG_Li256ELb0ELb0ELb0ELb0EEENS1_30DynamicPersistentTileSchedulerILi256ELi32ELb0ELb0ELb1EEEEEEEEEvNT_6ParamsE,"",@"SHT_CUDA_INFO"
	.sectionflags	@""
	.align	4


	//----- nvinfo : EIATTR_CUDA_API_VERSION
	.align		4
        /*0000*/ 	.byte	0x04, 0x37
        /*0002*/ 	.short	(.L_780 - .L_779)
.L_779:
        /*0004*/ 	.word	0x00000082


	//----- nvinfo : EIATTR_KPARAM_INFO
	.align		4
.L_780:
        /*0008*/ 	.byte	0x04, 0x17
        /*000a*/ 	.short	(.L_782 - .L_781)
.L_781:
        /*000c*/ 	.word	0x00000000
        /*0010*/ 	.short	0x0000
        /*0012*/ 	.short	0x0000
        /*0014*/ 	.byte	0x00, 0xf0, 0x01, 0x32


	//----- nvinfo : EIATTR_SPARSE_MMA_MASK
	.align		4
.L_782:
        /*0018*/ 	.byte	0x03, 0x50
        /*001a*/ 	.short	0x0000


	//----- nvinfo : EIATTR_MAXREG_COUNT
	.align		4
        /*001c*/ 	.byte	0x03, 0x1b
        /*001e*/ 	.short	0x00a8


	//----- nvinfo : EIATTR_MERCURY_ISA_VERSION
	.align		4
        /*0020*/ 	.byte	0x03, 0x5f
        /*0022*/ 	.short	0x0101


	//----- nvinfo : EIATTR_VRC_CTA_INIT_COUNT
	.align		4
        /*0024*/ 	.byte	0x02, 0x4a
	.zero		1
	.zero		1


	//----- nvinfo : EIATTR_EXIT_INSTR_OFFSETS
	.align		4
        /*0028*/ 	.byte	0x04, 0x1c
        /*002a*/ 	.short	(.L_784 - .L_783)


	//   ....[0]....
.L_783:
        /*002c*/ 	.word	0x00000010


	//----- nvinfo : EIATTR_MAX_THREADS
	.align		4
.L_784:
        /*0030*/ 	.byte	0x04, 0x05
        /*0032*/ 	.short	(.L_786 - .L_785)
.L_785:
        /*0034*/ 	.word	0x00000180
        /*0038*/ 	.word	0x00000001
        /*003c*/ 	.word	0x00000001


	//----- nvinfo : EIATTR_CBANK_PARAM_SIZE
	.align		4
.L_786:
        /*0040*/ 	.byte	0x03, 0x19
        /*0042*/ 	.short	0x0c80


	//----- nvinfo : EIATTR_PARAM_CBANK
	.align		4
        /*0044*/ 	.byte	0x04, 0x0a
        /*0046*/ 	.short	(.L_788 - .L_787)
	.align		4
.L_787:
        /*0048*/ 	.word	index@(.nv.constant0._ZN7cutlass13device_kernelIN5flash11enable_sm90INS1_16FlashAttnFwdSm90INS1_25CollectiveMainloopFwdSm90ILi2EN4cute5tupleIJNS5_1CILi1EEES8_S8_EEENS6_IJNS7_ILi128EEENS7_ILi96EEENS7_ILi64EEEEEELi256ENS_6half_tEfNS_4arch4Sm90ELb1ELb0ELb1ELb0ELb0ELb0ELb1ELb1ELb0ELb0ELb0ELb0EEENS1_21CollectiveEpilogueFwdINS6_IJSA_NS7_ILi256EEESB_EEES9_SE_SG_Li256ELb0ELb0ELb0ELb0EEENS1_30DynamicPersistentTileSchedulerILi256ELi32ELb0ELb0ELb1EEEEEEEEEvNT_6ParamsE)
        /*004c*/ 	.short	0x0380
        /*004e*/ 	.short	0x0c80


	//----- nvinfo : EIATTR_SW_WAR
	.align		4
.L_788:
        /*0050*/ 	.byte	0x04, 0x36
        /*0052*/ 	.short	(.L_790 - .L_789)
.L_789:
        /*0054*/ 	.word	0x00000008
.L_790:


//--------------------- .nv.info._ZN7cutlass13device_kernelIN5flash11enable_sm90INS1_16FlashAttnFwdSm90INS1_25CollectiveMainloopFwdSm90ILi2EN4cute5tupleIJNS5_1CILi1EEES8_S8_EEENS6_IJNS7_ILi128EEENS7_ILi96EEENS7_ILi64EEEEEELi256ENS_6half_tEfNS_4arch4Sm90ELb1ELb0ELb1ELb1ELb0ELb0ELb0ELb1ELb0ELb0ELb0ELb0EEENS1_21CollectiveEpilogueFwdINS6_IJSA_NS7_ILi256EEESB_EEES9_SE_SG_Li256ELb1ELb0ELb0ELb0EEENS1_36VarlenDynamicPersistentTileSchedulerILi128ELi96ELi256ELi32ELb0ELb0ELb1ELb1ELb1ELb1EEEEEEEEEvNT_6ParamsE --------------------------
	.section	.nv.info._ZN7cutlass13device_kernelIN5flash11enable_sm90INS1_16FlashAttnFwdSm90INS1_25CollectiveMainloopFwdSm90ILi2EN4cute5tupleIJNS5_1CILi1EEES8_S8_EEENS6_IJNS7_ILi128EEENS7_ILi96EEENS7_ILi64EEEEEELi256ENS_6half_tEfNS_4arch4Sm90ELb1ELb0ELb1ELb1ELb0ELb0ELb0ELb1ELb0ELb0ELb0ELb0EEENS1_21CollectiveEpilogueFwdINS6_IJSA_NS7_ILi256EEESB_EEES9_SE_SG_Li256ELb1ELb0ELb0ELb0EEENS1_36VarlenDynamicPersistentTileSchedulerILi128ELi96ELi256ELi32ELb0ELb0ELb1ELb1ELb1ELb1EEEEEEEEEvNT_6ParamsE,"",@"SHT_CUDA_INFO"
	.sectionflags	@""
	.align	4


	//----- nvinfo : EIATTR_CUDA_API_VERSION
	.align		4
        /*0000*/ 	.byte	0x04, 0x37
        /*0002*/ 	.short	(.L_792 - .L_791)
.L_791:
        /*0004*/ 	.word	0x00000082


	//----- nvinfo : EIATTR_KPARAM_INFO
	.align		4
.L_792:
        /*0008*/ 	.byte	0x04, 0x17
        /*000a*/ 	.short	(.L_794 - .L_793)
.L_793:
        /*000c*/ 	.word	0x00000000
        /*0010*/ 	.short	0x0000
        /*0012*/ 	.short	0x0000
        /*0014*/ 	.byte	0x00, 0xf0, 0x01, 0x28


	//----- nvinfo : EIATTR_SPARSE_MMA_MASK
	.align		4
.L_794:
        /*0018*/ 	.byte	0x03, 0x50
        /*001a*/ 	.short	0x0000


	//----- nvinfo : EIATTR_MAXREG_COUNT
	.align		4
        /*001c*/ 	.byte	0x03, 0x1b
        /*001e*/ 	.short	0x00a8


	//----- nvinfo : EIATTR_MERCURY_ISA_VERSION
	.align		4
        /*0020*/ 	.byte	0x03, 0x5f
        /*0022*/ 	.short	0x0101


	//----- nvinfo : EIATTR_VRC_CTA_INIT_COUNT
	.align		4
        /*0024*/ 	.byte	0x02, 0x4a
	.zero		1
	.zero		1


	//----- nvinfo : EIATTR_EXIT_INSTR_OFFSETS
	.align		4
        /*0028*/ 	.byte	0x04, 0x1c
        /*002a*/ 	.short	(.L_796 - .L_795)


	//   ....[0]....
.L_795:
        /*002c*/ 	.word	0x00000010


	//----- nvinfo : EIATTR_MAX_THREADS
	.align		4
.L_796:
        /*0030*/ 	.byte	0x04, 0x05
        /*0032*/ 	.short	(.L_798 - .L_797)
.L_797:
        /*0034*/ 	.word	0x00000180
        /*0038*/ 	.word	0x00000001
        /*003c*/ 	.word	0x00000001


	//----- nvinfo : EIATTR_CBANK_PARAM_SIZE
	.align		4
.L_798:
        /*0040*/ 	.byte	0x03, 0x19
        /*0042*/ 	.short	0x0a00


	//----- nvinfo : EIATTR_PARAM_CBANK
	.align		4
        /*0044*/ 	.byte	0x04, 0x0a
        /*0046*/ 	.short	(.L_800 - .L_799)
	.align		4
.L_799:
        /*0048*/ 	.word	index@(.nv.constant0._ZN7cutlass13device_kernelIN5flash11enable_sm90INS1_16FlashAttnFwdSm90INS1_25CollectiveMainloopFwdSm90ILi2EN4cute5tupleIJNS5_1CILi1EEES8_S8_EEENS6_IJNS7_ILi128EEENS7_ILi96EEENS7_ILi64EEEEEELi256ENS_6half_tEfNS_4arch4Sm90ELb1ELb0ELb1ELb1ELb0ELb0ELb0ELb1ELb0ELb0ELb0ELb0EEENS1_21CollectiveEpilogueFwdINS6_IJSA_NS7_ILi256EEESB_EEES9_SE_SG_Li256ELb1ELb0ELb0ELb0EEENS1_36VarlenDynamicPersistentTileSchedulerILi128ELi96ELi256ELi32ELb0ELb0ELb1ELb1ELb1ELb1EEEEEEEEEvNT_6ParamsE)
        /*004c*/ 	.short	0x0380
        /*004e*/ 	.short	0x0a00


	//----- nvinfo : EIATTR_SW_WAR
	.align		4
.L_800:
        /*0050*/ 	.byte	0x04, 0x36
        /*0052*/ 	.short	(.L_802 - .L_801)
.L_801:
        /*0054*/ 	.word	0x00000008
.L_802:


//--------------------- .nv.info._ZN7cutlass13device_kernelIN5flash11enable_sm90INS1_16FlashAttnFwdSm90INS1_25CollectiveMainloopFwdSm90ILi2EN4cute5tupleIJNS5_1CILi1EEES8_S8_EEENS6_IJNS7_ILi128EEENS7_ILi96EEENS7_ILi64EEEEEELi256ENS_6half_tEfNS_4arch4Sm90ELb1ELb0ELb1ELb1ELb0ELb1ELb0ELb1ELb0ELb0ELb0ELb0EEENS1_21CollectiveEpilogueFwdINS6_IJSA_NS7_ILi256EEESB_EEES9_SE_SG_Li256ELb1ELb0ELb0ELb0EEENS1_36VarlenDynamicPersistentTileSchedulerILi128ELi96ELi256ELi32ELb0ELb0ELb1ELb1ELb1ELb1EEEEEEEEEvNT_6ParamsE --------------------------
	.section	.nv.info._ZN7cutlass13device_kernelIN5flash11enable_sm90INS1_16FlashAttnFwdSm90INS1_25CollectiveMainloopFwdSm90ILi2EN4cute5tupleIJNS5_1CILi1EEES8_S8_EEENS6_IJNS7_ILi128EEENS7_ILi96EEENS7_ILi64EEEEEELi256ENS_6half_tEfNS_4arch4Sm90ELb1ELb0ELb1ELb1ELb0ELb1ELb0ELb1ELb0ELb0ELb0ELb0EEENS1_21CollectiveEpilogueFwdINS6_IJSA_NS7_ILi256EEESB_EEES9_SE_SG_Li256ELb1ELb0ELb0ELb0EEENS1_36VarlenDynamicPersistentTileSchedulerILi128ELi96ELi256ELi32ELb0ELb0ELb1ELb1ELb1ELb1EEEEEEEEEvNT_6ParamsE,"",@"SHT_CUDA_INFO"
	.sectionflags	@""
	.align	4


	//----- nvinfo : EIATTR_CUDA_API_VERSION
	.align		4
        /*0000*/ 	.byte	0x04, 0x37
        /*0002*/ 	.short	(.L_804 - .L_803)
.L_803:
        /*0004*/ 	.word	0x00000082


	//----- nvinfo : EIATTR_KPARAM_INFO
	.align		4
.L_804:
        /*0008*/ 	.byte	0x04, 0x17
        /*000a*/ 	.short	(.L_806 - .L_805)
.L_805:
        /*000c*/ 	.word	0x00000000
        /*0010*/ 	.short	0x0000
        /*0012*/ 	.short	0x0000
        /*0014*/ 	.byte	0x00, 0xf0, 0x01, 0x28


	//----- nvinfo : EIATTR_SPARSE_MMA_MASK
	.align		4
.L_806:
        /*0018*/ 	.byte	0x03, 0x50
        /*001a*/ 	.short	0x0000


	//----- nvinfo : EIATTR_MAXREG_COUNT
	.align		4
        /*001c*/ 	.byte	0x03, 0x1b
        /*001e*/ 	.short	0x00a8


	//----- nvinfo : EIATTR_MERCURY_ISA_VERSION
	.align		4
        /*0020*/ 	.byte	0x03, 0x5f
        /*0022*/ 	.short	0x0101


	//----- nvinfo : EIATTR_VRC_CTA_INIT_COUNT
	.align		4
        /*0024*/ 	.byte	0x02, 0x4a
	.zero		1
	.zero		1


	//----- nvinfo : EIATTR_EXIT_INSTR_OFFSETS
	.align		4
        /*0028*/ 	.byte	0x04, 0x1c
        /*002a*/ 	.short	(.L_808 - .L_807)


	//   ....[0]....
.L_807:
        /*002c*/ 	.word	0x00000010


	//----- nvinfo : EIATTR_MAX_THREADS
	.align		4
.L_808:
        /*0030*/ 	.byte	0x04, 0x05
        /*0032*/ 	.short	(.L_810 - .L_809)
.L_809:
        /*0034*/ 	.word	0x00000180
        /*0038*/ 	.word	0x00000001
        /*003c*/ 	.word	0x00000001


	//----- nvinfo : EIATTR_CBANK_PARAM_SIZE
	.align		4
.L_810:
        /*0040*/ 	.byte	0x03, 0x19
        /*0042*/ 	.short	0x0a00


	//----- nvinfo : EIATTR_PARAM_CBANK
	.align		4
        /*0044*/ 	.byte	0x04, 0x0a
        /*0046*/ 	.short	(.L_812 - .L_811)
	.align		4
.L_811:
        /*0048*/ 	.word	index@(.nv.constant0._ZN7cutlass13device_kernelIN5flash11enable_sm90INS1_16FlashAttnFwdSm90INS1_25CollectiveMainloopFwdSm90ILi2EN4cute5tupleIJNS5_1CILi1EEES8_S8_EEENS6_IJNS7_ILi128EEENS7_ILi96EEENS7_ILi64EEEEEELi256ENS_6half_tEfNS_4arch4Sm90ELb1ELb0ELb1ELb1ELb0ELb1ELb0ELb1ELb0ELb0ELb0ELb0EEENS1_21CollectiveEpilogueFwdINS6_IJSA_NS7_ILi256EEESB_EEES9_SE_SG_Li256ELb1ELb0ELb0ELb0EEENS1_36VarlenDynamicPersistentTileSchedulerILi128ELi96ELi256ELi32ELb0ELb0ELb1ELb1ELb1ELb1EEEEEEEEEvNT_6ParamsE)
        /*004c*/ 	.short	0x0380
        /*004e*/ 	.short	0x0a00


	//----- nvinfo : EIATTR_SW_WAR
	.align		4
.L_812:
        /*0050*/ 	.byte	0x04, 0x36
        /*0052*/ 	.short	(.L_814 - .L_813)
.L_813:
        /*0054*/ 	.word	0x00000008
.L_814:


//--------------------- .nv.info._ZN7cutlass13device_kernelIN5flash11enable_sm90INS1_16FlashAttnFwdSm90INS1_25CollectiveMainloopFwdSm90ILi2EN4cute5tupleIJNS5_1CILi1EEES8_S8_EEENS6_IJNS7_ILi128EEENS7_ILi96EEENS7_ILi64EEEEEELi256ENS_6half_tEfNS_4arch4Sm90ELb1ELb0ELb1ELb1ELb0ELb0ELb1ELb1ELb0ELb0ELb0ELb0EEENS1_21CollectiveEpilogueFwdINS6_IJSA_NS7_ILi256EEESB_EEES9_SE_SG_Li256ELb1ELb0ELb0ELb0EEENS1_36VarlenDynamicPersistentTileSchedulerILi128ELi96ELi256ELi32ELb0ELb0ELb1ELb1ELb1ELb1EEEEEEEEEvNT_6ParamsE --------------------------
	.section	.nv.info._ZN7cutlass13device_kernelIN5flash11enable_sm90INS1_16FlashAttnFwdSm90INS1_25CollectiveMainloopFwdSm90ILi2EN4cute5tupleIJNS5_1CILi1EEES8_S8_EEENS6_IJNS7_ILi128EEENS7_ILi96EEENS7_ILi64EEEEEELi256ENS_6half_tEfNS_4arch4Sm90ELb1ELb0ELb1ELb1ELb0ELb0ELb1ELb1ELb0ELb0ELb0ELb0EEENS1_21CollectiveEpilogueFwdINS6_IJSA_NS7_ILi256EEESB_EEES9_SE_SG_Li256ELb1ELb0ELb0ELb0EEENS1_36VarlenDynamicPersistentTileSchedulerILi128ELi96ELi256ELi32ELb0ELb0ELb1ELb1ELb1ELb1EEEEEEEEEvNT_6ParamsE,"",@"SHT_CUDA_INFO"
	.sectionflags	@""
	.align	4


	//----- nvinfo : EIATTR_CUDA_API_VERSION
	.align		4
        /*0000*/ 	.byte	0x04, 0x37
        /*0002*/ 	.short	(.L_816 - .L_815)
.L_815:
        /*0004*/ 	.word	0x00000082


	//----- nvinfo : EIATTR_KPARAM_INFO
	.align		4
.L_816:
        /*0008*/ 	.byte	0x04, 0x17
        /*000a*/ 	.short	(.L_818 - .L_817)
.L_817:
        /*000c*/ 	.word	0x00000000
        /*0010*/ 	.short	0x0000
        /*0012*/ 	.short	0x0000
        /*0014*/ 	.byte	0x00, 0xf0, 0x01, 0x2c


	//----- nvinfo : EIATTR_SPARSE_MMA_MASK
	.align		4
.L_818:
        /*0018*/ 	.byte	0x03, 0x50
        /*001a*/ 	.short	0x0000


	//----- nvinfo : EIATTR_MAXREG_COUNT
	.align		4
        /*001c*/ 	.byte	0x03, 0x1b
        /*001e*/ 	.short	0x00a8


	//----- nvinfo : EIATTR_MERCURY_ISA_VERSION
	.align		4
        /*0020*/ 	.byte	0x03, 0x5f
        /*0022*/ 	.short	0x0101


	//----- nvinfo : EIATTR_VRC_CTA_INIT_COUNT
	.align		4
        /*0024*/ 	.byte	0x02, 0x4a
	.zero		1
	.zero		1


	//----- nvinfo : EIATTR_EXIT_INSTR_OFFSETS
	.align		4
        /*0028*/ 	.byte	0x04, 0x1c
        /*002a*/ 	.short	(.L_820 - .L_819)


	//   ....[0]....
.L_819:
        /*002c*/ 	.word	0x00000010


	//----- nvinfo : EIATTR_MAX_THREADS
	.align		4
.L_820:
        /*0030*/ 	.byte	0x04, 0x05
        /*0032*/ 	.short	(.L_822 - .L_821)
.L_821:
        /*0034*/ 	.word	0x00000180
        /*0038*/ 	.word	0x00000001
        /*003c*/ 	.word	0x00000001


	//----- nvinfo : EIATTR_CBANK_PARAM_SIZE
	.align		4
.L_822:
        /*0040*/ 	.byte	0x03, 0x19
        /*0042*/ 	.short	0x0b00


	//----- nvinfo : EIATTR_PARAM_CBANK
	.align		4
        /*0044*/ 	.byte	0x04, 0x0a
        /*0046*/ 	.short	(.L_824 - .L_823)
	.align		4
.L_823:
        /*0048*/ 	.word	index@(.nv.constant0._ZN7cutlass13device_kernelIN5flash11enable_sm90INS1_16FlashAttnFwdSm90INS1_25CollectiveMainloopFwdSm90ILi2EN4cute5tupleIJNS5_1CILi1EEES8_S8_EEENS6_IJNS7_ILi128EEENS7_ILi96EEENS7_ILi64EEEEEELi256ENS_6half_tEfNS_4arch4Sm90ELb1ELb0ELb1ELb1ELb0ELb0ELb1ELb1ELb0ELb0ELb0ELb0EEENS1_21CollectiveEpilogueFwdINS6_IJSA_NS7_ILi256EEESB_EEES9_SE_SG_Li256ELb1ELb0ELb0ELb0EEENS1_36VarlenDynamicPersistentTileSchedulerILi128ELi96ELi256ELi32ELb0ELb0ELb1ELb1ELb1ELb1EEEEEEEEEvNT_6ParamsE)
        /*004c*/ 	.short	0x0380
        /*004e*/ 	.short	0x0b00


	//----- nvinfo : EIATTR_SW_WAR
	.align		4
.L_824:
        /*0050*/ 	.byte	0x04, 0x36
        /*0052*/ 	.short	(.L_826 - .L_825)
.L_825:
        /*0054*/ 	.word	0x00000008
.L_826:


//--------------------- .nv.info._ZN7cutlass13device_kernelIN5flash11enable_sm90INS1_16FlashAttnFwdSm90INS1_25CollectiveMainloopFwdSm90ILi2EN4cute5tupleIJNS5_1CILi1EEES8_S8_EEENS6_IJNS7_ILi128EEENS7_ILi96EEENS7_ILi64EEEEEELi256ENS_6half_tEfNS_4arch4Sm90ELb1ELb0ELb1ELb1ELb0ELb1ELb1ELb1ELb0ELb0ELb0ELb0EEENS1_21CollectiveEpilogueFwdINS6_IJSA_NS7_ILi256EEESB_EEES9_SE_SG_Li256ELb1ELb0ELb0ELb0EEENS1_36VarlenDynamicPersistentTileSchedulerILi128ELi96ELi256ELi32ELb0ELb0ELb1ELb1ELb1ELb1EEEEEEEEEvNT_6ParamsE --------------------------
	.section	.nv.info._ZN7cutlass13device_kernelIN5flash11enable_sm90INS1_16FlashAttnFwdSm90INS1_25CollectiveMainloopFwdSm90ILi2EN4cute5tupleIJNS5_1CILi1EEES8_S8_EEENS6_IJNS7_ILi128EEENS7_ILi96EEENS7_ILi64EEEEEELi256ENS_6half_tEfNS_4arch4Sm90ELb1ELb0ELb1ELb1ELb0ELb1ELb1ELb1ELb0ELb0ELb0ELb0EEENS1_21CollectiveEpilogueFwdINS6_IJSA_NS7_ILi256EEESB_EEES9_SE_SG_Li256ELb1ELb0ELb0ELb0EEENS1_36VarlenDynamicPersistentTileSchedulerILi128ELi96ELi256ELi32ELb0ELb0ELb1ELb1ELb1ELb1EEEEEEEEEvNT_6ParamsE,"",@"SHT_CUDA_INFO"
	.sectionflags	@""
	.align	4


	//----- nvinfo : EIATTR_CUDA_API_VERSION
	.align		4
        /*0000*/ 	.byte	0x04, 0x37
        /*0002*/ 	.short	(.L_828 - .L_827)
.L_827:
        /*0004*/ 	.word	0x00000082


	//----- nvinfo : EIATTR_KPARAM_INFO
	.align		4
.L_828:
        /*0008*/ 	.byte	0x04, 0x17
        /*000a*/ 	.short	(.L_830 - .L_829)
.L_829:
        /*000c*/ 	.word	0x00000000
        /*0010*/ 	.short	0x0000
        /*0012*/ 	.short	0x0000
        /*0014*/ 	.byte	0x00, 0xf0, 0x01, 0x2c


	//----- nvinfo : EIATTR_SPARSE_MMA_MASK
	.align		4
.L_830:
        /*0018*/ 	.byte	0x03, 0x50
        /*001a*/ 	.short	0x0000


	//----- nvinfo : EIATTR_MAXREG_COUNT
	.align		4
        /*001c*/ 	.byte	0x03, 0x1b
        /*001e*/ 	.short	0x00a8


	//----- nvinfo : EIATTR_MERCURY_ISA_VERSION
	.align		4
        /*0020*/ 	.byte	0x03, 0x5f
        /*0022*/ 	.short	0x0101


	//----- nvinfo : EIATTR_VRC_CTA_INIT_COUNT
	.align		4
        /*0024*/ 	.byte	0x02, 0x4a
	.zero		1
	.zero		1


	//----- nvinfo : EIATTR_EXIT_INSTR_OFFSETS
	.align		4
        /*0028*/ 	.byte	0x04, 0x1c
        /*002a*/ 	.short	(.L_832 - .L_831)


	//   ....[0]....
.L_831:
        /*002c*/ 	.word	0x00000010


	//----- nvinfo : EIATTR_MAX_THREADS
	.align		4
.L_832:
        /*0030*/ 	.byte	0x04, 0x05
        /*0032*/ 	.short	(.L_834 - .L_833)
.L_833:
        /*0034*/ 	.word	0x00000180
        /*0038*/ 	.word	0x00000001
        /*003c*/ 	.word	0x00000001


	//----- nvinfo : EIATTR_CBANK_PARAM_SIZE
	.align		4
.L_834:
        /*0040*/ 	.byte	0x03, 0x19
        /*0042*/ 	.short	0x0b00


	//----- nvinfo : EIATTR_PARAM_CBANK
	.align		4
        /*0044*/ 	.byte	0x04, 0x0a
        /*0046*/ 	.short	(.L_836 - .L_835)
	.align		4
.L_835:
        /*0048*/ 	.word	index@(.nv.constant0._ZN7cutlass13device_kernelIN5flash11enable_sm90INS1_16FlashAttnFwdSm90INS1_25CollectiveMainloopFwdSm90ILi2EN4cute5tupleIJNS5_1CILi1EEES8_S8_EEENS6_IJNS7_ILi128EEENS7_ILi96EEENS7_ILi64EEEEEELi256ENS_6half_tEfNS_4arch4Sm90ELb1ELb0ELb1ELb1ELb0ELb1ELb1ELb1ELb0ELb0ELb0ELb0EEENS1_21CollectiveEpilogueFwdINS6_IJSA_NS7_ILi256EEESB_EEES9_SE_SG_Li256ELb1ELb0ELb0ELb0EEENS1_36VarlenDynamicPersistentTileSchedulerILi128ELi96ELi256ELi32ELb0ELb0ELb1ELb1ELb1ELb1EEEEEEEEEvNT_6ParamsE)
        /*004c*/ 	.short	0x0380
        /*004e*/ 	.short	0x0b00


	//----- nvinfo : EIATTR_SW_WAR
	.align		4
.L_836:
        /*0050*/ 	.byte	0x04, 0x36
        /*0052*/ 	.short	(.L_838 - .L_837)
.L_837:
        /*0054*/ 	.word	0x00000008
.L_838:


//--------------------- .nv.callgraph             --------------------------
	.section	.nv.callgraph,"",@"SHT_CUDA_CALLGRAPH"
	.align	4
	.sectionentsize	8
	.align		4
        /*0000*/ 	.word	0x00000000
	.align		4
        /*0004*/ 	.word	0xffffffff
	.align		4
        /*0008*/ 	.word	0x00000000
	.align		4
        /*000c*/ 	.word	0xfffffffe
	.align		4
        /*0010*/ 	.word	0x00000000
	.align		4
        /*0014*/ 	.word	0xfffffffd
	.align		4
        /*0018*/ 	.word	0x00000000
	.align		4
        /*001c*/ 	.word	0xfffffffc


//--------------------- .nv.constant4             --------------------------
	.section	.nv.constant4,"a",@progbits
	.align	8
	.align		8
.nv.constant4:
        /*0000*/ 	.dword	_ZN75_INTERNAL_502cd67e_39_flash_fwd_hdimdiff_fp16_softcap_sm90_cu_49158569_37754cuda3std3__45__cpo5beginE
	.align		8
        /*0008*/ 	.dword	_ZN75_INTERNAL_502cd67e_39_flash_fwd_hdimdiff_fp16_softcap_sm90_cu_49158569_37754cuda3std3__45__cpo3endE
	.align		8
        /*0010*/ 	.dword	_ZN75_INTERNAL_502cd67e_39_flash_fwd_hdimdiff_fp16_softcap_sm90_cu_49158569_37754cuda3std3__45__cpo6cbeginE
	.align		8
        /*0018*/ 	.dword	_ZN75_INTERNAL_502cd67e_39_flash_fwd_hdimdiff_fp16_softcap_sm90_cu_49158569_37754cuda3std3__45__cpo4cendE
	.align		8
        /*0020*/ 	.dword	_ZN75_INTERNAL_502cd67e_39_flash_fwd_hdimdiff_fp16_softcap_sm90_cu_49158569_37754cuda3std3__477_GLOBAL__N__502cd67e_39_flash_fwd_hdimdiff_fp16_softcap_sm90_cu_49158569_37756ignoreE
	.align		8
        /*0028*/ 	.dword	_ZN75_INTERNAL_502cd67e_39_flash_fwd_hdimdiff_fp16_softcap_sm90_cu_49158569_37754cuda3std3__419piecewise_constructE
	.align		8
        /*0030*/ 	.dword	_ZN75_INTERNAL_502cd67e_39_flash_fwd_hdimdiff_fp16_softcap_sm90_cu_49158569_37754cuda3std3__48in_placeE
	.align		8
        /*0038*/ 	.dword	_ZN75_INTERNAL_502cd67e_39_flash_fwd_hdimdiff_fp16_softcap_sm90_cu_49158569_37754cuda3std6ranges3__45__cpo4swapE
	.align		8
        /*0040*/ 	.dword	_ZN75_INTERNAL_502cd67e_39_flash_fwd_hdimdiff_fp16_softcap_sm90_cu_49158569_37754cuda3std6ranges3__45__cpo9iter_moveE
	.align		8
        /*0048*/ 	.dword	_ZN75_INTERNAL_502cd67e_39_flash_fwd_hdimdiff_fp16_softcap_sm90_cu_49158569_37754cute7productE
	.align		8
        /*0050*/ 	.dword	_ZN75_INTERNAL_502cd67e_39_flash_fwd_hdimdiff_fp16_softcap_sm90_cu_49158569_37754cute1_E


//--------------------- .text._ZN7cutlass13device_kernelIN5flash11enable_sm90INS1_16FlashAttnFwdSm90INS1_25CollectiveMainloopFwdSm90ILi2EN4cute5tupleIJNS5_1CILi1EEES8_S8_EEENS6_IJNS7_ILi128EEESA_NS7_ILi192EEEEEELi128ENS_6half_tEfNS_4arch4Sm90ELb0ELb0ELb1ELb0ELb0ELb0ELb0ELb1ELb1ELb0ELb0ELb0EEENS1_21CollectiveEpilogueFwdINS6_IJSA_SA_SA_EEES9_SD_SF_Li256ELb0ELb0ELb0ELb0EEENS1_29StaticPersistentTileSchedulerILb0EEEEEEEEEvNT_6ParamsE --------------------------
	.section	.text._ZN7cutlass13device_kernelIN5flash11enable_sm90INS1_16FlashAttnFwdSm90INS1_25CollectiveMainloopFwdSm90ILi2EN4cute5tupleIJNS5_1CILi1EEES8_S8_EEENS6_IJNS7_ILi128EEESA_NS7_ILi192EEEEEELi128ENS_6half_tEfNS_4arch4Sm90ELb0ELb0ELb1ELb0ELb0ELb0ELb0ELb1ELb1ELb0ELb0ELb0EEENS1_21CollectiveEpilogueFwdINS6_IJSA_SA_SA_EEES9_SD_SF_Li256ELb0ELb0ELb0ELb0EEENS1_29StaticPersistentTileSchedulerILb0EEEEEEEEEvNT_6ParamsE,"ax",@progbits
	.align	128
.text._ZN7cutlass13device_kernelIN5flash11enable_sm90INS1_16FlashAttnFwdSm90INS1_25CollectiveMainloopFwdSm90ILi2EN4cute5tupleIJNS5_1CILi1EEES8_S8_EEENS6_IJNS7_ILi128EEESA_NS7_ILi192EEEEEELi128ENS_6half_tEfNS_4arch4Sm90ELb0ELb0ELb1ELb0ELb0ELb0ELb0ELb1ELb1ELb0ELb0ELb0EEENS1_21CollectiveEpilogueFwdINS6_IJSA_SA_SA_EEES9_SD_SF_Li256ELb0ELb0ELb0ELb0EEENS1_29StaticPersistentTileSchedulerILb0EEEEEEEEEvNT_6ParamsE:
        .type           _ZN7cutlass13device_kernelIN5flash11enable_sm90INS1_16FlashAttnFwdSm90INS1_25CollectiveMainloopFwdSm90ILi2EN4cute5tupleIJNS5_1CILi1EEES8_S8_EEENS6_IJNS7_ILi128EEESA_NS7_ILi192EEEEEELi128ENS_6half_tEfNS_4arch4Sm90ELb0ELb0ELb1ELb0ELb0ELb0ELb0ELb1ELb1ELb0ELb0ELb0EEENS1_21CollectiveEpilogueFwdINS6_IJSA_SA_SA_EEES9_SD_SF_Li256ELb0ELb0ELb0ELb0EEENS1_29StaticPersistentTileSchedulerILb0EEEEEEEEEvNT_6ParamsE,@function
        .size           _ZN7cutlass13device_kernelIN5flash11enable_sm90INS1_16FlashAttnFwdSm90INS1_25CollectiveMainloopFwdSm90ILi2EN4cute5tupleIJNS5_1CILi1EEES8_S8_EEENS6_IJNS7_ILi128EEESA_NS7_ILi192EEEEEELi128ENS_6half_tEfNS_4arch4Sm90ELb0ELb0ELb1ELb0ELb0ELb0ELb0ELb1ELb1ELb0ELb0ELb0EEENS1_21CollectiveEpilogueFwdINS6_IJSA_SA_SA_EEES9_SD_SF_Li256ELb0ELb0ELb0ELb0EEENS1_29StaticPersistentTileSchedulerILb0EEEEEEEEEvNT_6ParamsE,(.L_x_46 - _ZN7cutlass13device_kernelIN5flash11enable_sm90INS1_16FlashAttnFwdSm90INS1_25CollectiveMainloopFwdSm90ILi2EN4cute5tupleIJNS5_1CILi1EEES8_S8_EEENS6_IJNS7_ILi128EEESA_NS7_ILi192EEEEEELi128ENS_6half_tEfNS_4arch4Sm90ELb0ELb0ELb1ELb0ELb0ELb0ELb0ELb1ELb1ELb0ELb0ELb0EEENS1_21CollectiveEpilogueFwdINS6_IJSA_SA_SA_EEES9_SD_SF_Li256ELb0ELb0ELb0ELb0EEENS1_29StaticPersistentTileSchedulerILb0EEEEEEEEEvNT_6ParamsE)
        .other          _ZN7cutlass13device_kernelIN5flash11enable_sm90INS1_16FlashAttnFwdSm90INS1_25CollectiveMainloopFwdSm90ILi2EN4cute5tupleIJNS5_1CILi1EEES8_S8_EEENS6_IJNS7_ILi128EEESA_NS7_ILi192EEEEEELi128ENS_6half_tEfNS_4arch4Sm90ELb0ELb0ELb1ELb0ELb0ELb0ELb0ELb1ELb1ELb0ELb0ELb0EEENS1_21CollectiveEpilogueFwdINS6_IJSA_SA_SA_EEES9_SD_SF_Li256ELb0ELb0ELb0ELb0EEENS1_29StaticPersistentTileSchedulerILb0EEEEEEEEEvNT_6ParamsE,@"STO_CUDA_ENTRY STV_DEFAULT"
_ZN7cutlass13device_kernelIN5flash11enable_sm90INS1_16FlashAttnFwdSm90INS1_25CollectiveMainloopFwdSm90ILi2EN4cute5tupleIJNS5_1CILi1EEES8_S8_EEENS6_IJNS7_ILi128EEESA_NS7_ILi192EEEEEELi128ENS_6half_tEfNS_4arch4Sm90ELb0ELb0ELb1ELb0ELb0ELb0ELb0ELb1ELb1ELb0ELb0ELb0EEENS1_21CollectiveEpilogueFwdINS6_IJSA_SA_SA_EEES9_SD_SF_Li256ELb0ELb0ELb0ELb0EEENS1_29StaticPersistentTileSchedulerILb0EEEEEEEEEvNT_6ParamsE:
[----:B------:R-:W-:Y:S01]  /*0000*/  LDC R1, c[0x0][0x37c] ;  /* 0x0000df00ff017b82 */ /* 0x000fe20000000800 */
[----:B------:R-:W-:Y:S05]  /*0010*/  EXIT ;  /* 0x000000000000794d */ /* 0x000fea0003800000 */
.L_x_0:
[----:B------:R-:W-:-:S00]  /*0020*/  BRA `(.L_x_0) ;  /* 0xfffffffc00fc7947 */ /* 0x000fc0000383ffff */
[----:B------:R-:W-:-:S00]  /*0030*/  NOP ;  /* 0x0000000000007918 */ /* 0x000fc00000000000 */
        /* <DEDUP_REMOVED lines=12> */
.L_x_46:


//--------------------- .text._ZN7cutlass13device_kernelIN5flash11enable_sm90INS1_16FlashAttnFwdSm90INS1_25CollectiveMainloopFwdSm90ILi2EN4cute5tupleIJNS5_1CILi2EEENS7_ILi1EEES9_EEENS6_IJNS7_ILi128EEESB_NS7_ILi192EEEEEELi128ENS_6half_tEfNS_4arch4Sm90ELb0ELb0ELb1ELb0ELb0ELb0ELb0ELb1ELb1ELb0ELb0ELb0EEENS1_21CollectiveEpilogueFwdINS6_IJSB_SB_SB_EEESA_SE_SG_Li256ELb0ELb0ELb0ELb0EEENS1_29StaticPersistentTileSchedulerILb0EEEEEEEEEvNT_6ParamsE --------------------------
	.section	.text._ZN7cutlass13device_kernelIN5flash11enable_sm90INS1_16FlashAttnFwdSm90INS1_25CollectiveMainloopFwdSm90ILi2EN4cute5tupleIJNS5_1CILi2EEENS7_ILi1EEES9_EEENS6_IJNS7_ILi128EEESB_NS7_ILi192EEEEEELi128ENS_6half_tEfNS_4arch4Sm90ELb0ELb0ELb1ELb0ELb0ELb0ELb0ELb1ELb1ELb0ELb0ELb0EEENS1_21CollectiveEpilogueFwdINS6_IJSB_SB_SB_EEESA_SE_SG_Li256ELb0ELb0ELb0ELb0EEENS1_29StaticPersistentTileSchedulerILb0EEEEEEEEEvNT_6ParamsE,"ax",@progbits
	.align	128
.text._ZN7cutlass13device_kernelIN5flash11enable_sm90INS1_16FlashAttnFwdSm90INS1_25CollectiveMainloopFwdSm90ILi2EN4cute5tupleIJNS5_1CILi2EEENS7_ILi1EEES9_EEENS6_IJNS7_ILi128EEESB_NS7_ILi192EEEEEELi128ENS_6half_tEfNS_4arch4Sm90ELb0ELb0ELb1ELb0ELb0ELb0ELb0ELb1ELb1ELb0ELb0ELb0EEENS1_21CollectiveEpilogueFwdINS6_IJSB_SB_SB_EEESA_SE_SG_Li256ELb0ELb0ELb0ELb0EEENS1_29StaticPersistentTileSchedulerILb0EEEEEEEEEvNT_6ParamsE:
        .type           _ZN7cutlass13device_kernelIN5flash11enable_sm90INS1_16FlashAttnFwdSm90INS1_25CollectiveMainloopFwdSm90ILi2EN4cute5tupleIJNS5_1CILi2EEENS7_ILi1EEES9_EEENS6_IJNS7_ILi128EEESB_NS7_ILi192EEEEEELi128ENS_6half_tEfNS_4arch4Sm90ELb0ELb0ELb1ELb0ELb0ELb0ELb0ELb1ELb1ELb0ELb0ELb0EEENS1_21CollectiveEpilogueFwdINS6_IJSB_SB_SB_EEESA_SE_SG_Li256ELb0ELb0ELb0ELb0EEENS1_29StaticPersistentTileSchedulerILb0EEEEEEEEEvNT_6ParamsE,@function
        .size           _ZN7cutlass13device_kernelIN5flash11enable_sm90INS1_16FlashAttnFwdSm90INS1_25CollectiveMainloopFwdSm90ILi2EN4cute5tupleIJNS5_1CILi2EEENS7_ILi1EEES9_EEENS6_IJNS7_ILi128EEESB_NS7_ILi192EEEEEELi128ENS_6half_tEfNS_4arch4Sm90ELb0ELb0ELb1ELb0ELb0ELb0ELb0ELb1ELb1ELb0ELb0ELb0EEENS1_21CollectiveEpilogueFwdINS6_IJSB_SB_SB_EEESA_SE_SG_Li256ELb0ELb0ELb0ELb0EEENS1_29StaticPersistentTileSchedulerILb0EEEEEEEEEvNT_6ParamsE,(.L_x_47 - _ZN7cutlass13device_kernelIN5flash11enable_sm90INS1_16FlashAttnFwdSm90INS1_25CollectiveMainloopFwdSm90ILi2EN4cute5tupleIJNS5_1CILi2EEENS7_ILi1EEES9_EEENS6_IJNS7_ILi128EEESB_NS7_ILi192EEEEEELi128ENS_6half_tEfNS_4arch4Sm90ELb0ELb0ELb1ELb0ELb0ELb0ELb0ELb1ELb1ELb0ELb0ELb0EEENS1_21CollectiveEpilogueFwdINS6_IJSB_SB_SB_EEESA_SE_SG_Li256ELb0ELb0ELb0ELb0EEENS1_29StaticPersistentTileSchedulerILb0EEEEEEEEEvNT_6ParamsE)
        .other          _ZN7cutlass13device_kernelIN5flash11enable_sm90INS1_16FlashAttnFwdSm90INS1_25CollectiveMainloopFwdSm90ILi2EN4cute5tupleIJNS5_1CILi2EEENS7_ILi1EEES9_EEENS6_IJNS7_ILi128EEESB_NS7_ILi192EEEEEELi128ENS_6half_tEfNS_4arch4Sm90ELb0ELb0ELb1ELb0ELb0ELb0ELb0ELb1ELb1ELb0ELb0ELb0EEENS1_21CollectiveEpilogueFwdINS6_IJSB_SB_SB_EEESA_SE_SG_Li256ELb0ELb0ELb0ELb0EEENS1_29StaticPersistentTileSchedulerILb0EEEEEEEEEvNT_6ParamsE,@"STO_CUDA_ENTRY STV_DEFAULT"
_ZN7cutlass13device_kernelIN5flash11enable_sm90INS1_16FlashAttnFwdSm90INS1_25CollectiveMainloopFwdSm90ILi2EN4cute5tupleIJNS5_1CILi2EEENS7_ILi1EEES9_EEENS6_IJNS7_ILi128EEESB_NS7_ILi192EEEEEELi128ENS_6half_tEfNS_4arch4Sm90ELb0ELb0ELb1ELb0ELb0ELb0ELb0ELb1ELb1ELb0ELb0ELb0EEENS1_21CollectiveEpilogueFwdINS6_IJSB_SB_SB_EEESA_SE_SG_Li256ELb0ELb0ELb0ELb0EEENS1_29StaticPersistentTileSchedulerILb0EEEEEEEEEvNT_6ParamsE:
[----:B------:R-:W-:Y:S01]  /*0000*/  LDC R1, c[0x0][0x37c] ;  /* 0x0000df00ff017b82 */ /* 0x000fe20000000800 */
[----:B------:R-:W-:Y:S05]  /*0010*/  EXIT ;  /* 0x000000000000794d */ /* 0x000fea0003800000 */
.L_x_1:
        /* <DEDUP_REMOVED lines=14> */
.L_x_47:


//--------------------- .text._ZN7cutlass13device_kernelIN5flash11enable_sm90INS1_16FlashAttnFwdSm90INS1_25CollectiveMainloopFwdSm90ILi2EN4cute5tupleIJNS5_1CILi1EEES8_S8_EEENS6_IJNS7_ILi128EEESA_NS7_ILi192EEEEEELi128ENS_6half_tEfNS_4arch4Sm90ELb0ELb0ELb1ELb1ELb0ELb0ELb0ELb1ELb1ELb0ELb0ELb0EEENS1_21CollectiveEpilogueFwdINS6_IJSA_SA_SA_EEES9_SD_SF_Li256ELb1ELb0ELb0ELb0EEENS1_36VarlenDynamicPersistentTileSchedulerILi128ELi128ELi256ELi32ELb0ELb0ELb1ELb0ELb1ELb1EEEEEEEEEvNT_6ParamsE --------------------------
	.section	.text._ZN7cutlass13device_kernelIN5flash11enable_sm90INS1_16FlashAttnFwdSm90INS1_25CollectiveMainloopFwdSm90ILi2EN4cute5tupleIJNS5_1CILi1EEES8_S8_EEENS6_IJNS7_ILi128EEESA_NS7_ILi192EEEEEELi128ENS_6half_tEfNS_4arch4Sm90ELb0ELb0ELb1ELb1ELb0ELb0ELb0ELb1ELb1ELb0ELb0ELb0EEENS1_21CollectiveEpilogueFwdINS6_IJSA_SA_SA_EEES9_SD_SF_Li256ELb1ELb0ELb0ELb0EEENS1_36VarlenDynamicPersistentTileSchedulerILi128ELi128ELi256ELi32ELb0ELb0ELb1ELb0ELb1ELb1EEEEEEEEEvNT_6ParamsE,"ax",@progbits
	.align	128
.text._ZN7cutlass13device_kernelIN5flash11enable_sm90INS1_16FlashAttnFwdSm90INS1_25CollectiveMainloopFwdSm90ILi2EN4cute5tupleIJNS5_1CILi1EEES8_S8_EEENS6_IJNS7_ILi128EEESA_NS7_ILi192EEEEEELi128ENS_6half_tEfNS_4arch4Sm90ELb0ELb0ELb1ELb1ELb0ELb0ELb0ELb1ELb1ELb0ELb0ELb0EEENS1_21CollectiveEpilogueFwdINS6_IJSA_SA_SA_EEES9_SD_SF_Li256ELb1ELb0ELb0ELb0EEENS1_36VarlenDynamicPersistentTileSchedulerILi128ELi128ELi256ELi32ELb0ELb0ELb1ELb0ELb1ELb1EEEEEEEEEvNT_6ParamsE:
        .type           _ZN7cutlass13device_kernelIN5flash11enable_sm90INS1_16FlashAttnFwdSm90INS1_25CollectiveMainloopFwdSm90ILi2EN4cute5tupleIJNS5_1CILi1EEES8_S8_EEENS6_IJNS7_ILi128EEESA_NS7_ILi192EEEEEELi128ENS_6half_tEfNS_4arch4Sm90ELb0ELb0ELb1ELb1ELb0ELb0ELb0ELb1ELb1ELb0ELb0ELb0EEENS1_21CollectiveEpilogueFwdINS6_IJSA_SA_SA_EEES9_SD_SF_Li256ELb1ELb0ELb0ELb0EEENS1_36VarlenDynamicPersistentTileSchedulerILi128ELi128ELi256ELi32ELb0ELb0ELb1ELb0ELb1ELb1EEEEEEEEEvNT_6ParamsE,@function
        .size           _ZN7cutlass13device_kernelIN5flash11enable_sm90INS1_16FlashAttnFwdSm90INS1_25CollectiveMainloopFwdSm90ILi2EN4cute5tupleIJNS5_1CILi1EEES8_S8_EEENS6_IJNS7_ILi128EEESA_NS7_ILi192EEEEEELi128ENS_6half_tEfNS_4arch4Sm90ELb0ELb0ELb1ELb1ELb0ELb0ELb0ELb1ELb1ELb0ELb0ELb0EEENS1_21CollectiveEpilogueFwdINS6_IJSA_SA_SA_EEES9_SD_SF_Li256ELb1ELb0ELb0ELb0EEENS1_36VarlenDynamicPersistentTileSchedulerILi128ELi128ELi256ELi32ELb0ELb0ELb1ELb0ELb1ELb1EEEEEEEEEvNT_6ParamsE,(.L_x_48 - _ZN7cutlass13device_kernelIN5flash11enable_sm90INS1_16FlashAttnFwdSm90INS1_25CollectiveMainloopFwdSm90ILi2EN4cute5tupleIJNS5_1CILi1EEES8_S8_EEENS6_IJNS7_ILi128EEESA_NS7_ILi192EEEEEELi128ENS_6half_tEfNS_4arch4Sm90ELb0ELb0ELb1ELb1ELb0ELb0ELb0ELb1ELb1ELb0ELb0ELb0EEENS1_21CollectiveEpilogueFwdINS6_IJSA_SA_SA_EEES9_SD_SF_Li256ELb1ELb0ELb0ELb0EEENS1_36VarlenDynamicPersistentTileSchedulerILi128ELi128ELi256ELi32ELb0ELb0ELb1ELb0ELb1ELb1EEEEEEEEEvNT_6ParamsE)
        .other          _ZN7cutlass13device_kernelIN5flash11enable_sm90INS1_16FlashAttnFwdSm90INS1_25CollectiveMainloopFwdSm90ILi2EN4cute5tupleIJNS5_1CILi1EEES8_S8_EEENS6_IJNS7_ILi128EEESA_NS7_ILi192EEEEEELi128ENS_6half_tEfNS_4arch4Sm90ELb0ELb0ELb1ELb1ELb0ELb0ELb0ELb1ELb1ELb0ELb0ELb0EEENS1_21CollectiveEpilogueFwdINS6_IJSA_SA_SA_EEES9_SD_SF_Li256ELb1ELb0ELb0ELb0EEENS1_36VarlenDynamicPersistentTileSchedulerILi128ELi128ELi256ELi32ELb0ELb0ELb1ELb0ELb1ELb1EEEEEEEEEvNT_6ParamsE,@"STO_CUDA_ENTRY STV_DEFAULT"
_ZN7cutlass13device_kernelIN5flash11enable_sm90INS1_16FlashAttnFwdSm90INS1_25CollectiveMainloopFwdSm90ILi2EN4cute5tupleIJNS5_1CILi1EEES8_S8_EEENS6_IJNS7_ILi128EEESA_NS7_ILi192EEEEEELi128ENS_6half_tEfNS_4arch4Sm90ELb0ELb0ELb1ELb1ELb0ELb0ELb0ELb1ELb1ELb0ELb0ELb0EEENS1_21CollectiveEpilogueFwdINS6_IJSA_SA_SA_EEES9_SD_SF_Li256ELb1ELb0ELb0ELb0EEENS1_36VarlenDynamicPersistentTileSchedulerILi128ELi128ELi256ELi32ELb0ELb0ELb1ELb0ELb1ELb1EEEEEEEEEvNT_6ParamsE:
[----:B------:R-:W-:Y:S01]  /*0000*/  LDC R1, c[0x0][0x37c] ;  /* 0x0000df00ff017b82 */ /* 0x000fe20000000800 */
[----:B------:R-:W-:Y:S05]  /*0010*/  EXIT ;  /* 0x000000000000794d */ /* 0x000fea0003800000 */
.L_x_2:
        /* <DEDUP_REMOVED lines=14> */
.L_x_48:


//--------------------- .text._ZN7cutlass13device_kernelIN5flash11enable_sm90INS1_16FlashAttnFwdSm90INS1_25CollectiveMainloopFwdSm90ILi2EN4cute5tupleIJNS5_1CILi1EEES8_S8_EEENS6_IJNS7_ILi128EEESA_NS7_ILi192EEEEEELi128ENS_6half_tEfNS_4arch4Sm90ELb0ELb0ELb1ELb1ELb0ELb1ELb0ELb1ELb1ELb0ELb0ELb0EEENS1_21CollectiveEpilogueFwdINS6_IJSA_SA_SA_EEES9_SD_SF_Li256ELb1ELb0ELb0ELb0EEENS1_36VarlenDynamicPersistentTileSchedulerILi128ELi128ELi256ELi32ELb0ELb0ELb1ELb0ELb1ELb1EEEEEEEEEvNT_6ParamsE --------------------------
	.section	.text._ZN7cutlass13device_kernelIN5flash11enable_sm90INS1_16FlashAttnFwdSm90INS1_25CollectiveMainloopFwdSm90ILi2EN4cute5tupleIJNS5_1CILi1EEES8_S8_EEENS6_IJNS7_ILi128EEESA_NS7_ILi192EEEEEELi128ENS_6half_tEfNS_4arch4Sm90ELb0ELb0ELb1ELb1ELb0ELb1ELb0ELb1ELb1ELb0ELb0ELb0EEENS1_21CollectiveEpilogueFwdINS6_IJSA_SA_SA_EEES9_SD_SF_Li256ELb1ELb0ELb0ELb0EEENS1_36VarlenDynamicPersistentTileSchedulerILi128ELi128ELi256ELi32ELb0ELb0ELb1ELb0ELb1ELb1EEEEEEEEEvNT_6ParamsE,"ax",@progbits
	.align	128
.text._ZN7cutlass13device_kernelIN5flash11enable_sm90INS1_16FlashAttnFwdSm90INS1_25CollectiveMainloopFwdSm90ILi2EN4cute5tupleIJNS5_1CILi1EEES8_S8_EEENS6_IJNS7_ILi128EEESA_NS7_ILi192EEEEEELi128ENS_6half_tEfNS_4arch4Sm90ELb0ELb0ELb1ELb1ELb0ELb1ELb0ELb1ELb1ELb0ELb0ELb0EEENS1_21CollectiveEpilogueFwdINS6_IJSA_SA_SA_EEES9_SD_SF_Li256ELb1ELb0ELb0ELb0EEENS1_36VarlenDynamicPersistentTileSchedulerILi128ELi128ELi256ELi32ELb0ELb0ELb1ELb0ELb1ELb1EEEEEEEEEvNT_6ParamsE:
        .type           _ZN7cutlass13device_kernelIN5flash11enable_sm90INS1_16FlashAttnFwdSm90INS1_25CollectiveMainloopFwdSm90ILi2EN4cute5tupleIJNS5_1CILi1EEES8_S8_EEENS6_IJNS7_ILi128EEESA_NS7_ILi192EEEEEELi128ENS_6half_tEfNS_4arch4Sm90ELb0ELb0ELb1ELb1ELb0ELb1ELb0ELb1ELb1ELb0ELb0ELb0EEENS1_21CollectiveEpilogueFwdINS6_IJSA_SA_SA_EEES9_SD_SF_Li256ELb1ELb0ELb0ELb0EEENS1_36VarlenDynamicPersistentTileSchedulerILi128ELi128ELi256ELi32ELb0ELb0ELb1ELb0ELb1ELb1EEEEEEEEEvNT_6ParamsE,@function
        .size           _ZN7cutlass13device_kernelIN5flash11enable_sm90INS1_16FlashAttnFwdSm90INS1_25CollectiveMainloopFwdSm90ILi2EN4cute5tupleIJNS5_1CILi1EEES8_S8_EEENS6_IJNS7_ILi128EEESA_NS7_ILi192EEEEEELi128ENS_6half_tEfNS_4arch4Sm90ELb0ELb0ELb1ELb1ELb0ELb1ELb0ELb1ELb1ELb0ELb0ELb0EEENS1_21CollectiveEpilogueFwdINS6_IJSA_SA_SA_EEES9_SD_SF_Li256ELb1ELb0ELb0ELb0EEENS1_36VarlenDynamicPersistentTileSchedulerILi128ELi128ELi256ELi32ELb0ELb0ELb1ELb0ELb1ELb1EEEEEEEEEvNT_6ParamsE,(.L_x_49 - _ZN7cutlass13device_kernelIN5flash11enable_sm90INS1_16FlashAttnFwdSm90INS1_25CollectiveMainloopFwdSm90ILi2EN4cute5tupleIJNS5_1CILi1EEES8_S8_EEENS6_IJNS7_ILi128EEESA_NS7_ILi192EEEEEELi128ENS_6half_tEfNS_4arch4Sm90ELb0ELb0ELb1ELb1ELb0ELb1ELb0ELb1ELb1ELb0ELb0ELb0EEENS1_21CollectiveEpilogueFwdINS6_IJSA_SA_SA_EEES9_SD_SF_Li256ELb1ELb0ELb0ELb0EEENS1_36VarlenDynamicPersistentTileSchedulerILi128ELi128ELi256ELi32ELb0ELb0ELb1ELb0ELb1ELb1EEEEEEEEEvNT_6ParamsE)
        .other          _ZN7cutlass13device_kernelIN5flash11enable_sm90INS1_16FlashAttnFwdSm90INS1_25CollectiveMainloopFwdSm90ILi2EN4cute5tupleIJNS5_1CILi1EEES8_S8_EEENS6_IJNS7_ILi128EEESA_NS7_ILi192EEEEEELi128ENS_6half_tEfNS_4arch4Sm90ELb0ELb0ELb1ELb1ELb0ELb1ELb0ELb1ELb1ELb0ELb0ELb0EEENS1_21CollectiveEpilogueFwdINS6_IJSA_SA_SA_EEES9_SD_SF_Li256ELb1ELb0ELb0ELb0EEENS1_36VarlenDynamicPersistentTileSchedulerILi128ELi128ELi256ELi32ELb0ELb0ELb1ELb0ELb1ELb1EEEEEEEEEvNT_6ParamsE,@"STO_CUDA_ENTRY STV_DEFAULT"
_ZN7cutlass13device_kernelIN5flash11enable_sm90INS1_16FlashAttnFwdSm90INS1_25CollectiveMainloopFwdSm90ILi2EN4cute5tupleIJNS5_1CILi1EEES8_S8_EEENS6_IJNS7_ILi128EEESA_NS7_ILi192EEEEEELi128ENS_6half_tEfNS_4arch4Sm90ELb0ELb0ELb1ELb1ELb0ELb1ELb0ELb1ELb1ELb0ELb0ELb0EEENS1_21CollectiveEpilogueFwdINS6_IJSA_SA_SA_EEES9_SD_SF_Li256ELb1ELb0ELb0ELb0EEENS1_36VarlenDynamicPersistentTileSchedulerILi128ELi128ELi256ELi32ELb0ELb0ELb1ELb0ELb1ELb1EEEEEEEEEvNT_6ParamsE:
[----:B------:R-:W-:Y:S01]  /*0000*/  LDC R1, c[0x0][0x37c] ;  /* 0x0000df00ff017b82 */ /* 0x000fe20000000800 */
[----:B------:R-:W-:Y:S05]  /*0010*/  EXIT ;  /* 0x000000000000794d */ /* 0x000fea0003800000 */
.L_x_3:
        /* <DEDUP_REMOVED lines=14> */
.L_x_49:


//--------------------- .text._ZN7cutlass13device_kernelIN5flash11enable_sm90INS1_16FlashAttnFwdSm90INS1_25CollectiveMainloopFwdSm90ILi2EN4cute5tupleIJNS5_1CILi1EEES8_S8_EEENS6_IJNS7_ILi128EEENS7_ILi96EEENS7_ILi192EEEEEELi128ENS_6half_tEfNS_4arch4Sm90ELb0ELb1ELb1ELb0ELb0ELb0ELb0ELb1ELb1ELb0ELb0ELb0EEENS1_21CollectiveEpilogueFwdINS6_IJSA_SA_SB_EEES9_SE_SG_Li256ELb0ELb0ELb0ELb0EEENS1_30DynamicPersistentTileSchedulerILi256ELi32ELb0ELb0ELb1EEEEEEEEEvNT_6ParamsE --------------------------
	.section	.text._ZN7cutlass13device_kernelIN5flash11enable_sm90INS1_16FlashAttnFwdSm90INS1_25CollectiveMainloopFwdSm90ILi2EN4cute5tupleIJNS5_1CILi1EEES8_S8_EEENS6_IJNS7_ILi128EEENS7_ILi96EEENS7_ILi192EEEEEELi128ENS_6half_tEfNS_4arch4Sm90ELb0ELb1ELb1ELb0ELb0ELb0ELb0ELb1ELb1ELb0ELb0ELb0EEENS1_21CollectiveEpilogueFwdINS6_IJSA_SA_SB_EEES9_SE_SG_Li256ELb0ELb0ELb0ELb0EEENS1_30DynamicPersistentTileSchedulerILi256ELi32ELb0ELb0ELb1EEEEEEEEEvNT_6ParamsE,"ax",@progbits
	.align	128
.text._ZN7cutlass13device_kernelIN5flash11enable_sm90INS1_16FlashAttnFwdSm90INS1_25CollectiveMainloopFwdSm90ILi2EN4cute5tupleIJNS5_1CILi1EEES8_S8_EEENS6_IJNS7_ILi128EEENS7_ILi96EEENS7_ILi192EEEEEELi128ENS_6half_tEfNS_4arch4Sm90ELb0ELb1ELb1ELb0ELb0ELb0ELb0ELb1ELb1ELb0ELb0ELb0EEENS1_21CollectiveEpilogueFwdINS6_IJSA_SA_SB_EEES9_SE_SG_Li256ELb0ELb0ELb0ELb0EEENS1_30DynamicPersistentTileSchedulerILi256ELi32ELb0ELb0ELb1EEEEEEEEEvNT_6ParamsE:
        .type           _ZN7cutlass13device_kernelIN5flash11enable_sm90INS1_16FlashAttnFwdSm90INS1_25CollectiveMainloopFwdSm90ILi2EN4cute5tupleIJNS5_1CILi1EEES8_S8_EEENS6_IJNS7_ILi128EEENS7_ILi96EEENS7_ILi192EEEEEELi128ENS_6half_tEfNS_4arch4Sm90ELb0ELb1ELb1ELb0ELb0ELb0ELb0ELb1ELb1ELb0ELb0ELb0EEENS1_21CollectiveEpilogueFwdINS6_IJSA_SA_SB_EEES9_SE_SG_Li256ELb0ELb0ELb0ELb0EEENS1_30DynamicPersistentTileSchedulerILi256ELi32ELb0ELb0ELb1EEEEEEEEEvNT_6ParamsE,@function
        .size           _ZN7cutlass13device_kernelIN5flash11enable_sm90INS1_16FlashAttnFwdSm90INS1_25CollectiveMainloopFwdSm90ILi2EN4cute5tupleIJNS5_1CILi1EEES8_S8_EEENS6_IJNS7_ILi128EEENS7_ILi96EEENS7_ILi192EEEEEELi128ENS_6half_tEfNS_4arch4Sm90ELb0ELb1ELb1ELb0ELb0ELb0ELb0ELb1ELb1ELb0ELb0ELb0EEENS1_21CollectiveEpilogueFwdINS6_IJSA_SA_SB_EEES9_SE_SG_Li256ELb0ELb0ELb0ELb0EEENS1_30DynamicPersistentTileSchedulerILi256ELi32ELb0ELb0ELb1EEEEEEEEEvNT_6ParamsE,(.L_x_50 - _ZN7cutlass13device_kernelIN5flash11enable_sm90INS1_16FlashAttnFwdSm90INS1_25CollectiveMainloopFwdSm90ILi2EN4cute5tupleIJNS5_1CILi1EEES8_S8_EEENS6_IJNS7_ILi128EEENS7_ILi96EEENS7_ILi192EEEEEELi128ENS_6half_tEfNS_4arch4Sm90ELb0ELb1ELb1ELb0ELb0ELb0ELb0ELb1ELb1ELb0ELb0ELb0EEENS1_21CollectiveEpilogueFwdINS6_IJSA_SA_SB_EEES9_SE_SG_Li256ELb0ELb0ELb0ELb0EEENS1_30DynamicPersistentTileSchedulerILi256ELi32ELb0ELb0ELb1EEEEEEEEEvNT_6ParamsE)
        .other          _ZN7cutlass13device_kernelIN5flash11enable_sm90INS1_16FlashAttnFwdSm90INS1_25CollectiveMainloopFwdSm90ILi2EN4cute5tupleIJNS5_1CILi1EEES8_S8_EEENS6_IJNS7_ILi128EEENS7_ILi96EEENS7_ILi192EEEEEELi128ENS_6half_tEfNS_4arch4Sm90ELb0ELb1ELb1ELb0ELb0ELb0ELb0ELb1ELb1ELb0ELb0ELb0EEENS1_21CollectiveEpilogueFwdINS6_IJSA_SA_SB_EEES9_SE_SG_Li256ELb0ELb0ELb0ELb0EEENS1_30DynamicPersistentTileSchedulerILi256ELi32ELb0ELb0ELb1EEEEEEEEEvNT_6ParamsE,@"STO_CUDA_ENTRY STV_DEFAULT"
_ZN7cutlass13device_kernelIN5flash11enable_sm90INS1_16FlashAttnFwdSm90INS1_25CollectiveMainloopFwdSm90ILi2EN4cute5tupleIJNS5_1CILi1EEES8_S8_EEENS6_IJNS7_ILi128EEENS7_ILi96EEENS7_ILi192EEEEEELi128ENS_6half_tEfNS_4arch4Sm90ELb0ELb1ELb1ELb0ELb0ELb0ELb0ELb1ELb1ELb0ELb0ELb0EEENS1_21CollectiveEpilogueFwdINS6_IJSA_SA_SB_EEES9_SE_SG_Li256ELb0ELb0ELb0ELb0EEENS1_30DynamicPersistentTileSchedulerILi256ELi32ELb0ELb0ELb1EEEEEEEEEvNT_6ParamsE:
[----:B------:R-:W-:Y:S01]  /*0000*/  LDC R1, c[0x0][0x37c] ;  /* 0x0000df00ff017b82 */ /* 0x000fe20000000800 */
[----:B------:R-:W-:Y:S05]  /*0010*/  EXIT ;  /* 0x000000000000794d */ /* 0x000fea0003800000 */
.L_x_4:
        /* <DEDUP_REMOVED lines=14> */
.L_x_50:


//--------------------- .text._ZN7cutlass13device_kernelIN5flash11enable_sm90INS1_16FlashAttnFwdSm90INS1_25CollectiveMainloopFwdSm90ILi2EN4cute5tupleIJNS5_1CILi1EEES8_S8_EEENS6_IJNS7_ILi128EEENS7_ILi96EEENS7_ILi192EEEEEELi128ENS_6half_tEfNS_4arch4Sm90ELb0ELb1ELb1ELb1ELb0ELb0ELb0ELb1ELb1ELb0ELb0ELb0EEENS1_21CollectiveEpilogueFwdINS6_IJSA_SA_SB_EEES9_SE_SG_Li256ELb1ELb0ELb0ELb0EEENS1_36VarlenDynamicPersistentTileSchedulerILi128ELi96ELi256ELi32ELb0ELb0ELb1ELb1ELb0ELb1EEEEEEEEEvNT_6ParamsE --------------------------
	.section	.text._ZN7cutlass13device_kernelIN5flash11enable_sm90INS1_16FlashAttnFwdSm90INS1_25CollectiveMainloopFwdSm90ILi2EN4cute5tupleIJNS5_1CILi1EEES8_S8_EEENS6_IJNS7_ILi128EEENS7_ILi96EEENS7_ILi192EEEEEELi128ENS_6half_tEfNS_4arch4Sm90ELb0ELb1ELb1ELb1ELb0ELb0ELb0ELb1ELb1ELb0ELb0ELb0EEENS1_21CollectiveEpilogueFwdINS6_IJSA_SA_SB_EEES9_SE_SG_Li256ELb1ELb0ELb0ELb0EEENS1_36VarlenDynamicPersistentTileSchedulerILi128ELi96ELi256ELi32ELb0ELb0ELb1ELb1ELb0ELb1EEEEEEEEEvNT_6ParamsE,"ax",@progbits
	.align	128
.text._ZN7cutlass13device_kernelIN5flash11enable_sm90INS1_16FlashAttnFwdSm90INS1_25CollectiveMainloopFwdSm90ILi2EN4cute5tupleIJNS5_1CILi1EEES8_S8_EEENS6_IJNS7_ILi128EEENS7_ILi96EEENS7_ILi192EEEEEELi128ENS_6half_tEfNS_4arch4Sm90ELb0ELb1ELb1ELb1ELb0ELb0ELb0ELb1ELb1ELb0ELb0ELb0EEENS1_21CollectiveEpilogueFwdINS6_IJSA_SA_SB_EEES9_SE_SG_Li256ELb1ELb0ELb0ELb0EEENS1_36VarlenDynamicPersistentTileSchedulerILi128ELi96ELi256ELi32ELb0ELb0ELb1ELb1ELb0ELb1EEEEEEEEEvNT_6ParamsE:
        .type           _ZN7cutlass13device_kernelIN5flash11enable_sm90INS1_16FlashAttnFwdSm90INS1_25CollectiveMainloopFwdSm90ILi2EN4cute5tupleIJNS5_1CILi1EEES8_S8_EEENS6_IJNS7_ILi128EEENS7_ILi96EEENS7_ILi192EEEEEELi128ENS_6half_tEfNS_4arch4Sm90ELb0ELb1ELb1ELb1ELb0ELb0ELb0ELb1ELb1ELb0ELb0ELb0EEENS1_21CollectiveEpilogueFwdINS6_IJSA_SA_SB_EEES9_SE_SG_Li256ELb1ELb0ELb0ELb0EEENS1_36VarlenDynamicPersistentTileSchedulerILi128ELi96ELi256ELi32ELb0ELb0ELb1ELb1ELb0ELb1EEEEEEEEEvNT_6ParamsE,@function
        .size           _ZN7cutlass13device_kernelIN5flash11enable_sm90INS1_16FlashAttnFwdSm90INS1_25CollectiveMainloopFwdSm90ILi2EN4cute5tupleIJNS5_1CILi1EEES8_S8_EEENS6_IJNS7_ILi128EEENS7_ILi96EEENS7_ILi192EEEEEELi128ENS_6half_tEfNS_4arch4Sm90ELb0ELb1ELb1ELb1ELb0ELb0ELb0ELb1ELb1ELb0ELb0ELb0EEENS1_21CollectiveEpilogueFwdINS6_IJSA_SA_SB_EEES9_SE_SG_Li256ELb1ELb0ELb0ELb0EEENS1_36VarlenDynamicPersistentTileSchedulerILi128ELi96ELi256ELi32ELb0ELb0ELb1ELb1ELb0ELb1EEEEEEEEEvNT_6ParamsE,(.L_x_51 - _ZN7cutlass13device_kernelIN5flash11enable_sm90INS1_16FlashAttnFwdSm90INS1_25CollectiveMainloopFwdSm90ILi2EN4cute5tupleIJNS5_1CILi1EEES8_S8_EEENS6_IJNS7_ILi128EEENS7_ILi96EEENS7_ILi192EEEEEELi128ENS_6half_tEfNS_4arch4Sm90ELb0ELb1ELb1ELb1ELb0ELb0ELb0ELb1ELb1ELb0ELb0ELb0EEENS1_21CollectiveEpilogueFwdINS6_IJSA_SA_SB_EEES9_SE_SG_Li256ELb1ELb0ELb0ELb0EEENS1_36VarlenDynamicPersistentTileSchedulerILi128ELi96ELi256ELi32ELb0ELb0ELb1ELb1ELb0ELb1EEEEEEEEEvNT_6ParamsE)
        .other          _ZN7cutlass13device_kernelIN5flash11enable_sm90INS1_16FlashAttnFwdSm90INS1_25CollectiveMainloopFwdSm90ILi2EN4cute5tupleIJNS5_1CILi1EEES8_S8_EEENS6_IJNS7_ILi128EEENS7_ILi96EEENS7_ILi192EEEEEELi128ENS_6half_tEfNS_4arch4Sm90ELb0ELb1ELb1ELb1ELb0ELb0ELb0ELb1ELb1ELb0ELb0ELb0EEENS1_21CollectiveEpilogueFwdINS6_IJSA_SA_SB_EEES9_SE_SG_Li256ELb1ELb0ELb0ELb0EEENS1_36VarlenDynamicPersistentTileSchedulerILi128ELi96ELi256ELi32ELb0ELb0ELb1ELb1ELb0ELb1EEEEEEEEEvNT_6ParamsE,@"STO_CUDA_ENTRY STV_DEFAULT"
_ZN7cutlass13device_kernelIN5flash11enable_sm90INS1_16FlashAttnFwdSm90INS1_25CollectiveMainloopFwdSm90ILi2EN4cute5tupleIJNS5_1CILi1EEES8_S8_EEENS6_IJNS7_ILi128EEENS7_ILi96EEENS7_ILi192EEEEEELi128ENS_6half_tEfNS_4arch4Sm90ELb0ELb1ELb1ELb1ELb0ELb0ELb0ELb1ELb1ELb0ELb0ELb0EEENS1_21CollectiveEpilogueFwdINS6_IJSA_SA_SB_EEES9_SE_SG_Li256ELb1ELb0ELb0ELb0EEENS1_36VarlenDynamicPersistentTileSchedulerILi128ELi96ELi256ELi32ELb0ELb0ELb1ELb1ELb0ELb1EEEEEEEEEvNT_6ParamsE:
[----:B------:R-:W-:Y:S01]  /*0000*/  LDC R1, c[0x0][0x37c] ;  /* 0x0000df00ff017b82 */ /* 0x000fe20000000800 */
[----:B------:R-:W-:Y:S05]  /*0010*/  EXIT ;  /* 0x000000000000794d */ /* 0x000fea0003800000 */
.L_x_5:
        /* <DEDUP_REMOVED lines=14> */
.L_x_51:


//--------------------- .text._ZN7cutlass13device_kernelIN5flash11enable_sm90INS1_16FlashAttnFwdSm90INS1_25CollectiveMainloopFwdSm90ILi2EN4cute5tupleIJNS5_1CILi1EEES8_S8_EEENS6_IJNS7_ILi128EEENS7_ILi96EEENS7_ILi192EEEEEELi128ENS_6half_tEfNS_4arch4Sm90ELb0ELb1ELb1ELb1ELb0ELb1ELb0ELb1ELb1ELb0ELb0ELb0EEENS1_21CollectiveEpilogueFwdINS6_IJSA_SA_SB_EEES9_SE_SG_Li256ELb1ELb0ELb0ELb0EEENS1_36VarlenDynamicPersistentTileSchedulerILi128ELi96ELi256ELi32ELb0ELb0ELb1ELb1ELb0ELb1EEEEEEEEEvNT_6ParamsE --------------------------
	.section	.text._ZN7cutlass13device_kernelIN5flash11enable_sm90INS1_16FlashAttnFwdSm90INS1_25CollectiveMainloopFwdSm90ILi2EN4cute5tupleIJNS5_1CILi1EEES8_S8_EEENS6_IJNS7_ILi128EEENS7_ILi96EEENS7_ILi192EEEEEELi128ENS_6half_tEfNS_4arch4Sm90ELb0ELb1ELb1ELb1ELb0ELb1ELb0ELb1ELb1ELb0ELb0ELb0EEENS1_21CollectiveEpilogueFwdINS6_IJSA_SA_SB_EEES9_SE_SG_Li256ELb1ELb0ELb0ELb0EEENS1_36VarlenDynamicPersistentTileSchedulerILi128ELi96ELi256ELi32ELb0ELb0ELb1ELb1ELb0ELb1EEEEEEEEEvNT_6ParamsE,"ax",@progbits
	.align	128
.text._ZN7cutlass13device_kernelIN5flash11enable_sm90INS1_16FlashAttnFwdSm90INS1_25CollectiveMainloopFwdSm90ILi2EN4cute5tupleIJNS5_1CILi1EEES8_S8_EEENS6_IJNS7_ILi128EEENS7_ILi96EEENS7_ILi192EEEEEELi128ENS_6half_tEfNS_4arch4Sm90ELb0ELb1ELb1ELb1ELb0ELb1ELb0ELb1ELb1ELb0ELb0ELb0EEENS1_21CollectiveEpilogueFwdINS6_IJSA_SA_SB_EEES9_SE_SG_Li256ELb1ELb0ELb0ELb0EEENS1_36VarlenDynamicPersistentTileSchedulerILi128ELi96ELi256ELi32ELb0ELb0ELb1ELb1ELb0ELb1EEEEEEEEEvNT_6ParamsE:
        .type           _ZN7cutlass13device_kernelIN5flash11enable_sm90INS1_16FlashAttnFwdSm90INS1_25CollectiveMainloopFwdSm90ILi2EN4cute5tupleIJNS5_1CILi1EEES8_S8_EEENS6_IJNS7_ILi128EEENS7_ILi96EEENS7_ILi192EEEEEELi128ENS_6half_tEfNS_4arch4Sm90ELb0ELb1ELb1ELb1ELb0ELb1ELb0ELb1ELb1ELb0ELb0ELb0EEENS1_21CollectiveEpilogueFwdINS6_IJSA_SA_SB_EEES9_SE_SG_Li256ELb1ELb0ELb0ELb0EEENS1_36VarlenDynamicPersistentTileSchedulerILi128ELi96ELi256ELi32ELb0ELb0ELb1ELb1ELb0ELb1EEEEEEEEEvNT_6ParamsE,@function
        .size           _ZN7cutlass13device_kernelIN5flash11enable_sm90INS1_16FlashAttnFwdSm90INS1_25CollectiveMainloopFwdSm90ILi2EN4cute5tupleIJNS5_1CILi1EEES8_S8_EEENS6_IJNS7_ILi128EEENS7_ILi96EEENS7_ILi192EEEEEELi128ENS_6half_tEfNS_4arch4Sm90ELb0ELb1ELb1ELb1ELb0ELb1ELb0ELb1ELb1ELb0ELb0ELb0EEENS1_21CollectiveEpilogueFwdINS6_IJSA_SA_SB_EEES9_SE_SG_Li256ELb1ELb0ELb0ELb0EEENS1_36VarlenDynamicPersistentTileSchedulerILi128ELi96ELi256ELi32ELb0ELb0ELb1ELb1ELb0ELb1EEEEEEEEEvNT_6ParamsE,(.L_x_52 - _ZN7cutlass13device_kernelIN5flash11enable_sm90INS1_16FlashAttnFwdSm90INS1_25CollectiveMainloopFwdSm90ILi2EN4cute5tupleIJNS5_1CILi1EEES8_S8_EEENS6_IJNS7_ILi128EEENS7_ILi96EEENS7_ILi192EEEEEELi128ENS_6half_tEfNS_4arch4Sm90ELb0ELb1ELb1ELb1ELb0ELb1ELb0ELb1ELb1ELb0ELb0ELb0EEENS1_21CollectiveEpilogueFwdINS6_IJSA_SA_SB_EEES9_SE_SG_Li256ELb1ELb0ELb0ELb0EEENS1_36VarlenDynamicPersistentTileSchedulerILi128ELi96ELi256ELi32ELb0ELb0ELb1ELb1ELb0ELb1EEEEEEEEEvNT_6ParamsE)
        .other          _ZN7cutlass13device_kernelIN5flash11enable_sm90INS1_16FlashAttnFwdSm90INS1_25CollectiveMainloopFwdSm90ILi2EN4cute5tupleIJNS5_1CILi1EEES8_S8_EEENS6_IJNS7_ILi128EEENS7_ILi96EEENS7_ILi192EEEEEELi128ENS_6half_tEfNS_4arch4Sm90ELb0ELb1ELb1ELb1ELb0ELb1ELb0ELb1ELb1ELb0ELb0ELb0EEENS1_21CollectiveEpilogueFwdINS6_IJSA_SA_SB_EEES9_SE_SG_Li256ELb1ELb0ELb0ELb0EEENS1_36VarlenDynamicPersistentTileSchedulerILi128ELi96ELi256ELi32ELb0ELb0ELb1ELb1ELb0ELb1EEEEEEEEEvNT_6ParamsE,@"STO_CUDA_ENTRY STV_DEFAULT"
_ZN7cutlass13device_kernelIN5flash11enable_sm90INS1_16FlashAttnFwdSm90INS1_25CollectiveMainloopFwdSm90ILi2EN4cute5tupleIJNS5_1CILi1EEES8_S8_EEENS6_IJNS7_ILi128EEENS7_ILi96EEENS7_ILi192EEEEEELi128ENS_6half_tEfNS_4arch4Sm90ELb0ELb1ELb1ELb1ELb0ELb1ELb0ELb1ELb1ELb0ELb0ELb0EEENS1_21CollectiveEpilogueFwdINS6_IJSA_SA_SB_EEES9_SE_SG_Li256ELb1ELb0ELb0ELb0EEENS1_36VarlenDynamicPersistentTileSchedulerILi128ELi96ELi256ELi32ELb0ELb0ELb1ELb1ELb0ELb1EEEEEEEEEvNT_6ParamsE:
[----:B------:R-:W-:Y:S01]  /*0000*/  LDC R1, c[0x0][0x37c] ;  /* 0x0000df00ff017b82 */ /* 0x000fe20000000800 */
[----:B------:R-:W-:Y:S05]  /*0010*/  EXIT ;  /* 0x000000000000794d */ /* 0x000fea0003800000 */
.L_x_6:
        /* <DEDUP_REMOVED lines=14> */
.L_x_52:


//--------------------- .text._ZN7cutlass13device_kernelIN5flash11enable_sm90INS1_16FlashAttnFwdSm90INS1_25CollectiveMainloopFwdSm90ILi2EN4cute5tupleIJNS5_1CILi1EEES8_S8_EEENS6_IJNS7_ILi128EEESA_NS7_ILi192EEEEEELi128ENS_6half_tEfNS_4arch4Sm90ELb1ELb0ELb1ELb0ELb0ELb0ELb0ELb1ELb1ELb0ELb0ELb0EEENS1_21CollectiveEpilogueFwdINS6_IJSA_SA_SA_EEES9_SD_SF_Li256ELb0ELb0ELb0ELb0EEENS1_30DynamicPersistentTileSchedulerILi256ELi32ELb0ELb0ELb1EEEEEEEEEvNT_6ParamsE --------------------------
	.section	.text._ZN7cutlass13device_kernelIN5flash11enable_sm90INS1_16FlashAttnFwdSm90INS1_25CollectiveMainloopFwdSm90ILi2EN4cute5tupleIJNS5_1CILi1EEES8_S8_EEENS6_IJNS7_ILi128EEESA_NS7_ILi192EEEEEELi128ENS_6half_tEfNS_4arch4Sm90ELb1ELb0ELb1ELb0ELb0ELb0ELb0ELb1ELb1ELb0ELb0ELb0EEENS1_21CollectiveEpilogueFwdINS6_IJSA_SA_SA_EEES9_SD_SF_Li256ELb0ELb0ELb0ELb0EEENS1_30DynamicPersistentTileSchedulerILi256ELi32ELb0ELb0ELb1EEEEEEEEEvNT_6ParamsE,"ax",@progbits
	.align	128
.text._ZN7cutlass13device_kernelIN5flash11enable_sm90INS1_16FlashAttnFwdSm90INS1_25CollectiveMainloopFwdSm90ILi2EN4cute5tupleIJNS5_1CILi1EEES8_S8_EEENS6_IJNS7_ILi128EEESA_NS7_ILi192EEEEEELi128ENS_6half_tEfNS_4arch4Sm90ELb1ELb0ELb1ELb0ELb0ELb0ELb0ELb1ELb1ELb0ELb0ELb0EEENS1_21CollectiveEpilogueFwdINS6_IJSA_SA_SA_EEES9_SD_SF_Li256ELb0ELb0ELb0ELb0EEENS1_30DynamicPersistentTileSchedulerILi256ELi32ELb0ELb0ELb1EEEEEEEEEvNT_6ParamsE:
        .type           _ZN7cutlass13device_kernelIN5flash11enable_sm90INS1_16FlashAttnFwdSm90INS1_25CollectiveMainloopFwdSm90ILi2EN4cute5tupleIJNS5_1CILi1EEES8_S8_EEENS6_IJNS7_ILi128EEESA_NS7_ILi192EEEEEELi128ENS_6half_tEfNS_4arch4Sm90ELb1ELb0ELb1ELb0ELb0ELb0ELb0ELb1ELb1ELb0ELb0ELb0EEENS1_21CollectiveEpilogueFwdINS6_IJSA_SA_SA_EEES9_SD_SF_Li256ELb0ELb0ELb0ELb0EEENS1_30DynamicPersistentTileSchedulerILi256ELi32ELb0ELb0ELb1EEEEEEEEEvNT_6ParamsE,@function
        .size           _ZN7cutlass13device_kernelIN5flash11enable_sm90INS1_16FlashAttnFwdSm90INS1_25CollectiveMainloopFwdSm90ILi2EN4cute5tupleIJNS5_1CILi1EEES8_S8_EEENS6_IJNS7_ILi128EEESA_NS7_ILi192EEEEEELi128ENS_6half_tEfNS_4arch4Sm90ELb1ELb0ELb1ELb0ELb0ELb0ELb0ELb1ELb1ELb0ELb0ELb0EEENS1_21CollectiveEpilogueFwdINS6_IJSA_SA_SA_EEES9_SD_SF_Li256ELb0ELb0ELb0ELb0EEENS1_30DynamicPersistentTileSchedulerILi256ELi32ELb0ELb0ELb1EEEEEEEEEvNT_6ParamsE,(.L_x_53 - _ZN7cutlass13device_kernelIN5flash11enable_sm90INS1_16FlashAttnFwdSm90INS1_25CollectiveMainloopFwdSm90ILi2EN4cute5tupleIJNS5_1CILi1EEES8_S8_EEENS6_IJNS7_ILi128EEESA_NS7_ILi192EEEEEELi128ENS_6half_tEfNS_4arch4Sm90ELb1ELb0ELb1ELb0ELb0ELb0ELb0ELb1ELb1ELb0ELb0ELb0EEENS1_21CollectiveEpilogueFwdINS6_IJSA_SA_SA_EEES9_SD_SF_Li256ELb0ELb0ELb0ELb0EEENS1_30DynamicPersistentTileSchedulerILi256ELi32ELb0ELb0ELb1EEEEEEEEEvNT_6ParamsE)
        .other          _ZN7cutlass13device_kernelIN5flash11enable_sm90INS1_16FlashAttnFwdSm90INS1_25CollectiveMainloopFwdSm90ILi2EN4cute5tupleIJNS5_1CILi1EEES8_S8_EEENS6_IJNS7_ILi128EEESA_NS7_ILi192EEEEEELi128ENS_6half_tEfNS_4arch4Sm90ELb1ELb0ELb1ELb0ELb0ELb0ELb0ELb1ELb1ELb0ELb0ELb0EEENS1_21CollectiveEpilogueFwdINS6_IJSA_SA_SA_EEES9_SD_SF_Li256ELb0ELb0ELb0ELb0EEENS1_30DynamicPersistentTileSchedulerILi256ELi32ELb0ELb0ELb1EEEEEEEEEvNT_6ParamsE,@"STO_CUDA_ENTRY STV_DEFAULT"
_ZN7cutlass13device_kernelIN5flash11enable_sm90INS1_16FlashAttnFwdSm90INS1_25CollectiveMainloopFwdSm90ILi2EN4cute5tupleIJNS5_1CILi1EEES8_S8_EEENS6_IJNS7_ILi128EEESA_NS7_ILi192EEEEEELi128ENS_6half_tEfNS_4arch4Sm90ELb1ELb0ELb1ELb0ELb0ELb0ELb0ELb1ELb1ELb0ELb0ELb0EEENS1_21CollectiveEpilogueFwdINS6_IJSA_SA_SA_EEES9_SD_SF_Li256ELb0ELb0ELb0ELb0EEENS1_30DynamicPersistentTileSchedulerILi256ELi32ELb0ELb0ELb1EEEEEEEEEvNT_6ParamsE:
[----:B------:R-:W-:Y:S01]  /*0000*/  LDC R1, c[0x0][0x37c] ;  /* 0x0000df00ff017b82 */ /* 0x000fe20000000800 */
[----:B------:R-:W-:Y:S05]  /*0010*/  EXIT ;  /* 0x000000000000794d */ /* 0x000fea0003800000 */
.L_x_7:
        /* <DEDUP_REMOVED lines=14> */
.L_x_53:


//--------------------- .text._ZN7cutlass13device_kernelIN5flash11enable_sm90INS1_16FlashAttnFwdSm90INS1_25CollectiveMainloopFwdSm90ILi2EN4cute5tupleIJNS5_1CILi1EEES8_S8_EEENS6_IJNS7_ILi128EEESA_NS7_ILi192EEEEEELi128ENS_6half_tEfNS_4arch4Sm90ELb1ELb0ELb1ELb1ELb0ELb0ELb0ELb1ELb1ELb0ELb0ELb0EEENS1_21CollectiveEpilogueFwdINS6_IJSA_SA_SA_EEES9_SD_SF_Li256ELb1ELb0ELb0ELb0EEENS1_36VarlenDynamicPersistentTileSchedulerILi128ELi128ELi256ELi32ELb0ELb0ELb1ELb1ELb1ELb1EEEEEEEEEvNT_6ParamsE --------------------------
	.section	.text._ZN7cutlass13device_kernelIN5flash11enable_sm90INS1_16FlashAttnFwdSm90INS1_25CollectiveMainloopFwdSm90ILi2EN4cute5tupleIJNS5_1CILi1EEES8_S8_EEENS6_IJNS7_ILi128EEESA_NS7_ILi192EEEEEELi128ENS_6half_tEfNS_4arch4Sm90ELb1ELb0ELb1ELb1ELb0ELb0ELb0ELb1ELb1ELb0ELb0ELb0EEENS1_21CollectiveEpilogueFwdINS6_IJSA_SA_SA_EEES9_SD_SF_Li256ELb1ELb0ELb0ELb0EEENS1_36VarlenDynamicPersistentTileSchedulerILi128ELi128ELi256ELi32ELb0ELb0ELb1ELb1ELb1ELb1EEEEEEEEEvNT_6ParamsE,"ax",@progbits
	.align	128
.text._ZN7cutlass13device_kernelIN5flash11enable_sm90INS1_16FlashAttnFwdSm90INS1_25CollectiveMainloopFwdSm90ILi2EN4cute5tupleIJNS5_1CILi1EEES8_S8_EEENS6_IJNS7_ILi128EEESA_NS7_ILi192EEEEEELi128ENS_6half_tEfNS_4arch4Sm90ELb1ELb0ELb1ELb1ELb0ELb0ELb0ELb1ELb1ELb0ELb0ELb0EEENS1_21CollectiveEpilogueFwdINS6_IJSA_SA_SA_EEES9_SD_SF_Li256ELb1ELb0ELb0ELb0EEENS1_36VarlenDynamicPersistentTileSchedulerILi128ELi128ELi256ELi32ELb0ELb0ELb1ELb1ELb1ELb1EEEEEEEEEvNT_6ParamsE:
        .type           _ZN7cutlass13device_kernelIN5flash11enable_sm90INS1_16FlashAttnFwdSm90INS1_25CollectiveMainloopFwdSm90ILi2EN4cute5tupleIJNS5_1CILi1EEES8_S8_EEENS6_IJNS7_ILi128EEESA_NS7_ILi192EEEEEELi128ENS_6half_tEfNS_4arch4Sm90ELb1ELb0ELb1ELb1ELb0ELb0ELb0ELb1ELb1ELb0ELb0ELb0EEENS1_21CollectiveEpilogueFwdINS6_IJSA_SA_SA_EEES9_SD_SF_Li256ELb1ELb0ELb0ELb0EEENS1_36VarlenDynamicPersistentTileSchedulerILi128ELi128ELi256ELi32ELb0ELb0ELb1ELb1ELb1ELb1EEEEEEEEEvNT_6ParamsE,@function
        .size           _ZN7cutlass13device_kernelIN5flash11enable_sm90INS1_16FlashAttnFwdSm90INS1_25CollectiveMainloopFwdSm90ILi2EN4cute5tupleIJNS5_1CILi1EEES8_S8_EEENS6_IJNS7_ILi128EEESA_NS7_ILi192EEEEEELi128ENS_6half_tEfNS_4arch4Sm90ELb1ELb0ELb1ELb1ELb0ELb0ELb0ELb1ELb1ELb0ELb0ELb0EEENS1_21CollectiveEpilogueFwdINS6_IJSA_SA_SA_EEES9_SD_SF_Li256ELb1ELb0ELb0ELb0EEENS1_36VarlenDynamicPersistentTileSchedulerILi128ELi128ELi256ELi32ELb0ELb0ELb1ELb1ELb1ELb1EEEEEEEEEvNT_6ParamsE,(.L_x_54 - _ZN7cutlass13device_kernelIN5flash11enable_sm90INS1_16FlashAttnFwdSm90INS1_25CollectiveMainloopFwdSm90ILi2EN4cute5tupleIJNS5_1CILi1EEES8_S8_EEENS6_IJNS7_ILi128EEESA_NS7_ILi192EEEEEELi128ENS_6half_tEfNS_4arch4Sm90ELb1ELb0ELb1ELb1ELb0ELb0ELb0ELb1ELb1ELb0ELb0ELb0EEENS1_21CollectiveEpilogueFwdINS6_IJSA_SA_SA_EEES9_SD_SF_Li256ELb1ELb0ELb0ELb0EEENS1_36VarlenDynamicPersistentTileSchedulerILi128ELi128ELi256ELi32ELb0ELb0ELb1ELb1ELb1ELb1EEEEEEEEEvNT_6ParamsE)
        .other          _ZN7cutlass13device_kernelIN5flash11enable_sm90INS1_16FlashAttnFwdSm90INS1_25CollectiveMainloopFwdSm90ILi2EN4cute5tupleIJNS5_1CILi1EEES8_S8_EEENS6_IJNS7_ILi128EEESA_NS7_ILi192EEEEEELi128ENS_6half_tEfNS_4arch4Sm90ELb1ELb0ELb1ELb1ELb0ELb0ELb0ELb1ELb1ELb0ELb0ELb0EEENS1_21CollectiveEpilogueFwdINS6_IJSA_SA_SA_EEES9_SD_SF_Li256ELb1ELb0ELb0ELb0EEENS1_36VarlenDynamicPersistentTileSchedulerILi128ELi128ELi256ELi32ELb0ELb0ELb1ELb1ELb1ELb1EEEEEEEEEvNT_6ParamsE,@"STO_CUDA_ENTRY STV_DEFAULT"
_ZN7cutlass13device_kernelIN5flash11enable_sm90INS1_16FlashAttnFwdSm90INS1_25CollectiveMainloopFwdSm90ILi2EN4cute5tupleIJNS5_1CILi1EEES8_S8_EEENS6_IJNS7_ILi128EEESA_NS7_ILi192EEEEEELi128ENS_6half_tEfNS_4arch4Sm90ELb1ELb0ELb1ELb1ELb0ELb0ELb0ELb1ELb1ELb0ELb0ELb0EEENS1_21CollectiveEpilogueFwdINS6_IJSA_SA_SA_EEES9_SD_SF_Li256ELb1ELb0ELb0ELb0EEENS1_36VarlenDynamicPersistentTileSchedulerILi128ELi128ELi256ELi32ELb0ELb0ELb1ELb1ELb1ELb1EEEEEEEEEvNT_6ParamsE:
[----:B------:R-:W-:Y:S01]  /*0000*/  LDC R1, c[0x0][0x37c] ;  /* 0x0000df00ff017b82 */ /* 0x000fe20000000800 */
[----:B------:R-:W-:Y:S05]  /*0010*/  EXIT ;  /* 0x000000000000794d */ /* 0x000fea0003800000 */
.L_x_8:
        /* <DEDUP_REMOVED lines=14> */
.L_x_54:


//--------------------- .text._ZN7cutlass13device_kernelIN5flash11enable_sm90INS1_16FlashAttnFwdSm90INS1_25CollectiveMainloopFwdSm90ILi2EN4cute5tupleIJNS5_1CILi1EEES8_S8_EEENS6_IJNS7_ILi128EEESA_NS7_ILi192EEEEEELi128ENS_6half_tEfNS_4arch4Sm90ELb1ELb0ELb1ELb1ELb0ELb1ELb0ELb1ELb1ELb0ELb0ELb0EEENS1_21CollectiveEpilogueFwdINS6_IJSA_SA_SA_EEES9_SD_SF_Li256ELb1ELb0ELb0ELb0EEENS1_36VarlenDynamicPersistentTileSchedulerILi128ELi128ELi256ELi32ELb0ELb0ELb1ELb1ELb1ELb1EEEEEEEEEvNT_6ParamsE --------------------------
	.section	.text._ZN7cutlass13device_kernelIN5flash11enable_sm90INS1_16FlashAttnFwdSm90INS1_25CollectiveMainloopFwdSm90ILi2EN4cute5tupleIJNS5_1CILi1EEES8_S8_EEENS6_IJNS7_ILi128EEESA_NS7_ILi192EEEEEELi128ENS_6half_tEfNS_4arch4Sm90ELb1ELb0ELb1ELb1ELb0ELb1ELb0ELb1ELb1ELb0ELb0ELb0EEENS1_21CollectiveEpilogueFwdINS6_IJSA_SA_SA_EEES9_SD_SF_Li256ELb1ELb0ELb0ELb0EEENS1_36VarlenDynamicPersistentTileSchedulerILi128ELi128ELi256ELi32ELb0ELb0ELb1ELb1ELb1ELb1EEEEEEEEEvNT_6ParamsE,"ax",@progbits
	.align	128
.text._ZN7cutlass13device_kernelIN5flash11enable_sm90INS1_16FlashAttnFwdSm90INS1_25CollectiveMainloopFwdSm90ILi2EN4cute5tupleIJNS5_1CILi1EEES8_S8_EEENS6_IJNS7_ILi128EEESA_NS7_ILi192EEEEEELi128ENS_6half_tEfNS_4arch4Sm90ELb1ELb0ELb1ELb1ELb0ELb1ELb0ELb1ELb1ELb0ELb0ELb0EEENS1_21CollectiveEpilogueFwdINS6_IJSA_SA_SA_EEES9_SD_SF_Li256ELb1ELb0ELb0ELb0EEENS1_36VarlenDynamicPersistentTileSchedulerILi128ELi128ELi256ELi32ELb0ELb0ELb1ELb1ELb1ELb1EEEEEEEEEvNT_6ParamsE:
        .type           _ZN7cutlass13device_kernelIN5flash11enable_sm90INS1_16FlashAttnFwdSm90INS1_25CollectiveMainloopFwdSm90ILi2EN4cute5tupleIJNS5_1CILi1EEES8_S8_EEENS6_IJNS7_ILi128EEESA_NS7_ILi192EEEEEELi128ENS_6half_tEfNS_4arch4Sm90ELb1ELb0ELb1ELb1ELb0ELb1ELb0ELb1ELb1ELb0ELb0ELb0EEENS1_21CollectiveEpilogueFwdINS6_IJSA_SA_SA_EEES9_SD_SF_Li256ELb1ELb0ELb0ELb0EEENS1_36VarlenDynamicPersistentTileSchedulerILi128ELi128ELi256ELi32ELb0ELb0ELb1ELb1ELb1ELb1EEEEEEEEEvNT_6ParamsE,@function
        .size           _ZN7cutlass13device_kernelIN5flash11enable_sm90INS1_16FlashAttnFwdSm90INS1_25CollectiveMainloopFwdSm90ILi2EN4cute5tupleIJNS5_1CILi1EEES8_S8_EEENS6_IJNS7_ILi128EEESA_NS7_ILi192EEEEEELi128ENS_6half_tEfNS_4arch4Sm90ELb1ELb0ELb1ELb1ELb0ELb1ELb0ELb1ELb1ELb0ELb0ELb0EEENS1_21CollectiveEpilogueFwdINS6_IJSA_SA_SA_EEES9_SD_SF_Li256ELb1ELb0ELb0ELb0EEENS1_36VarlenDynamicPersistentTileSchedulerILi128ELi128ELi256ELi32ELb0ELb0ELb1ELb1ELb1ELb1EEEEEEEEEvNT_6ParamsE,(.L_x_55 - _ZN7cutlass13device_kernelIN5flash11enable_sm90INS1_16FlashAttnFwdSm90INS1_25CollectiveMainloopFwdSm90ILi2EN4cute5tupleIJNS5_1CILi1EEES8_S8_EEENS6_IJNS7_ILi128EEESA_NS7_ILi192EEEEEELi128ENS_6half_tEfNS_4arch4Sm90ELb1ELb0ELb1ELb1ELb0ELb1ELb0ELb1ELb1ELb0ELb0ELb0EEENS1_21CollectiveEpilogueFwdINS6_IJSA_SA_SA_EEES9_SD_SF_Li256ELb1ELb0ELb0ELb0EEENS1_36VarlenDynamicPersistentTileSchedulerILi128ELi128ELi256ELi32ELb0ELb0ELb1ELb1ELb1ELb1EEEEEEEEEvNT_6ParamsE)
        .other          _ZN7cutlass13device_kernelIN5flash11enable_sm90INS1_16FlashAttnFwdSm90INS1_25CollectiveMainloopFwdSm90ILi2EN4cute5tupleIJNS5_1CILi1EEES8_S8_EEENS6_IJNS7_ILi128EEESA_NS7_ILi192EEEEEELi128ENS_6half_tEfNS_4arch4Sm90ELb1ELb0ELb1ELb1ELb0ELb1ELb0ELb1ELb1ELb0ELb0ELb0EEENS1_21CollectiveEpilogueFwdINS6_IJSA_SA_SA_EEES9_SD_SF_Li256ELb1ELb0ELb0ELb0EEENS1_36VarlenDynamicPersistentTileSchedulerILi128ELi128ELi256ELi32ELb0ELb0ELb1ELb1ELb1ELb1EEEEEEEEEvNT_6ParamsE,@"STO_CUDA_ENTRY STV_DEFAULT"
_ZN7cutlass13device_kernelIN5flash11enable_sm90INS1_16FlashAttnFwdSm90INS1_25CollectiveMainloopFwdSm90ILi2EN4cute5tupleIJNS5_1CILi1EEES8_S8_EEENS6_IJNS7_ILi128EEESA_NS7_ILi192EEEEEELi128ENS_6half_tEfNS_4arch4Sm90ELb1ELb0ELb1ELb1ELb0ELb1ELb0ELb1ELb1ELb0ELb0ELb0EEENS1_21CollectiveEpilogueFwdINS6_IJSA_SA_SA_EEES9_SD_SF_Li256ELb1ELb0ELb0ELb0EEENS1_36VarlenDynamicPersistentTileSchedulerILi128ELi128ELi256ELi32ELb0ELb0ELb1ELb1ELb1ELb1EEEEEEEEEvNT_6ParamsE:
[----:B------:R-:W-:Y:S01]  /*0000*/  LDC R1, c[0x0][0x37c] ;  /* 0x0000df00ff017b82 */ /* 0x000fe20000000800 */
[----:B------:R-:W-:Y:S05]  /*0010*/  EXIT ;  /* 0x000000000000794d */ /* 0x000fea0003800000 */
.L_x_9:
        /* <DEDUP_REMOVED lines=14> */
.L_x_55:


//--------------------- .text._ZN7cutlass13device_kernelIN5flash11enable_sm90INS1_16FlashAttnFwdSm90INS1_25CollectiveMainloopFwdSm90ILi2EN4cute5tupleIJNS5_1CILi1EEES8_S8_EEENS6_IJNS7_ILi64EEESA_SA_EEELi512ENS_6half_tEfNS_4arch4Sm90ELb0ELb0ELb1ELb0ELb0ELb0ELb0ELb0ELb0ELb0ELb0ELb0EEENS1_21CollectiveEpilogueFwdINS6_IJSA_NS7_ILi512EEESA_EEES9_SC_SE_Li256ELb0ELb0ELb0ELb0EEENS1_29StaticPersistentTileSchedulerILb0EEEEEEEEEvNT_6ParamsE --------------------------
	.section	.text._ZN7cutlass13device_kernelIN5flash11enable_sm90INS1_16FlashAttnFwdSm90INS1_25CollectiveMainloopFwdSm90ILi2EN4cute5tupleIJNS5_1CILi1EEES8_S8_EEENS6_IJNS7_ILi64EEESA_SA_EEELi512ENS_6half_tEfNS_4arch4Sm90ELb0ELb0ELb1ELb0ELb0ELb0ELb0ELb0ELb0ELb0ELb0ELb0EEENS1_21CollectiveEpilogueFwdINS6_IJSA_NS7_ILi512EEESA_EEES9_SC_SE_Li256ELb0ELb0ELb0ELb0EEENS1_29StaticPersistentTileSchedulerILb0EEEEEEEEEvNT_6ParamsE,"ax",@progbits
	.align	128
.text._ZN7cutlass13device_kernelIN5flash11enable_sm90INS1_16FlashAttnFwdSm90INS1_25CollectiveMainloopFwdSm90ILi2EN4cute5tupleIJNS5_1CILi1EEES8_S8_EEENS6_IJNS7_ILi64EEESA_SA_EEELi512ENS_6half_tEfNS_4arch4Sm90ELb0ELb0ELb1ELb0ELb0ELb0ELb0ELb0ELb0ELb0ELb0ELb0EEENS1_21CollectiveEpilogueFwdINS6_IJSA_NS7_ILi512EEESA_EEES9_SC_SE_Li256ELb0ELb0ELb0ELb0EEENS1_29StaticPersistentTileSchedulerILb0EEEEEEEEEvNT_6ParamsE:
        .type           _ZN7cutlass13device_kernelIN5flash11enable_sm90INS1_16FlashAttnFwdSm90INS1_25CollectiveMainloopFwdSm90ILi2EN4cute5tupleIJNS5_1CILi1EEES8_S8_EEENS6_IJNS7_ILi64EEESA_SA_EEELi512ENS_6half_tEfNS_4arch4Sm90ELb0ELb0ELb1ELb0ELb0ELb0ELb0ELb0ELb0ELb0ELb0ELb0EEENS1_21CollectiveEpilogueFwdINS6_IJSA_NS7_ILi512EEESA_EEES9_SC_SE_Li256ELb0ELb0ELb0ELb0EEENS1_29StaticPersistentTileSchedulerILb0EEEEEEEEEvNT_6ParamsE,@function
        .size           _ZN7cutlass13device_kernelIN5flash11enable_sm90INS1_16FlashAttnFwdSm90INS1_25CollectiveMainloopFwdSm90ILi2EN4cute5tupleIJNS5_1CILi1EEES8_S8_EEENS6_IJNS7_ILi64EEESA_SA_EEELi512ENS_6half_tEfNS_4arch4Sm90ELb0ELb0ELb1ELb0ELb0ELb0ELb0ELb0ELb0ELb0ELb0ELb0EEENS1_21CollectiveEpilogueFwdINS6_IJSA_NS7_ILi512EEESA_EEES9_SC_SE_Li256ELb0ELb0ELb0ELb0EEENS1_29StaticPersistentTileSchedulerILb0EEEEEEEEEvNT_6ParamsE,(.L_x_56 - _ZN7cutlass13device_kernelIN5flash11enable_sm90INS1_16FlashAttnFwdSm90INS1_25CollectiveMainloopFwdSm90ILi2EN4cute5tupleIJNS5_1CILi1EEES8_S8_EEENS6_IJNS7_ILi64EEESA_SA_EEELi512ENS_6half_tEfNS_4arch4Sm90ELb0ELb0ELb1ELb0ELb0ELb0ELb0ELb0ELb0ELb0ELb0ELb0EEENS1_21CollectiveEpilogueFwdINS6_IJSA_NS7_ILi512EEESA_EEES9_SC_SE_Li256ELb0ELb0ELb0ELb0EEENS1_29StaticPersistentTileSchedulerILb0EEEEEEEEEvNT_6ParamsE)
        .other          _ZN7cutlass13device_kernelIN5flash11enable_sm90INS1_16FlashAttnFwdSm90INS1_25CollectiveMainloopFwdSm90ILi2EN4cute5tupleIJNS5_1CILi1EEES8_S8_EEENS6_IJNS7_ILi64EEESA_SA_EEELi512ENS_6half_tEfNS_4arch4Sm90ELb0ELb0ELb1ELb0ELb0ELb0ELb0ELb0ELb0ELb0ELb0ELb0EEENS1_21CollectiveEpilogueFwdINS6_IJSA_NS7_ILi512EEESA_EEES9_SC_SE_Li256ELb0ELb0ELb0ELb0EEENS1_29StaticPersistentTileSchedulerILb0EEEEEEEEEvNT_6ParamsE,@"STO_CUDA_ENTRY STV_DEFAULT"
_ZN7cutlass13device_kernelIN5flash11enable_sm90INS1_16FlashAttnFwdSm90INS1_25CollectiveMainloopFwdSm90ILi2EN4cute5tupleIJNS5_1CILi1EEES8_S8_EEENS6_IJNS7_ILi64EEESA_SA_EEELi512ENS_6half_tEfNS_4arch4Sm90ELb0ELb0ELb1ELb0ELb0ELb0ELb0ELb0ELb0ELb0ELb0ELb0EEENS1_21CollectiveEpilogueFwdINS6_IJSA_NS7_ILi512EEESA_EEES9_SC_SE_Li256ELb0ELb0ELb0ELb0EEENS1_29StaticPersistentTileSchedulerILb0EEEEEEEEEvNT_6ParamsE:
[----:B------:R-:W-:Y:S01]  /*0000*/  LDC R1, c[0x0][0x37c] ;  /* 0x0000df00ff017b82 */ /* 0x000fe20000000800 */
[----:B------:R-:W-:Y:S05]  /*0010*/  EXIT ;  /* 0x000000000000794d */ /* 0x000fea0003800000 */
.L_x_10:
        /* <DEDUP_REMOVED lines=14> */
.L_x_56:


//--------------------- .text._ZN7cutlass13device_kernelIN5flash11enable_sm90INS1_16FlashAttnFwdSm90INS1_25CollectiveMainloopFwdSm90ILi2EN4cute5tupleIJNS5_1CILi1EEES8_S8_EEENS6_IJNS7_ILi64EEESA_SA_EEELi512ENS_6half_tEfNS_4arch4Sm90ELb0ELb0ELb1ELb0ELb0ELb0ELb1ELb0ELb0ELb0ELb0ELb0EEENS1_21CollectiveEpilogueFwdINS6_IJSA_NS7_ILi512EEESA_EEES9_SC_SE_Li256ELb0ELb0ELb0ELb0EEENS1_29StaticPersistentTileSchedulerILb0EEEEEEEEEvNT_6ParamsE --------------------------
	.section	.text._ZN7cutlass13device_kernelIN5flash11enable_sm90INS1_16FlashAttnFwdSm90INS1_25CollectiveMainloopFwdSm90ILi2EN4cute5tupleIJNS5_1CILi1EEES8_S8_EEENS6_IJNS7_ILi64EEESA_SA_EEELi512ENS_6half_tEfNS_4arch4Sm90ELb0ELb0ELb1ELb0ELb0ELb0ELb1ELb0ELb0ELb0ELb0ELb0EEENS1_21CollectiveEpilogueFwdINS6_IJSA_NS7_ILi512EEESA_EEES9_SC_SE_Li256ELb0ELb0ELb0ELb0EEENS1_29StaticPersistentTileSchedulerILb0EEEEEEEEEvNT_6ParamsE,"ax",@progbits
	.align	128
.text._ZN7cutlass13device_kernelIN5flash11enable_sm90INS1_16FlashAttnFwdSm90INS1_25CollectiveMainloopFwdSm90ILi2EN4cute5tupleIJNS5_1CILi1EEES8_S8_EEENS6_IJNS7_ILi64EEESA_SA_EEELi512ENS_6half_tEfNS_4arch4Sm90ELb0ELb0ELb1ELb0ELb0ELb0ELb1ELb0ELb0ELb0ELb0ELb0EEENS1_21CollectiveEpilogueFwdINS6_IJSA_NS7_ILi512EEESA_EEES9_SC_SE_Li256ELb0ELb0ELb0ELb0EEENS1_29StaticPersistentTileSchedulerILb0EEEEEEEEEvNT_6ParamsE:
        .type           _ZN7cutlass13device_kernelIN5flash11enable_sm90INS1_16FlashAttnFwdSm90INS1_25CollectiveMainloopFwdSm90ILi2EN4cute5tupleIJNS5_1CILi1EEES8_S8_EEENS6_IJNS7_ILi64EEESA_SA_EEELi512ENS_6half_tEfNS_4arch4Sm90ELb0ELb0ELb1ELb0ELb0ELb0ELb1ELb0ELb0ELb0ELb0ELb0EEENS1_21CollectiveEpilogueFwdINS6_IJSA_NS7_ILi512EEESA_EEES9_SC_SE_Li256ELb0ELb0ELb0ELb0EEENS1_29StaticPersistentTileSchedulerILb0EEEEEEEEEvNT_6ParamsE,@function
        .size           _ZN7cutlass13device_kernelIN5flash11enable_sm90INS1_16FlashAttnFwdSm90INS1_25CollectiveMainloopFwdSm90ILi2EN4cute5tupleIJNS5_1CILi1EEES8_S8_EEENS6_IJNS7_ILi64EEESA_SA_EEELi512ENS_6half_tEfNS_4arch4Sm90ELb0ELb0ELb1ELb0ELb0ELb0ELb1ELb0ELb0ELb0ELb0ELb0EEENS1_21CollectiveEpilogueFwdINS6_IJSA_NS7_ILi512EEESA_EEES9_SC_SE_Li256ELb0ELb0ELb0ELb0EEENS1_29StaticPersistentTileSchedulerILb0EEEEEEEEEvNT_6ParamsE,(.L_x_57 - _ZN7cutlass13device_kernelIN5flash11enable_sm90INS1_16FlashAttnFwdSm90INS1_25CollectiveMainloopFwdSm90ILi2EN4cute5tupleIJNS5_1CILi1EEES8_S8_EEENS6_IJNS7_ILi64EEESA_SA_EEELi512ENS_6half_tEfNS_4arch4Sm90ELb0ELb0ELb1ELb0ELb0ELb0ELb1ELb0ELb0ELb0ELb0ELb0EEENS1_21CollectiveEpilogueFwdINS6_IJSA_NS7_ILi512EEESA_EEES9_SC_SE_Li256ELb0ELb0ELb0ELb0EEENS1_29StaticPersistentTileSchedulerILb0EEEEEEEEEvNT_6ParamsE)
        .other          _ZN7cutlass13device_kernelIN5flash11enable_sm90INS1_16FlashAttnFwdSm90INS1_25CollectiveMainloopFwdSm90ILi2EN4cute5tupleIJNS5_1CILi1EEES8_S8_EEENS6_IJNS7_ILi64EEESA_SA_EEELi512ENS_6half_tEfNS_4arch4Sm90ELb0ELb0ELb1ELb0ELb0ELb0ELb1ELb0ELb0ELb0ELb0ELb0EEENS1_21CollectiveEpilogueFwdINS6_IJSA_NS7_ILi512EEESA_EEES9_SC_SE_Li256ELb0ELb0ELb0ELb0EEENS1_29StaticPersistentTileSchedulerILb0EEEEEEEEEvNT_6ParamsE,@"STO_CUDA_ENTRY STV_DEFAULT"
_ZN7cutlass13device_kernelIN5flash11enable_sm90INS1_16FlashAttnFwdSm90INS1_25CollectiveMainloopFwdSm90ILi2EN4cute5tupleIJNS5_1CILi1EEES8_S8_EEENS6_IJNS7_ILi64EEESA_SA_EEELi512ENS_6half_tEfNS_4arch4Sm90ELb0ELb0ELb1ELb0ELb0ELb0ELb1ELb0ELb0ELb0ELb0ELb0EEENS1_21CollectiveEpilogueFwdINS6_IJSA_NS7_ILi512EEESA_EEES9_SC_SE_Li256ELb0ELb0ELb0ELb0EEENS1_29StaticPersistentTileSchedulerILb0EEEEEEEEEvNT_6ParamsE:
[----:B------:R-:W-:Y:S01]  /*0000*/  LDC R1, c[0x0][0x37c] ;  /* 0x0000df00ff017b82 */ /* 0x000fe20000000800 */
[----:B------:R-:W-:Y:S05]  /*0010*/  EXIT ;  /* 0x000000000000794d */ /* 0x000fea0003800000 */
.L_x_11:
        /* <DEDUP_REMOVED lines=14> */
.L_x_57:


//--------------------- .text._ZN7cutlass13device_kernelIN5flash11enable_sm90INS1_16FlashAttnFwdSm90INS1_25CollectiveMainloopFwdSm90ILi2EN4cute5tupleIJNS5_1CILi1EEES8_S8_EEENS6_IJNS7_ILi64EEESA_SA_EEELi512ENS_6half_tEfNS_4arch4Sm90ELb0ELb0ELb1ELb1ELb0ELb0ELb0ELb0ELb0ELb0ELb0ELb0EEENS1_21CollectiveEpilogueFwdINS6_IJSA_NS7_ILi512EEESA_EEES9_SC_SE_Li256ELb1ELb0ELb0ELb0EEENS1_36VarlenDynamicPersistentTileSchedulerILi64ELi64ELi256ELi32ELb0ELb0ELb1ELb0ELb1ELb1EEEEEEEEEvNT_6ParamsE --------------------------
	.section	.text._ZN7cutlass13device_kernelIN5flash11enable_sm90INS1_16FlashAttnFwdSm90INS1_25CollectiveMainloopFwdSm90ILi2EN4cute5tupleIJNS5_1CILi1EEES8_S8_EEENS6_IJNS7_ILi64EEESA_SA_EEELi512ENS_6half_tEfNS_4arch4Sm90ELb0ELb0ELb1ELb1ELb0ELb0ELb0ELb0ELb0ELb0ELb0ELb0EEENS1_21CollectiveEpilogueFwdINS6_IJSA_NS7_ILi512EEESA_EEES9_SC_SE_Li256ELb1ELb0ELb0ELb0EEENS1_36VarlenDynamicPersistentTileSchedulerILi64ELi64ELi256ELi32ELb0ELb0ELb1ELb0ELb1ELb1EEEEEEEEEvNT_6ParamsE,"ax",@progbits
	.align	128
.text._ZN7cutlass13device_kernelIN5flash11enable_sm90INS1_16FlashAttnFwdSm90INS1_25CollectiveMainloopFwdSm90ILi2EN4cute5tupleIJNS5_1CILi1EEES8_S8_EEENS6_IJNS7_ILi64EEESA_SA_EEELi512ENS_6half_tEfNS_4arch4Sm90ELb0ELb0ELb1ELb1ELb0ELb0ELb0ELb0ELb0ELb0ELb0ELb0EEENS1_21CollectiveEpilogueFwdINS6_IJSA_NS7_ILi512EEESA_EEES9_SC_SE_Li256ELb1ELb0ELb0ELb0EEENS1_36VarlenDynamicPersistentTileSchedulerILi64ELi64ELi256ELi32ELb0ELb0ELb1ELb0ELb1ELb1EEEEEEEEEvNT_6ParamsE:
        .type           _ZN7cutlass13device_kernelIN5flash11enable_sm90INS1_16FlashAttnFwdSm90INS1_25CollectiveMainloopFwdSm90ILi2EN4cute5tupleIJNS5_1CILi1EEES8_S8_EEENS6_IJNS7_ILi64EEESA_SA_EEELi512ENS_6half_tEfNS_4arch4Sm90ELb0ELb0ELb1ELb1ELb0ELb0ELb0ELb0ELb0ELb0ELb0ELb0EEENS1_21CollectiveEpilogueFwdINS6_IJSA_NS7_ILi512EEESA_EEES9_SC_SE_Li256ELb1ELb0ELb0ELb0EEENS1_36VarlenDynamicPersistentTileSchedulerILi64ELi64ELi256ELi32ELb0ELb0ELb1ELb0ELb1ELb1EEEEEEEEEvNT_6ParamsE,@function
        .size           _ZN7cutlass13device_kernelIN5flash11enable_sm90INS1_16FlashAttnFwdSm90INS1_25CollectiveMainloopFwdSm90ILi2EN4cute5tupleIJNS5_1CILi1EEES8_S8_EEENS6_IJNS7_ILi64EEESA_SA_EEELi512ENS_6half_tEfNS_4arch4Sm90ELb0ELb0ELb1ELb1ELb0ELb0ELb0ELb0ELb0ELb0ELb0ELb0EEENS1_21CollectiveEpilogueFwdINS6_IJSA_NS7_ILi512EEESA_EEES9_SC_SE_Li256ELb1ELb0ELb0ELb0EEENS1_36VarlenDynamicPersistentTileSchedulerILi64ELi64ELi256ELi32ELb0ELb0ELb1ELb0ELb1ELb1EEEEEEEEEvNT_6ParamsE,(.L_x_58 - _ZN7cutlass13device_kernelIN5flash11enable_sm90INS1_16FlashAttnFwdSm90INS1_25CollectiveMainloopFwdSm90ILi2EN4cute5tupleIJNS5_1CILi1EEES8_S8_EEENS6_IJNS7_ILi64EEESA_SA_EEELi512ENS_6half_tEfNS_4arch4Sm90ELb0ELb0ELb1ELb1ELb0ELb0ELb0ELb0ELb0ELb0ELb0ELb0EEENS1_21CollectiveEpilogueFwdINS6_IJSA_NS7_ILi512EEESA_EEES9_SC_SE_Li256ELb1ELb0ELb0ELb0EEENS1_36VarlenDynamicPersistentTileSchedulerILi64ELi64ELi256ELi32ELb0ELb0ELb1ELb0ELb1ELb1EEEEEEEEEvNT_6ParamsE)
        .other          _ZN7cutlass13device_kernelIN5flash11enable_sm90INS1_16FlashAttnFwdSm90INS1_25CollectiveMainloopFwdSm90ILi2EN4cute5tupleIJNS5_1CILi1EEES8_S8_EEENS6_IJNS7_ILi64EEESA_SA_EEELi512ENS_6half_tEfNS_4arch4Sm90ELb0ELb0ELb1ELb1ELb0ELb0ELb0ELb0ELb0ELb0ELb0ELb0EEENS1_21CollectiveEpilogueFwdINS6_IJSA_NS7_ILi512EEESA_EEES9_SC_SE_Li256ELb1ELb0ELb0ELb0EEENS1_36VarlenDynamicPersistentTileSchedulerILi64ELi64ELi256ELi32ELb0ELb0ELb1ELb0ELb1ELb1EEEEEEEEEvNT_6ParamsE,@"STO_CUDA_ENTRY STV_DEFAULT"
_ZN7cutlass13device_kernelIN5flash11enable_sm90INS1_16FlashAttnFwdSm90INS1_25CollectiveMainloopFwdSm90ILi2EN4cute5tupleIJNS5_1CILi1EEES8_S8_EEENS6_IJNS7_ILi64EEESA_SA_EEELi512ENS_6half_tEfNS_4arch4Sm90ELb0ELb0ELb1ELb1ELb0ELb0ELb0ELb0ELb0ELb0ELb0ELb0EEENS1_21CollectiveEpilogueFwdINS6_IJSA_NS7_ILi512EEESA_EEES9_SC_SE_Li256ELb1ELb0ELb0ELb0EEENS1_36VarlenDynamicPersistentTileSchedulerILi64ELi64ELi256ELi32ELb0ELb0ELb1ELb0ELb1ELb1EEEEEEEEEvNT_6ParamsE:
[----:B------:R-:W-:Y:S01]  /*0000*/  LDC R1, c[0x0][0x37c] ;  /* 0x0000df00ff017b82 */ /* 0x000fe20000000800 */
[----:B------:R-:W-:Y:S05]  /*0010*/  EXIT ;  /* 0x000000000000794d */ /* 0x000fea0003800000 */
.L_x_12:
        /* <DEDUP_REMOVED lines=14> */
.L_x_58:


//--------------------- .text._ZN7cutlass13device_kernelIN5flash11enable_sm90INS1_16FlashAttnFwdSm90INS1_25CollectiveMainloopFwdSm90ILi2EN4cute5tupleIJNS5_1CILi1EEES8_S8_EEENS6_IJNS7_ILi64EEESA_SA_EEELi512ENS_6half_tEfNS_4arch4Sm90ELb0ELb0ELb1ELb1ELb0ELb1ELb0ELb0ELb0ELb0ELb0ELb0EEENS1_21CollectiveEpilogueFwdINS6_IJSA_NS7_ILi512EEESA_EEES9_SC_SE_Li256ELb1ELb0ELb0ELb0EEENS1_36VarlenDynamicPersistentTileSchedulerILi64ELi64ELi256ELi32ELb0ELb0ELb1ELb0ELb1ELb1EEEEEEEEEvNT_6ParamsE --------------------------
	.section	.text._ZN7cutlass13device_kernelIN5flash11enable_sm90INS1_16FlashAttnFwdSm90INS1_25CollectiveMainloopFwdSm90ILi2EN4cute5tupleIJNS5_1CILi1EEES8_S8_EEENS6_IJNS7_ILi64EEESA_SA_EEELi512ENS_6half_tEfNS_4arch4Sm90ELb0ELb0ELb1ELb1ELb0ELb1ELb0ELb0ELb0ELb0ELb0ELb0EEENS1_21CollectiveEpilogueFwdINS6_IJSA_NS7_ILi512EEESA_EEES9_SC_SE_Li256ELb1ELb0ELb0ELb0EEENS1_36VarlenDynamicPersistentTileSchedulerILi64ELi64ELi256ELi32ELb0ELb0ELb1ELb0ELb1ELb1EEEEEEEEEvNT_6ParamsE,"ax",@progbits
	.align	128
.text._ZN7cutlass13device_kernelIN5flash11enable_sm90INS1_16FlashAttnFwdSm90INS1_25CollectiveMainloopFwdSm90ILi2EN4cute5tupleIJNS5_1CILi1EEES8_S8_EEENS6_IJNS7_ILi64EEESA_SA_EEELi512ENS_6half_tEfNS_4arch4Sm90ELb0ELb0ELb1ELb1ELb0ELb1ELb0ELb0ELb0ELb0ELb0ELb0EEENS1_21CollectiveEpilogueFwdINS6_IJSA_NS7_ILi512EEESA_EEES9_SC_SE_Li256ELb1ELb0ELb0ELb0EEENS1_36VarlenDynamicPersistentTileSchedulerILi64ELi64ELi256ELi32ELb0ELb0ELb1ELb0ELb1ELb1EEEEEEEEEvNT_6ParamsE:
        .type           _ZN7cutlass13device_kernelIN5flash11enable_sm90INS1_16FlashAttnFwdSm90INS1_25CollectiveMainloopFwdSm90ILi2EN4cute5tupleIJNS5_1CILi1EEES8_S8_EEENS6_IJNS7_ILi64EEESA_SA_EEELi512ENS_6half_tEfNS_4arch4Sm90ELb0ELb0ELb1ELb1ELb0ELb1ELb0ELb0ELb0ELb0ELb0ELb0EEENS1_21CollectiveEpilogueFwdINS6_IJSA_NS7_ILi512EEESA_EEES9_SC_SE_Li256ELb1ELb0ELb0ELb0EEENS1_36VarlenDynamicPersistentTileSchedulerILi64ELi64ELi256ELi32ELb0ELb0ELb1ELb0ELb1ELb1EEEEEEEEEvNT_6ParamsE,@function
        .size           _ZN7cutlass13device_kernelIN5flash11enable_sm90INS1_16FlashAttnFwdSm90INS1_25CollectiveMainloopFwdSm90ILi2EN4cute5tupleIJNS5_1CILi1EEES8_S8_EEENS6_IJNS7_ILi64EEESA_SA_EEELi512ENS_6half_tEfNS_4arch4Sm90ELb0ELb0ELb1ELb1ELb0ELb1ELb0ELb0ELb0ELb0ELb0ELb0EEENS1_21CollectiveEpilogueFwdINS6_IJSA_NS7_ILi512EEESA_EEES9_SC_SE_Li256ELb1ELb0ELb0ELb0EEENS1_36VarlenDynamicPersistentTileSchedulerILi64ELi64ELi256ELi32ELb0ELb0ELb1ELb0ELb1ELb1EEEEEEEEEvNT_6ParamsE,(.L_x_59 - _ZN7cutlass13device_kernelIN5flash11enable_sm90INS1_16FlashAttnFwdSm90INS1_25CollectiveMainloopFwdSm90ILi2EN4cute5tupleIJNS5_1CILi1EEES8_S8_EEENS6_IJNS7_ILi64EEESA_SA_EEELi512ENS_6half_tEfNS_4arch4Sm90ELb0ELb0ELb1ELb1ELb0ELb1ELb0ELb0ELb0ELb0ELb0ELb0EEENS1_21CollectiveEpilogueFwdINS6_IJSA_NS7_ILi512EEESA_EEES9_SC_SE_Li256ELb1ELb0ELb0ELb0EEENS1_36VarlenDynamicPersistentTileSchedulerILi64ELi64ELi256ELi32ELb0ELb0ELb1ELb0ELb1ELb1EEEEEEEEEvNT_6ParamsE)
        .other          _ZN7cutlass13device_kernelIN5flash11enable_sm90INS1_16FlashAttnFwdSm90INS1_25CollectiveMainloopFwdSm90ILi2EN4cute5tupleIJNS5_1CILi1EEES8_S8_EEENS6_IJNS7_ILi64EEESA_SA_EEELi512ENS_6half_tEfNS_4arch4Sm90ELb0ELb0ELb1ELb1ELb0ELb1ELb0ELb0ELb0ELb0ELb0ELb0EEENS1_21CollectiveEpilogueFwdINS6_IJSA_NS7_ILi512EEESA_EEES9_SC_SE_Li256ELb1ELb0ELb0ELb0EEENS1_36VarlenDynamicPersistentTileSchedulerILi64ELi64ELi256ELi32ELb0ELb0ELb1ELb0ELb1ELb1EEEEEEEEEvNT_6ParamsE,@"STO_CUDA_ENTRY STV_DEFAULT"
_ZN7cutlass13device_kernelIN5flash11enable_sm90INS1_16FlashAttnFwdSm90INS1_25CollectiveMainloopFwdSm90ILi2EN4cute5tupleIJNS5_1CILi1EEES8_S8_EEENS6_IJNS7_ILi64EEESA_SA_EEELi512ENS_6half_tEfNS_4arch4Sm90ELb0ELb0ELb1ELb1ELb0ELb1ELb0ELb0ELb0ELb0ELb0ELb0EEENS1_21CollectiveEpilogueFwdINS6_IJSA_NS7_ILi512EEESA_EEES9_SC_SE_Li256ELb1ELb0ELb0ELb0EEENS1_36VarlenDynamicPersistentTileSchedulerILi64ELi64ELi256ELi32ELb0ELb0ELb1ELb0ELb1ELb1EEEEEEEEEvNT_6ParamsE:
[----:B------:R-:W-:Y:S01]  /*0000*/  LDC R1, c[0x0][0x37c] ;  /* 0x0000df00ff017b82 */ /* 0x000fe20000000800 */
[----:B------:R-:W-:Y:S05]  /*0010*/  EXIT ;  /* 0x000000000000794d */ /* 0x000fea0003800000 */
.L_x_13:
        /* <DEDUP_REMOVED lines=14> */
.L_x_59:


//--------------------- .text._ZN7cutlass13device_kernelIN5flash11enable_sm90INS1_16FlashAttnFwdSm90INS1_25CollectiveMainloopFwdSm90ILi2EN4cute5tupleIJNS5_1CILi1EEES8_S8_EEENS6_IJNS7_ILi64EEESA_SA_EEELi512ENS_6half_tEfNS_4arch4Sm90ELb0ELb0ELb1ELb1ELb0ELb0ELb1ELb0ELb0ELb0ELb0ELb0EEENS1_21CollectiveEpilogueFwdINS6_IJSA_NS7_ILi512EEESA_EEES9_SC_SE_Li256ELb1ELb0ELb0ELb0EEENS1_36VarlenDynamicPersistentTileSchedulerILi64ELi64ELi256ELi32ELb0ELb0ELb1ELb0ELb1ELb1EEEEEEEEEvNT_6ParamsE --------------------------
	.section	.text._ZN7cutlass13device_kernelIN5flash11enable_sm90INS1_16FlashAttnFwdSm90INS1_25CollectiveMainloopFwdSm90ILi2EN4cute5tupleIJNS5_1CILi1EEES8_S8_EEENS6_IJNS7_ILi64EEESA_SA_EEELi512ENS_6half_tEfNS_4arch4Sm90ELb0ELb0ELb1ELb1ELb0ELb0ELb1ELb0ELb0ELb0ELb0ELb0EEENS1_21CollectiveEpilogueFwdINS6_IJSA_NS7_ILi512EEESA_EEES9_SC_SE_Li256ELb1ELb0ELb0ELb0EEENS1_36VarlenDynamicPersistentTileSchedulerILi64ELi64ELi256ELi32ELb0ELb0ELb1ELb0ELb1ELb1EEEEEEEEEvNT_6ParamsE,"ax",@progbits
	.align	128
.text._ZN7cutlass13device_kernelIN5flash11enable_sm90INS1_16FlashAttnFwdSm90INS1_25CollectiveMainloopFwdSm90ILi2EN4cute5tupleIJNS5_1CILi1EEES8_S8_EEENS6_IJNS7_ILi64EEESA_SA_EEELi512ENS_6half_tEfNS_4arch4Sm90ELb0ELb0ELb1ELb1ELb0ELb0ELb1ELb0ELb0ELb0ELb0ELb0EEENS1_21CollectiveEpilogueFwdINS6_IJSA_NS7_ILi512EEESA_EEES9_SC_SE_Li256ELb1ELb0ELb0ELb0EEENS1_36VarlenDynamicPersistentTileSchedulerILi64ELi64ELi256ELi32ELb0ELb0ELb1ELb0ELb1ELb1EEEEEEEEEvNT_6ParamsE:
        .type           _ZN7cutlass13device_kernelIN5flash11enable_sm90INS1_16FlashAttnFwdSm90INS1_25CollectiveMainloopFwdSm90ILi2EN4cute5tupleIJNS5_1CILi1EEES8_S8_EEENS6_IJNS7_ILi64EEESA_SA_EEELi512ENS_6half_tEfNS_4arch4Sm90ELb0ELb0ELb1ELb1ELb0ELb0ELb1ELb0ELb0ELb0ELb0ELb0EEENS1_21CollectiveEpilogueFwdINS6_IJSA_NS7_ILi512EEESA_EEES9_SC_SE_Li256ELb1ELb0ELb0ELb0EEENS1_36VarlenDynamicPersistentTileSchedulerILi64ELi64ELi256ELi32ELb0ELb0ELb1ELb0ELb1ELb1EEEEEEEEEvNT_6ParamsE,@function
        .size           _ZN7cutlass13device_kernelIN5flash11enable_sm90INS1_16FlashAttnFwdSm90INS1_25CollectiveMainloopFwdSm90ILi2EN4cute5tupleIJNS5_1CILi1EEES8_S8_EEENS6_IJNS7_ILi64EEESA_SA_EEELi512ENS_6half_tEfNS_4arch4Sm90ELb0ELb0ELb1ELb1ELb0ELb0ELb1ELb0ELb0ELb0ELb0ELb0EEENS1_21CollectiveEpilogueFwdINS6_IJSA_NS7_ILi512EEESA_EEES9_SC_SE_Li256ELb1ELb0ELb0ELb0EEENS1_36VarlenDynamicPersistentTileSchedulerILi64ELi64ELi256ELi32ELb0ELb0ELb1ELb0ELb1ELb1EEEEEEEEEvNT_6ParamsE,(.L_x_60 - _ZN7cutlass13device_kernelIN5flash11enable_sm90INS1_16FlashAttnFwdSm90INS1_25CollectiveMainloopFwdSm90ILi2EN4cute5tupleIJNS5_1CILi1EEES8_S8_EEENS6_IJNS7_ILi64EEESA_SA_EEELi512ENS_6half_tEfNS_4arch4Sm90ELb0ELb0ELb1ELb1ELb0ELb0ELb1ELb0ELb0ELb0ELb0ELb0EEENS1_21CollectiveEpilogueFwdINS6_IJSA_NS7_ILi512EEESA_EEES9_SC_SE_Li256ELb1ELb0ELb0ELb0EEENS1_36VarlenDynamicPersistentTileSchedulerILi64ELi64ELi256ELi32ELb0ELb0ELb1ELb0ELb1ELb1EEEEEEEEEvNT_6ParamsE)
        .other          _ZN7cutlass13device_kernelIN5flash11enable_sm90INS1_16FlashAttnFwdSm90INS1_25CollectiveMainloopFwdSm90ILi2EN4cute5tupleIJNS5_1CILi1EEES8_S8_EEENS6_IJNS7_ILi64EEESA_SA_EEELi512ENS_6half_tEfNS_4arch4Sm90ELb0ELb0ELb1ELb1ELb0ELb0ELb1ELb0ELb0ELb0ELb0ELb0EEENS1_21CollectiveEpilogueFwdINS6_IJSA_NS7_ILi512EEESA_EEES9_SC_SE_Li256ELb1ELb0ELb0ELb0EEENS1_36VarlenDynamicPersistentTileSchedulerILi64ELi64ELi256ELi32ELb0ELb0ELb1ELb0ELb1ELb1EEEEEEEEEvNT_6ParamsE,@"STO_CUDA_ENTRY STV_DEFAULT"
_ZN7cutlass13device_kernelIN5flash11enable_sm90INS1_16FlashAttnFwdSm90INS1_25CollectiveMainloopFwdSm90ILi2EN4cute5tupleIJNS5_1CILi1EEES8_S8_EEENS6_IJNS7_ILi64EEESA_SA_EEELi512ENS_6half_tEfNS_4arch4Sm90ELb0ELb0ELb1ELb1ELb0ELb0ELb1ELb0ELb0ELb0ELb0ELb0EEENS1_21CollectiveEpilogueFwdINS6_IJSA_NS7_ILi512EEESA_EEES9_SC_SE_Li256ELb1ELb0ELb0ELb0EEENS1_36VarlenDynamicPersistentTileSchedulerILi64ELi64ELi256ELi32ELb0ELb0ELb1ELb0ELb1ELb1EEEEEEEEEvNT_6ParamsE:
[----:B------:R-:W-:Y:S01]  /*0000*/  LDC R1, c[0x0][0x37c] ;  /* 0x0000df00ff017b82 */ /* 0x000fe20000000800 */
[----:B------:R-:W-:Y:S05]  /*0010*/  EXIT ;  /* 0x000000000000794d */ /* 0x000fea0003800000 */
.L_x_14:
        /* <DEDUP_REMOVED lines=14> */
.L_x_60:


//--------------------- .text._ZN7cutlass13device_kernelIN5flash11enable_sm90INS1_16FlashAttnFwdSm90INS1_25CollectiveMainloopFwdSm90ILi2EN4cute5tupleIJNS5_1CILi1EEES8_S8_EEENS6_IJNS7_ILi64EEESA_SA_EEELi512ENS_6half_tEfNS_4arch4Sm90ELb0ELb0ELb1ELb1ELb0ELb1ELb1ELb0ELb0ELb0ELb0ELb0EEENS1_21CollectiveEpilogueFwdINS6_IJSA_NS7_ILi512EEESA_EEES9_SC_SE_Li256ELb1ELb0ELb0ELb0EEENS1_36VarlenDynamicPersistentTileSchedulerILi64ELi64ELi256ELi32ELb0ELb0ELb1ELb0ELb1ELb1EEEEEEEEEvNT_6ParamsE --------------------------
	.section	.text._ZN7cutlass13device_kernelIN5flash11enable_sm90INS1_16FlashAttnFwdSm90INS1_25CollectiveMainloopFwdSm90ILi2EN4cute5tupleIJNS5_1CILi1EEES8_S8_EEENS6_IJNS7_ILi64EEESA_SA_EEELi512ENS_6half_tEfNS_4arch4Sm90ELb0ELb0ELb1ELb1ELb0ELb1ELb1ELb0ELb0ELb0ELb0ELb0EEENS1_21CollectiveEpilogueFwdINS6_IJSA_NS7_ILi512EEESA_EEES9_SC_SE_Li256ELb1ELb0ELb0ELb0EEENS1_36VarlenDynamicPersistentTileSchedulerILi64ELi64ELi256ELi32ELb0ELb0ELb1ELb0ELb1ELb1EEEEEEEEEvNT_6ParamsE,"ax",@progbits
	.align	128
.text._ZN7cutlass13device_kernelIN5flash11enable_sm90INS1_16FlashAttnFwdSm90INS1_25CollectiveMainloopFwdSm90ILi2EN4cute5tupleIJNS5_1CILi1EEES8_S8_EEENS6_IJNS7_ILi64EEESA_SA_EEELi512ENS_6half_tEfNS_4arch4Sm90ELb0ELb0ELb1ELb1ELb0ELb1ELb1ELb0ELb0ELb0ELb0ELb0EEENS1_21CollectiveEpilogueFwdINS6_IJSA_NS7_ILi512EEESA_EEES9_SC_SE_Li256ELb1ELb0ELb0ELb0EEENS1_36VarlenDynamicPersistentTileSchedulerILi64ELi64ELi256ELi32ELb0ELb0ELb1ELb0ELb1ELb1EEEEEEEEEvNT_6ParamsE:
        .type           _ZN7cutlass13device_kernelIN5flash11enable_sm90INS1_16FlashAttnFwdSm90INS1_25CollectiveMainloopFwdSm90ILi2EN4cute5tupleIJNS5_1CILi1EEES8_S8_EEENS6_IJNS7_ILi64EEESA_SA_EEELi512ENS_6half_tEfNS_4arch4Sm90ELb0ELb0ELb1ELb1ELb0ELb1ELb1ELb0ELb0ELb0ELb0ELb0EEENS1_21CollectiveEpilogueFwdINS6_IJSA_NS7_ILi512EEESA_EEES9_SC_SE_Li256ELb1ELb0ELb0ELb0EEENS1_36VarlenDynamicPersistentTileSchedulerILi64ELi64ELi256ELi32ELb0ELb0ELb1ELb0ELb1ELb1EEEEEEEEEvNT_6ParamsE,@function
        .size           _ZN7cutlass13device_kernelIN5flash11enable_sm90INS1_16FlashAttnFwdSm90INS1_25CollectiveMainloopFwdSm90ILi2EN4cute5tupleIJNS5_1CILi1EEES8_S8_EEENS6_IJNS7_ILi64EEESA_SA_EEELi512ENS_6half_tEfNS_4arch4Sm90ELb0ELb0ELb1ELb1ELb0ELb1ELb1ELb0ELb0ELb0ELb0ELb0EEENS1_21CollectiveEpilogueFwdINS6_IJSA_NS7_ILi512EEESA_EEES9_SC_SE_Li256ELb1ELb0ELb0ELb0EEENS1_36VarlenDynamicPersistentTileSchedulerILi64ELi64ELi256ELi32ELb0ELb0ELb1ELb0ELb1ELb1EEEEEEEEEvNT_6ParamsE,(.L_x_61 - _ZN7cutlass13device_kernelIN5flash11enable_sm90INS1_16FlashAttnFwdSm90INS1_25CollectiveMainloopFwdSm90ILi2EN4cute5tupleIJNS5_1CILi1EEES8_S8_EEENS6_IJNS7_ILi64EEESA_SA_EEELi512ENS_6half_tEfNS_4arch4Sm90ELb0ELb0ELb1ELb1ELb0ELb1ELb1ELb0ELb0ELb0ELb0ELb0EEENS1_21CollectiveEpilogueFwdINS6_IJSA_NS7_ILi512EEESA_EEES9_SC_SE_Li256ELb1ELb0ELb0ELb0EEENS1_36VarlenDynamicPersistentTileSchedulerILi64ELi64ELi256ELi32ELb0ELb0ELb1ELb0ELb1ELb1EEEEEEEEEvNT_6ParamsE)
        .other          _ZN7cutlass13device_kernelIN5flash11enable_sm90INS1_16FlashAttnFwdSm90INS1_25CollectiveMainloopFwdSm90ILi2EN4cute5tupleIJNS5_1CILi1EEES8_S8_EEENS6_IJNS7_ILi64EEESA_SA_EEELi512ENS_6half_tEfNS_4arch4Sm90ELb0ELb0ELb1ELb1ELb0ELb1ELb1ELb0ELb0ELb0ELb0ELb0EEENS1_21CollectiveEpilogueFwdINS6_IJSA_NS7_ILi512EEESA_EEES9_SC_SE_Li256ELb1ELb0ELb0ELb0EEENS1_36VarlenDynamicPersistentTileSchedulerILi64ELi64ELi256ELi32ELb0ELb0ELb1ELb0ELb1ELb1EEEEEEEEEvNT_6ParamsE,@"STO_CUDA_ENTRY STV_DEFAULT"
_ZN7cutlass13device_kernelIN5flash11enable_sm90INS1_16FlashAttnFwdSm90INS1_25CollectiveMainloopFwdSm90ILi2EN4cute5tupleIJNS5_1CILi1EEES8_S8_EEENS6_IJNS7_ILi64EEESA_SA_EEELi512ENS_6half_tEfNS_4arch4Sm90ELb0ELb0ELb1ELb1ELb0ELb1ELb1ELb0ELb0ELb0ELb0ELb0EEENS1_21CollectiveEpilogueFwdINS6_IJSA_NS7_ILi512EEESA_EEES9_SC_SE_Li256ELb1ELb0ELb0ELb0EEENS1_36VarlenDynamicPersistentTileSchedulerILi64ELi64ELi256ELi32ELb0ELb0ELb1ELb0ELb1ELb1EEEEEEEEEvNT_6ParamsE:
[----:B------:R-:W-:Y:S01]  /*0000*/  LDC R1, c[0x0][0x37c] ;  /* 0x0000df00ff017b82 */ /* 0x000fe20000000800 */
[----:B------:R-:W-:Y:S05]  /*0010*/  EXIT ;  /* 0x000000000000794d */ /* 0x000fea0003800000 */
.L_x_15:
        /* <DEDUP_REMOVED lines=14> */
.L_x_61:


//--------------------- .text._ZN7cutlass13device_kernelIN5flash11enable_sm90INS1_16FlashAttnFwdSm90INS1_25CollectiveMainloopFwdSm90ILi2EN4cute5tupleIJNS5_1CILi1EEES8_S8_EEENS6_IJNS7_ILi64EEESA_SA_EEELi512ENS_6half_tEfNS_4arch4Sm90ELb0ELb1ELb1ELb0ELb0ELb0ELb0ELb0ELb0ELb0ELb0ELb0EEENS1_21CollectiveEpilogueFwdINS6_IJSA_NS7_ILi512EEESA_EEES9_SC_SE_Li256ELb0ELb0ELb0ELb0EEENS1_30DynamicPersistentTileSchedulerILi256ELi32ELb0ELb0ELb1EEEEEEEEEvNT_6ParamsE --------------------------
	.section	.text._ZN7cutlass13device_kernelIN5flash11enable_sm90INS1_16FlashAttnFwdSm90INS1_25CollectiveMainloopFwdSm90ILi2EN4cute5tupleIJNS5_1CILi1EEES8_S8_EEENS6_IJNS7_ILi64EEESA_SA_EEELi512ENS_6half_tEfNS_4arch4Sm90ELb0ELb1ELb1ELb0ELb0ELb0ELb0ELb0ELb0ELb0ELb0ELb0EEENS1_21CollectiveEpilogueFwdINS6_IJSA_NS7_ILi512EEESA_EEES9_SC_SE_Li256ELb0ELb0ELb0ELb0EEENS1_30DynamicPersistentTileSchedulerILi256ELi32ELb0ELb0ELb1EEEEEEEEEvNT_6ParamsE,"ax",@progbits
	.align	128
.text._ZN7cutlass13device_kernelIN5flash11enable_sm90INS1_16FlashAttnFwdSm90INS1_25CollectiveMainloopFwdSm90ILi2EN4cute5tupleIJNS5_1CILi1EEES8_S8_EEENS6_IJNS7_ILi64EEESA_SA_EEELi512ENS_6half_tEfNS_4arch4Sm90ELb0ELb1ELb1ELb0ELb0ELb0ELb0ELb0ELb0ELb0ELb0ELb0EEENS1_21CollectiveEpilogueFwdINS6_IJSA_NS7_ILi512EEESA_EEES9_SC_SE_Li256ELb0ELb0ELb0ELb0EEENS1_30DynamicPersistentTileSchedulerILi256ELi32ELb0ELb0ELb1EEEEEEEEEvNT_6ParamsE:
        .type           _ZN7cutlass13device_kernelIN5flash11enable_sm90INS1_16FlashAttnFwdSm90INS1_25CollectiveMainloopFwdSm90ILi2EN4cute5tupleIJNS5_1CILi1EEES8_S8_EEENS6_IJNS7_ILi64EEESA_SA_EEELi512ENS_6half_tEfNS_4arch4Sm90ELb0ELb1ELb1ELb0ELb0ELb0ELb0ELb0ELb0ELb0ELb0ELb0EEENS1_21CollectiveEpilogueFwdINS6_IJSA_NS7_ILi512EEESA_EEES9_SC_SE_Li256ELb0ELb0ELb0ELb0EEENS1_30DynamicPersistentTileSchedulerILi256ELi32ELb0ELb0ELb1EEEEEEEEEvNT_6ParamsE,@function
        .size           _ZN7cutlass13device_kernelIN5flash11enable_sm90INS1_16FlashAttnFwdSm90INS1_25CollectiveMainloopFwdSm90ILi2EN4cute5tupleIJNS5_1CILi1EEES8_S8_EEENS6_IJNS7_ILi64EEESA_SA_EEELi512ENS_6half_tEfNS_4arch4Sm90ELb0ELb1ELb1ELb0ELb0ELb0ELb0ELb0ELb0ELb0ELb0ELb0EEENS1_21CollectiveEpilogueFwdINS6_IJSA_NS7_ILi512EEESA_EEES9_SC_SE_Li256ELb0ELb0ELb0ELb0EEENS1_30DynamicPersistentTileSchedulerILi256ELi32ELb0ELb0ELb1EEEEEEEEEvNT_6ParamsE,(.L_x_62 - _ZN7cutlass13device_kernelIN5flash11enable_sm90INS1_16FlashAttnFwdSm90INS1_25CollectiveMainloopFwdSm90ILi2EN4cute5tupleIJNS5_1CILi1EEES8_S8_EEENS6_IJNS7_ILi64EEESA_SA_EEELi512ENS_6half_tEfNS_4arch4Sm90ELb0ELb1ELb1ELb0ELb0ELb0ELb0ELb0ELb0ELb0ELb0ELb0EEENS1_21CollectiveEpilogueFwdINS6_IJSA_NS7_ILi512EEESA_EEES9_SC_SE_Li256ELb0ELb0ELb0ELb0EEENS1_30DynamicPersistentTileSchedulerILi256ELi32ELb0ELb0ELb1EEEEEEEEEvNT_6ParamsE)
        .other          _ZN7cutlass13device_kernelIN5flash11enable_sm90INS1_16FlashAttnFwdSm90INS1_25CollectiveMainloopFwdSm90ILi2EN4cute5tupleIJNS5_1CILi1EEES8_S8_EEENS6_IJNS7_ILi64EEESA_SA_EEELi512ENS_6half_tEfNS_4arch4Sm90ELb0ELb1ELb1ELb0ELb0ELb0ELb0ELb0ELb0ELb0ELb0ELb0EEENS1_21CollectiveEpilogueFwdINS6_IJSA_NS7_ILi512EEESA_EEES9_SC_SE_Li256ELb0ELb0ELb0ELb0EEENS1_30DynamicPersistentTileSchedulerILi256ELi32ELb0ELb0ELb1EEEEEEEEEvNT_6ParamsE,@"STO_CUDA_ENTRY STV_DEFAULT"
_ZN7cutlass13device_kernelIN5flash11enable_sm90INS1_16FlashAttnFwdSm90INS1_25CollectiveMainloopFwdSm90ILi2EN4cute5tupleIJNS5_1CILi1EEES8_S8_EEENS6_IJNS7_ILi64EEESA_SA_EEELi512ENS_6half_tEfNS_4arch4Sm90ELb0ELb1ELb1ELb0ELb0ELb0ELb0ELb0ELb0ELb0ELb0ELb0EEENS1_21CollectiveEpilogueFwdINS6_IJSA_NS7_ILi512EEESA_EEES9_SC_SE_Li256ELb0ELb0ELb0ELb0EEENS1_30DynamicPersistentTileSchedulerILi256ELi32ELb0ELb0ELb1EEEEEEEEEvNT_6ParamsE:
[----:B------:R-:W-:Y:S01]  /*0000*/  LDC R1, c[0x0][0x37c] ;  /* 0x0000df00ff017b82 */ /* 0x000fe20000000800 */
[----:B------:R-:W-:Y:S05]  /*0010*/  EXIT ;  /* 0x000000000000794d */ /* 0x000fea0003800000 */
.L_x_16:
        /* <DEDUP_REMOVED lines=14> */
.L_x_62:


//--------------------- .text._ZN7cutlass13device_kernelIN5flash11enable_sm90INS1_16FlashAttnFwdSm90INS1_25CollectiveMainloopFwdSm90ILi2EN4cute5tupleIJNS5_1CILi1EEES8_S8_EEENS6_IJNS7_ILi64EEESA_SA_EEELi512ENS_6half_tEfNS_4arch4Sm90ELb0ELb1ELb1ELb0ELb0ELb0ELb1ELb0ELb0ELb0ELb0ELb0EEENS1_21CollectiveEpilogueFwdINS6_IJSA_NS7_ILi512EEESA_EEES9_SC_SE_Li256ELb0ELb0ELb0ELb0EEENS1_30DynamicPersistentTileSchedulerILi256ELi32ELb0ELb0ELb1EEEEEEEEEvNT_6ParamsE --------------------------
	.section	.text._ZN7cutlass13device_kernelIN5flash11enable_sm90INS1_16FlashAttnFwdSm90INS1_25CollectiveMainloopFwdSm90ILi2EN4cute5tupleIJNS5_1CILi1EEES8_S8_EEENS6_IJNS7_ILi64EEESA_SA_EEELi512ENS_6half_tEfNS_4arch4Sm90ELb0ELb1ELb1ELb0ELb0ELb0ELb1ELb0ELb0ELb0ELb0ELb0EEENS1_21CollectiveEpilogueFwdINS6_IJSA_NS7_ILi512EEESA_EEES9_SC_SE_Li256ELb0ELb0ELb0ELb0EEENS1_30DynamicPersistentTileSchedulerILi256ELi32ELb0ELb0ELb1EEEEEEEEEvNT_6ParamsE,"ax",@progbits
	.align	128
.text._ZN7cutlass13device_kernelIN5flash11enable_sm90INS1_16FlashAttnFwdSm90INS1_25CollectiveMainloopFwdSm90ILi2EN4cute5tupleIJNS5_1CILi1EEES8_S8_EEENS6_IJNS7_ILi64EEESA_SA_EEELi512ENS_6half_tEfNS_4arch4Sm90ELb0ELb1ELb1ELb0ELb0ELb0ELb1ELb0ELb0ELb0ELb0ELb0EEENS1_21CollectiveEpilogueFwdINS6_IJSA_NS7_ILi512EEESA_EEES9_SC_SE_Li256ELb0ELb0ELb0ELb0EEENS1_30DynamicPersistentTileSchedulerILi256ELi32ELb0ELb0ELb1EEEEEEEEEvNT_6ParamsE:
        .type           _ZN7cutlass13device_kernelIN5flash11enable_sm90INS1_16FlashAttnFwdSm90INS1_25CollectiveMainloopFwdSm90ILi2EN4cute5tupleIJNS5_1CILi1EEES8_S8_EEENS6_IJNS7_ILi64EEESA_SA_EEELi512ENS_6half_tEfNS_4arch4Sm90ELb0ELb1ELb1ELb0ELb0ELb0ELb1ELb0ELb0ELb0ELb0ELb0EEENS1_21CollectiveEpilogueFwdINS6_IJSA_NS7_ILi512EEESA_EEES9_SC_SE_Li256ELb0ELb0ELb0ELb0EEENS1_30DynamicPersistentTileSchedulerILi256ELi32ELb0ELb0ELb1EEEEEEEEEvNT_6ParamsE,@function
        .size           _ZN7cutlass13device_kernelIN5flash11enable_sm90INS1_16FlashAttnFwdSm90INS1_25CollectiveMainloopFwdSm90ILi2EN4cute5tupleIJNS5_1CILi1EEES8_S8_EEENS6_IJNS7_ILi64EEESA_SA_EEELi512ENS_6half_tEfNS_4arch4Sm90ELb0ELb1ELb1ELb0ELb0ELb0ELb1ELb0ELb0ELb0ELb0ELb0EEENS1_21CollectiveEpilogueFwdINS6_IJSA_NS7_ILi512EEESA_EEES9_SC_SE_Li256ELb0ELb0ELb0ELb0EEENS1_30DynamicPersistentTileSchedulerILi256ELi32ELb0ELb0ELb1EEEEEEEEEvNT_6ParamsE,(.L_x_63 - _ZN7cutlass13device_kernelIN5flash11enable_sm90INS1_16FlashAttnFwdSm90INS1_25CollectiveMainloopFwdSm90ILi2EN4cute5tupleIJNS5_1CILi1EEES8_S8_EEENS6_IJNS7_ILi64EEESA_SA_EEELi512ENS_6half_tEfNS_4arch4Sm90ELb0ELb1ELb1ELb0ELb0ELb0ELb1ELb0ELb0ELb0ELb0ELb0EEENS1_21CollectiveEpilogueFwdINS6_IJSA_NS7_ILi512EEESA_EEES9_SC_SE_Li256ELb0ELb0ELb0ELb0EEENS1_30DynamicPersistentTileSchedulerILi256ELi32ELb0ELb0ELb1EEEEEEEEEvNT_6ParamsE)
        .other          _ZN7cutlass13device_kernelIN5flash11enable_sm90INS1_16FlashAttnFwdSm90INS1_25CollectiveMainloopFwdSm90ILi2EN4cute5tupleIJNS5_1CILi1EEES8_S8_EEENS6_IJNS7_ILi64EEESA_SA_EEELi512ENS_6half_tEfNS_4arch4Sm90ELb0ELb1ELb1ELb0ELb0ELb0ELb1ELb0ELb0ELb0ELb0ELb0EEENS1_21CollectiveEpilogueFwdINS6_IJSA_NS7_ILi512EEESA_EEES9_SC_SE_Li256ELb0ELb0ELb0ELb0EEENS1_30DynamicPersistentTileSchedulerILi256ELi32ELb0ELb0ELb1EEEEEEEEEvNT_6ParamsE,@"STO_CUDA_ENTRY STV_DEFAULT"
_ZN7cutlass13device_kernelIN5flash11enable_sm90INS1_16FlashAttnFwdSm90INS1_25CollectiveMainloopFwdSm90ILi2EN4cute5tupleIJNS5_1CILi1EEES8_S8_EEENS6_IJNS7_ILi64EEESA_SA_EEELi512ENS_6half_tEfNS_4arch4Sm90ELb0ELb1ELb1ELb0ELb0ELb0ELb1ELb0ELb0ELb0ELb0ELb0EEENS1_21CollectiveEpilogueFwdINS6_IJSA_NS7_ILi512EEESA_EEES9_SC_SE_Li256ELb0ELb0ELb0ELb0EEENS1_30DynamicPersistentTileSchedulerILi256ELi32ELb0ELb0ELb1EEEEEEEEEvNT_6ParamsE:
[----:B------:R-:W-:Y:S01]  /*0000*/  LDC R1, c[0x0][0x37c] ;  /* 0x0000df00ff017b82 */ /* 0x000fe20000000800 */
[----:B------:R-:W-:Y:S05]  /*0010*/  EXIT ;  /* 0x000000000000794d */ /* 0x000fea0003800000 */
.L_x_17:
        /* <DEDUP_REMOVED lines=14> */
.L_x_63:


//--------------------- .text._ZN7cutlass13device_kernelIN5flash11enable_sm90INS1_16FlashAttnFwdSm90INS1_25CollectiveMainloopFwdSm90ILi2EN4cute5tupleIJNS5_1CILi1EEES8_S8_EEENS6_IJNS7_ILi64EEESA_SA_EEELi512ENS_6half_tEfNS_4arch4Sm90ELb0ELb1ELb1ELb1ELb0ELb0ELb0ELb0ELb0ELb0ELb0ELb0EEENS1_21CollectiveEpilogueFwdINS6_IJSA_NS7_ILi512EEESA_EEES9_SC_SE_Li256ELb1ELb0ELb0ELb0EEENS1_36VarlenDynamicPersistentTileSchedulerILi64ELi64ELi256ELi32ELb0ELb0ELb1ELb1ELb0ELb1EEEEEEEEEvNT_6ParamsE --------------------------
	.section	.text._ZN7cutlass13device_kernelIN5flash11enable_sm90INS1_16FlashAttnFwdSm90INS1_25CollectiveMainloopFwdSm90ILi2EN4cute5tupleIJNS5_1CILi1EEES8_S8_EEENS6_IJNS7_ILi64EEESA_SA_EEELi512ENS_6half_tEfNS_4arch4Sm90ELb0ELb1ELb1ELb1ELb0ELb0ELb0ELb0ELb0ELb0ELb0ELb0EEENS1_21CollectiveEpilogueFwdINS6_IJSA_NS7_ILi512EEESA_EEES9_SC_SE_Li256ELb1ELb0ELb0ELb0EEENS1_36VarlenDynamicPersistentTileSchedulerILi64ELi64ELi256ELi32ELb0ELb0ELb1ELb1ELb0ELb1EEEEEEEEEvNT_6ParamsE,"ax",@progbits
	.align	128
.text._ZN7cutlass13device_kernelIN5flash11enable_sm90INS1_16FlashAttnFwdSm90INS1_25CollectiveMainloopFwdSm90ILi2EN4cute5tupleIJNS5_1CILi1EEES8_S8_EEENS6_IJNS7_ILi64EEESA_SA_EEELi512ENS_6half_tEfNS_4arch4Sm90ELb0ELb1ELb1ELb1ELb0ELb0ELb0ELb0ELb0ELb0ELb0ELb0EEENS1_21CollectiveEpilogueFwdINS6_IJSA_NS7_ILi512EEESA_EEES9_SC_SE_Li256ELb1ELb0ELb0ELb0EEENS1_36VarlenDynamicPersistentTileSchedulerILi64ELi64ELi256ELi32ELb0ELb0ELb1ELb1ELb0ELb1EEEEEEEEEvNT_6ParamsE:
        .type           _ZN7cutlass13device_kernelIN5flash11enable_sm90INS1_16FlashAttnFwdSm90INS1_25CollectiveMainloopFwdSm90ILi2EN4cute5tupleIJNS5_1CILi1EEES8_S8_EEENS6_IJNS7_ILi64EEESA_SA_EEELi512ENS_6half_tEfNS_4arch4Sm90ELb0ELb1ELb1ELb1ELb0ELb0ELb0ELb0ELb0ELb0ELb0ELb0EEENS1_21CollectiveEpilogueFwdINS6_IJSA_NS7_ILi512EEESA_EEES9_SC_SE_Li256ELb1ELb0ELb0ELb0EEENS1_36VarlenDynamicPersistentTileSchedulerILi64ELi64ELi256ELi32ELb0ELb0ELb1ELb1ELb0ELb1EEEEEEEEEvNT_6ParamsE,@function
        .size           _ZN7cutlass13device_kernelIN5flash11enable_sm90INS1_16FlashAttnFwdSm90INS1_25CollectiveMainloopFwdSm90ILi2EN4cute5tupleIJNS5_1CILi1EEES8_S8_EEENS6_IJNS7_ILi64EEESA_SA_EEELi512ENS_6half_tEfNS_4arch4Sm90ELb0ELb1ELb1ELb1ELb0ELb0ELb0ELb0ELb0ELb0ELb0ELb0EEENS1_21CollectiveEpilogueFwdINS6_IJSA_NS7_ILi512EEESA_EEES9_SC_SE_Li256ELb1ELb0ELb0ELb0EEENS1_36VarlenDynamicPersistentTileSchedulerILi64ELi64ELi256ELi32ELb0ELb0ELb1ELb1ELb0ELb1EEEEEEEEEvNT_6ParamsE,(.L_x_64 - _ZN7cutlass13device_kernelIN5flash11enable_sm90INS1_16FlashAttnFwdSm90INS1_25CollectiveMainloopFwdSm90ILi2EN4cute5tupleIJNS5_1CILi1EEES8_S8_EEENS6_IJNS7_ILi64EEESA_SA_EEELi512ENS_6half_tEfNS_4arch4Sm90ELb0ELb1ELb1ELb1ELb0ELb0ELb0ELb0ELb0ELb0ELb0ELb0EEENS1_21CollectiveEpilogueFwdINS6_IJSA_NS7_ILi512EEESA_EEES9_SC_SE_Li256ELb1ELb0ELb0ELb0EEENS1_36VarlenDynamicPersistentTileSchedulerILi64ELi64ELi256ELi32ELb0ELb0ELb1ELb1ELb0ELb1EEEEEEEEEvNT_6ParamsE)
        .other          _ZN7cutlass13device_kernelIN5flash11enable_sm90INS1_16FlashAttnFwdSm90INS1_25CollectiveMainloopFwdSm90ILi2EN4cute5tupleIJNS5_1CILi1EEES8_S8_EEENS6_IJNS7_ILi64EEESA_SA_EEELi512ENS_6half_tEfNS_4arch4Sm90ELb0ELb1ELb1ELb1ELb0ELb0ELb0ELb0ELb0ELb0ELb0ELb0EEENS1_21CollectiveEpilogueFwdINS6_IJSA_NS7_ILi512EEESA_EEES9_SC_SE_Li256ELb1ELb0ELb0ELb0EEENS1_36VarlenDynamicPersistentTileSchedulerILi64ELi64ELi256ELi32ELb0ELb0ELb1ELb1ELb0ELb1EEEEEEEEEvNT_6ParamsE,@"STO_CUDA_ENTRY STV_DEFAULT"
_ZN7cutlass13device_kernelIN5flash11enable_sm90INS1_16FlashAttnFwdSm90INS1_25CollectiveMainloopFwdSm90ILi2EN4cute5tupleIJNS5_1CILi1EEES8_S8_EEENS6_IJNS7_ILi64EEESA_SA_EEELi512ENS_6half_tEfNS_4arch4Sm90ELb0ELb1ELb1ELb1ELb0ELb0ELb0ELb0ELb0ELb0ELb0ELb0EEENS1_21CollectiveEpilogueFwdINS6_IJSA_NS7_ILi512EEESA_EEES9_SC_SE_Li256ELb1ELb0ELb0ELb0EEENS1_36VarlenDynamicPersistentTileSchedulerILi64ELi64ELi256ELi32ELb0ELb0ELb1ELb1ELb0ELb1EEEEEEEEEvNT_6ParamsE:
[----:B------:R-:W-:Y:S01]  /*0000*/  LDC R1, c[0x0][0x37c] ;  /* 0x0000df00ff017b82 */ /* 0x000fe20000000800 */
[----:B------:R-:W-:Y:S05]  /*0010*/  EXIT ;  /* 0x000000000000794d */ /* 0x000fea0003800000 */
.L_x_18:
        /* <DEDUP_REMOVED lines=14> */
.L_x_64:


//--------------------- .text._ZN7cutlass13device_kernelIN5flash11enable_sm90INS1_16FlashAttnFwdSm90INS1_25CollectiveMainloopFwdSm90ILi2EN4cute5tupleIJNS5_1CILi1EEES8_S8_EEENS6_IJNS7_ILi64EEESA_SA_EEELi512ENS_6half_tEfNS_4arch4Sm90ELb0ELb1ELb1ELb1ELb0ELb1ELb0ELb0ELb0ELb0ELb0ELb0EEENS1_21CollectiveEpilogueFwdINS6_IJSA_NS7_ILi512EEESA_EEES9_SC_SE_Li256ELb1ELb0ELb0ELb0EEENS1_36VarlenDynamicPersistentTileSchedulerILi64ELi64ELi256ELi32ELb0ELb0ELb1ELb1ELb0ELb1EEEEEEEEEvNT_6ParamsE --------------------------
	.section	.text._ZN7cutlass13device_kernelIN5flash11enable_sm90INS1_16FlashAttnFwdSm90INS1_25CollectiveMainloopFwdSm90ILi2EN4cute5tupleIJNS5_1CILi1EEES8_S8_EEENS6_IJNS7_ILi64EEESA_SA_EEELi512ENS_6half_tEfNS_4arch4Sm90ELb0ELb1ELb1ELb1ELb0ELb1ELb0ELb0ELb0ELb0ELb0ELb0EEENS1_21CollectiveEpilogueFwdINS6_IJSA_NS7_ILi512EEESA_EEES9_SC_SE_Li256ELb1ELb0ELb0ELb0EEENS1_36VarlenDynamicPersistentTileSchedulerILi64ELi64ELi256ELi32ELb0ELb0ELb1ELb1ELb0ELb1EEEEEEEEEvNT_6ParamsE,"ax",@progbits
	.align	128
.text._ZN7cutlass13device_kernelIN5flash11enable_sm90INS1_16FlashAttnFwdSm90INS1_25CollectiveMainloopFwdSm90ILi2EN4cute5tupleIJNS5_1CILi1EEES8_S8_EEENS6_IJNS7_ILi64EEESA_SA_EEELi512ENS_6half_tEfNS_4arch4Sm90ELb0ELb1ELb1ELb1ELb0ELb1ELb0ELb0ELb0ELb0ELb0ELb0EEENS1_21CollectiveEpilogueFwdINS6_IJSA_NS7_ILi512EEESA_EEES9_SC_SE_Li256ELb1ELb0ELb0ELb0EEENS1_36VarlenDynamicPersistentTileSchedulerILi64ELi64ELi256ELi32ELb0ELb0ELb1ELb1ELb0ELb1EEEEEEEEEvNT_6ParamsE:
        .type           _ZN7cutlass13device_kernelIN5flash11enable_sm90INS1_16FlashAttnFwdSm90INS1_25CollectiveMainloopFwdSm90ILi2EN4cute5tupleIJNS5_1CILi1EEES8_S8_EEENS6_IJNS7_ILi64EEESA_SA_EEELi512ENS_6half_tEfNS_4arch4Sm90ELb0ELb1ELb1ELb1ELb0ELb1ELb0ELb0ELb0ELb0ELb0ELb0EEENS1_21CollectiveEpilogueFwdINS6_IJSA_NS7_ILi512EEESA_EEES9_SC_SE_Li256ELb1ELb0ELb0ELb0EEENS1_36VarlenDynamicPersistentTileSchedulerILi64ELi64ELi256ELi32ELb0ELb0ELb1ELb1ELb0ELb1EEEEEEEEEvNT_6ParamsE,@function
        .size           _ZN7cutlass13device_kernelIN5flash11enable_sm90INS1_16FlashAttnFwdSm90INS1_25CollectiveMainloopFwdSm90ILi2EN4cute5tupleIJNS5_1CILi1EEES8_S8_EEENS6_IJNS7_ILi64EEESA_SA_EEELi512ENS_6half_tEfNS_4arch4Sm90ELb0ELb1ELb1ELb1ELb0ELb1ELb0ELb0ELb0ELb0ELb0ELb0EEENS1_21CollectiveEpilogueFwdINS6_IJSA_NS7_ILi512EEESA_EEES9_SC_SE_Li256ELb1ELb0ELb0ELb0EEENS1_36VarlenDynamicPersistentTileSchedulerILi64ELi64ELi256ELi32ELb0ELb0ELb1ELb1ELb0ELb1EEEEEEEEEvNT_6ParamsE,(.L_x_65 - _ZN7cutlass13device_kernelIN5flash11enable_sm90INS1_16FlashAttnFwdSm90INS1_25CollectiveMainloopFwdSm90ILi2EN4cute5tupleIJNS5_1CILi1EEES8_S8_EEENS6_IJNS7_ILi64EEESA_SA_EEELi512ENS_6half_tEfNS_4arch4Sm90ELb0ELb1ELb1ELb1ELb0ELb1ELb0ELb0ELb0ELb0ELb0ELb0EEENS1_21CollectiveEpilogueFwdINS6_IJSA_NS7_ILi512EEESA_EEES9_SC_SE_Li256ELb1ELb0ELb0ELb0EEENS1_36VarlenDynamicPersistentTileSchedulerILi64ELi64ELi256ELi32ELb0ELb0ELb1ELb1ELb0ELb1EEEEEEEEEvNT_6ParamsE)
        .other          _ZN7cutlass13device_kernelIN5flash11enable_sm90INS1_16FlashAttnFwdSm90INS1_25CollectiveMainloopFwdSm90ILi2EN4cute5tupleIJNS5_1CILi1EEES8_S8_EEENS6_IJNS7_ILi64EEESA_SA_EEELi512ENS_6half_tEfNS_4arch4Sm90ELb0ELb1ELb1ELb1ELb0ELb1ELb0ELb0ELb0ELb0ELb0ELb0EEENS1_21CollectiveEpilogueFwdINS6_IJSA_NS7_ILi512EEESA_EEES9_SC_SE_Li256ELb1ELb0ELb0ELb0EEENS1_36VarlenDynamicPersistentTileSchedulerILi64ELi64ELi256ELi32ELb0ELb0ELb1ELb1ELb0ELb1EEEEEEEEEvNT_6ParamsE,@"STO_CUDA_ENTRY STV_DEFAULT"
_ZN7cutlass13device_kernelIN5flash11enable_sm90INS1_16FlashAttnFwdSm90INS1_25CollectiveMainloopFwdSm90ILi2EN4cute5tupleIJNS5_1CILi1EEES8_S8_EEENS6_IJNS7_ILi64EEESA_SA_EEELi512ENS_6half_tEfNS_4arch4Sm90ELb0ELb1ELb1ELb1ELb0ELb1ELb0ELb0ELb0ELb0ELb0ELb0EEENS1_21CollectiveEpilogueFwdINS6_IJSA_NS7_ILi512EEESA_EEES9_SC_SE_Li256ELb1ELb0ELb0ELb0EEENS1_36VarlenDynamicPersistentTileSchedulerILi64ELi64ELi256ELi32ELb0ELb0ELb1ELb1ELb0ELb1EEEEEEEEEvNT_6ParamsE:
[----:B------:R-:W-:Y:S01]  /*0000*/  LDC R1, c[0x0][0x37c] ;  /* 0x0000df00ff017b82 */ /* 0x000fe20000000800 */
[----:B------:R-:W-:Y:S05]  /*0010*/  EXIT ;  /* 0x000000000000794d */ /* 0x000fea0003800000 */
.L_x_19:
        /* <DEDUP_REMOVED lines=14> */
.L_x_65:


//--------------------- .text._ZN7cutlass13device_kernelIN5flash11enable_sm90INS1_16FlashAttnFwdSm90INS1_25CollectiveMainloopFwdSm90ILi2EN4cute5tupleIJNS5_1CILi1EEES8_S8_EEENS6_IJNS7_ILi64EEESA_SA_EEELi512ENS_6half_tEfNS_4arch4Sm90ELb0ELb1ELb1ELb1ELb0ELb0ELb1ELb0ELb0ELb0ELb0ELb0EEENS1_21CollectiveEpilogueFwdINS6_IJSA_NS7_ILi512EEESA_EEES9_SC_SE_Li256ELb1ELb0ELb0ELb0EEENS1_36VarlenDynamicPersistentTileSchedulerILi64ELi64ELi256ELi32ELb0ELb0ELb1ELb1ELb0ELb1EEEEEEEEEvNT_6ParamsE --------------------------
	.section	.text._ZN7cutlass13device_kernelIN5flash11enable_sm90INS1_16FlashAttnFwdSm90INS1_25CollectiveMainloopFwdSm90ILi2EN4cute5tupleIJNS5_1CILi1EEES8_S8_EEENS6_IJNS7_ILi64EEESA_SA_EEELi512ENS_6half_tEfNS_4arch4Sm90ELb0ELb1ELb1ELb1ELb0ELb0ELb1ELb0ELb0ELb0ELb0ELb0EEENS1_21CollectiveEpilogueFwdINS6_IJSA_NS7_ILi512EEESA_EEES9_SC_SE_Li256ELb1ELb0ELb0ELb0EEENS1_36VarlenDynamicPersistentTileSchedulerILi64ELi64ELi256ELi32ELb0ELb0ELb1ELb1ELb0ELb1EEEEEEEEEvNT_6ParamsE,"ax",@progbits
	.align	128
.text._ZN7cutlass13device_kernelIN5flash11enable_sm90INS1_16FlashAttnFwdSm90INS1_25CollectiveMainloopFwdSm90ILi2EN4cute5tupleIJNS5_1CILi1EEES8_S8_EEENS6_IJNS7_ILi64EEESA_SA_EEELi512ENS_6half_tEfNS_4arch4Sm90ELb0ELb1ELb1ELb1ELb0ELb0ELb1ELb0ELb0ELb0ELb0ELb0EEENS1_21CollectiveEpilogueFwdINS6_IJSA_NS7_ILi512EEESA_EEES9_SC_SE_Li256ELb1ELb0ELb0ELb0EEENS1_36VarlenDynamicPersistentTileSchedulerILi64ELi64ELi256ELi32ELb0ELb0ELb1ELb1ELb0ELb1EEEEEEEEEvNT_6ParamsE:
        .type           _ZN7cutlass13device_kernelIN5flash11enable_sm90INS1_16FlashAttnFwdSm90INS1_25CollectiveMainloopFwdSm90ILi2EN4cute5tupleIJNS5_1CILi1EEES8_S8_EEENS6_IJNS7_ILi64EEESA_SA_EEELi512ENS_6half_tEfNS_4arch4Sm90ELb0ELb1ELb1ELb1ELb0ELb0ELb1ELb0ELb0ELb0ELb0ELb0EEENS1_21CollectiveEpilogueFwdINS6_IJSA_NS7_ILi512EEESA_EEES9_SC_SE_Li256ELb1ELb0ELb0ELb0EEENS1_36VarlenDynamicPersistentTileSchedulerILi64ELi64ELi256ELi32ELb0ELb0ELb1ELb1ELb0ELb1EEEEEEEEEvNT_6ParamsE,@function
        .size           _ZN7cutlass13device_kernelIN5flash11enable_sm90INS1_16FlashAttnFwdSm90INS1_25CollectiveMainloopFwdSm90ILi2EN4cute5tupleIJNS5_1CILi1EEES8_S8_EEENS6_IJNS7_ILi64EEESA_SA_EEELi512ENS_6half_tEfNS_4arch4Sm90ELb0ELb1ELb1ELb1ELb0ELb0ELb1ELb0ELb0ELb0ELb0ELb0EEENS1_21CollectiveEpilogueFwdINS6_IJSA_NS7_ILi512EEESA_EEES9_SC_SE_Li256ELb1ELb0ELb0ELb0EEENS1_36VarlenDynamicPersistentTileSchedulerILi64ELi64ELi256ELi32ELb0ELb0ELb1ELb1ELb0ELb1EEEEEEEEEvNT_6ParamsE,(.L_x_66 - _ZN7cutlass13device_kernelIN5flash11enable_sm90INS1_16FlashAttnFwdSm90INS1_25CollectiveMainloopFwdSm90ILi2EN4cute5tupleIJNS5_1CILi1EEES8_S8_EEENS6_IJNS7_ILi64EEESA_SA_EEELi512ENS_6half_tEfNS_4arch4Sm90ELb0ELb1ELb1ELb1ELb0ELb0ELb1ELb0ELb0ELb0ELb0ELb0EEENS1_21CollectiveEpilogueFwdINS6_IJSA_NS7_ILi512EEESA_EEES9_SC_SE_Li256ELb1ELb0ELb0ELb0EEENS1_36VarlenDynamicPersistentTileSchedulerILi64ELi64ELi256ELi32ELb0ELb0ELb1ELb1ELb0ELb1EEEEEEEEEvNT_6ParamsE)
        .other          _ZN7cutlass13device_kernelIN5flash11enable_sm90INS1_16FlashAttnFwdSm90INS1_25CollectiveMainloopFwdSm90ILi2EN4cute5tupleIJNS5_1CILi1EEES8_S8_EEENS6_IJNS7_ILi64EEESA_SA_EEELi512ENS_6half_tEfNS_4arch4Sm90ELb0ELb1ELb1ELb1ELb0ELb0ELb1ELb0ELb0ELb0ELb0ELb0EEENS1_21CollectiveEpilogueFwdINS6_IJSA_NS7_ILi512EEESA_EEES9_SC_SE_Li256ELb1ELb0ELb0ELb0EEENS1_36VarlenDynamicPersistentTileSchedulerILi64ELi64ELi256ELi32ELb0ELb0ELb1ELb1ELb0ELb1EEEEEEEEEvNT_6ParamsE,@"STO_CUDA_ENTRY STV_DEFAULT"
_ZN7cutlass13device_kernelIN5flash11enable_sm90INS1_16FlashAttnFwdSm90INS1_25CollectiveMainloopFwdSm90ILi2EN4cute5tupleIJNS5_1CILi1EEES8_S8_EEENS6_IJNS7_ILi64EEESA_SA_EEELi512ENS_6half_tEfNS_4arch4Sm90ELb0ELb1ELb1ELb1ELb0ELb0ELb1ELb0ELb0ELb0ELb0ELb0EEENS1_21CollectiveEpilogueFwdINS6_IJSA_NS7_ILi512EEESA_EEES9_SC_SE_Li256ELb1ELb0ELb0ELb0EEENS1_36VarlenDynamicPersistentTileSchedulerILi64ELi64ELi256ELi32ELb0ELb0ELb1ELb1ELb0ELb1EEEEEEEEEvNT_6ParamsE:
[----:B------:R-:W-:Y:S01]  /*0000*/  LDC R1, c[0x0][0x37c] ;  /* 0x0000df00ff017b82 */ /* 0x000fe20000000800 */
[----:B------:R-:W-:Y:S05]  /*0010*/  EXIT ;  /* 0x000000000000794d */ /* 0x000fea0003800000 */
.L_x_20:
        /* <DEDUP_REMOVED lines=14> */
.L_x_66:


//--------------------- .text._ZN7cutlass13device_kernelIN5flash11enable_sm90INS1_16FlashAttnFwdSm90INS1_25CollectiveMainloopFwdSm90ILi2EN4cute5tupleIJNS5_1CILi1EEES8_S8_EEENS6_IJNS7_ILi64EEESA_SA_EEELi512ENS_6half_tEfNS_4arch4Sm90ELb0ELb1ELb1ELb1ELb0ELb1ELb1ELb0ELb0ELb0ELb0ELb0EEENS1_21CollectiveEpilogueFwdINS6_IJSA_NS7_ILi512EEESA_EEES9_SC_SE_Li256ELb1ELb0ELb0ELb0EEENS1_36VarlenDynamicPersistentTileSchedulerILi64ELi64ELi256ELi32ELb0ELb0ELb1ELb1ELb0ELb1EEEEEEEEEvNT_6ParamsE --------------------------
	.section	.text._ZN7cutlass13device_kernelIN5flash11enable_sm90INS1_16FlashAttnFwdSm90INS1_25CollectiveMainloopFwdSm90ILi2EN4cute5tupleIJNS5_1CILi1EEES8_S8_EEENS6_IJNS7_ILi64EEESA_SA_EEELi512ENS_6half_tEfNS_4arch4Sm90ELb0ELb1ELb1ELb1ELb0ELb1ELb1ELb0ELb0ELb0ELb0ELb0EEENS1_21CollectiveEpilogueFwdINS6_IJSA_NS7_ILi512EEESA_EEES9_SC_SE_Li256ELb1ELb0ELb0ELb0EEENS1_36VarlenDynamicPersistentTileSchedulerILi64ELi64ELi256ELi32ELb0ELb0ELb1ELb1ELb0ELb1EEEEEEEEEvNT_6ParamsE,"ax",@progbits
	.align	128
.text._ZN7cutlass13device_kernelIN5flash11enable_sm90INS1_16FlashAttnFwdSm90INS1_25CollectiveMainloopFwdSm90ILi2EN4cute5tupleIJNS5_1CILi1EEES8_S8_EEENS6_IJNS7_ILi64EEESA_SA_EEELi512ENS_6half_tEfNS_4arch4Sm90ELb0ELb1ELb1ELb1ELb0ELb1ELb1ELb0ELb0ELb0ELb0ELb0EEENS1_21CollectiveEpilogueFwdINS6_IJSA_NS7_ILi512EEESA_EEES9_SC_SE_Li256ELb1ELb0ELb0ELb0EEENS1_36VarlenDynamicPersistentTileSchedulerILi64ELi64ELi256ELi32ELb0ELb0ELb1ELb1ELb0ELb1EEEEEEEEEvNT_6ParamsE:
        .type           _ZN7cutlass13device_kernelIN5flash11enable_sm90INS1_16FlashAttnFwdSm90INS1_25CollectiveMainloopFwdSm90ILi2EN4cute5tupleIJNS5_1CILi1EEES8_S8_EEENS6_IJNS7_ILi64EEESA_SA_EEELi512ENS_6half_tEfNS_4arch4Sm90ELb0ELb1ELb1ELb1ELb0ELb1ELb1ELb0ELb0ELb0ELb0ELb0EEENS1_21CollectiveEpilogueFwdINS6_IJSA_NS7_ILi512EEESA_EEES9_SC_SE_Li256ELb1ELb0ELb0ELb0EEENS1_36VarlenDynamicPersistentTileSchedulerILi64ELi64ELi256ELi32ELb0ELb0ELb1ELb1ELb0ELb1EEEEEEEEEvNT_6ParamsE,@function
        .size           _ZN7cutlass13device_kernelIN5flash11enable_sm90INS1_16FlashAttnFwdSm90INS1_25CollectiveMainloopFwdSm90ILi2EN4cute5tupleIJNS5_1CILi1EEES8_S8_EEENS6_IJNS7_ILi64EEESA_SA_EEELi512ENS_6half_tEfNS_4arch4Sm90ELb0ELb1ELb1ELb1ELb0ELb1ELb1ELb0ELb0ELb0ELb0ELb0EEENS1_21CollectiveEpilogueFwdINS6_IJSA_NS7_ILi512EEESA_EEES9_SC_SE_Li256ELb1ELb0ELb0ELb0EEENS1_36VarlenDynamicPersistentTileSchedulerILi64ELi64ELi256ELi32ELb0ELb0ELb1ELb1ELb0ELb1EEEEEEEEEvNT_6ParamsE,(.L_x_67 - _ZN7cutlass13device_kernelIN5flash11enable_sm90INS1_16FlashAttnFwdSm90INS1_25CollectiveMainloopFwdSm90ILi2EN4cute5tupleIJNS5_1CILi1EEES8_S8_EEENS6_IJNS7_ILi64EEESA_SA_EEELi512ENS_6half_tEfNS_4arch4Sm90ELb0ELb1ELb1ELb1ELb0ELb1ELb1ELb0ELb0ELb0ELb0ELb0EEENS1_21CollectiveEpilogueFwdINS6_IJSA_NS7_ILi512EEESA_EEES9_SC_SE_Li256ELb1ELb0ELb0ELb0EEENS1_36VarlenDynamicPersistentTileSchedulerILi64ELi64ELi256ELi32ELb0ELb0ELb1ELb1ELb0ELb1EEEEEEEEEvNT_6ParamsE)
        .other          _ZN7cutlass13device_kernelIN5flash11enable_sm90INS1_16FlashAttnFwdSm90INS1_25CollectiveMainloopFwdSm90ILi2EN4cute5tupleIJNS5_1CILi1EEES8_S8_EEENS6_IJNS7_ILi64EEESA_SA_EEELi512ENS_6half_tEfNS_4arch4Sm90ELb0ELb1ELb1ELb1ELb0ELb1ELb1ELb0ELb0ELb0ELb0ELb0EEENS1_21CollectiveEpilogueFwdINS6_IJSA_NS7_ILi512EEESA_EEES9_SC_SE_Li256ELb1ELb0ELb0ELb0EEENS1_36VarlenDynamicPersistentTileSchedulerILi64ELi64ELi256ELi32ELb0ELb0ELb1ELb1ELb0ELb1EEEEEEEEEvNT_6ParamsE,@"STO_CUDA_ENTRY STV_DEFAULT"
_ZN7cutlass13device_kernelIN5flash11enable_sm90INS1_16FlashAttnFwdSm90INS1_25CollectiveMainloopFwdSm90ILi2EN4cute5tupleIJNS5_1CILi1EEES8_S8_EEENS6_IJNS7_ILi64EEESA_SA_EEELi512ENS_6half_tEfNS_4arch4Sm90ELb0ELb1ELb1ELb1ELb0ELb1ELb1ELb0ELb0ELb0ELb0ELb0EEENS1_21CollectiveEpilogueFwdINS6_IJSA_NS7_ILi512EEESA_EEES9_SC_SE_Li256ELb1ELb0ELb0ELb0EEENS1_36VarlenDynamicPersistentTileSchedulerILi64ELi64ELi256ELi32ELb0ELb0ELb1ELb1ELb0ELb1EEEEEEEEEvNT_6ParamsE:
[----:B------:R-:W-:Y:S01]  /*0000*/  LDC R1, c[0x0][0x37c] ;  /* 0x0000df00ff017b82 */ /* 0x000fe20000000800 */
[----:B------:R-:W-:Y:S05]  /*0010*/  EXIT ;  /* 0x000000000000794d */ /* 0x000fea0003800000 */
.L_x_21:
        /* <DEDUP_REMOVED lines=14> */
.L_x_67:


//--------------------- .text._ZN7cutlass13device_kernelIN5flash11enable_sm90INS1_16FlashAttnFwdSm90INS1_25CollectiveMainloopFwdSm90ILi2EN4cute5tupleIJNS5_1CILi1EEES8_S8_EEENS6_IJNS7_ILi64EEESA_SA_EEELi512ENS_6half_tEfNS_4arch4Sm90ELb1ELb0ELb1ELb0ELb0ELb0ELb0ELb0ELb0ELb0ELb0ELb0EEENS1_21CollectiveEpilogueFwdINS6_IJSA_NS7_ILi512EEESA_EEES9_SC_SE_Li256ELb0ELb0ELb0ELb0EEENS1_30DynamicPersistentTileSchedulerILi256ELi32ELb0ELb0ELb1EEEEEEEEEvNT_6ParamsE --------------------------
	.section	.text._ZN7cutlass13device_kernelIN5flash11enable_sm90INS1_16FlashAttnFwdSm90INS1_25CollectiveMainloopFwdSm90ILi2EN4cute5tupleIJNS5_1CILi1EEES8_S8_EEENS6_IJNS7_ILi64EEESA_SA_EEELi512ENS_6half_tEfNS_4arch4Sm90ELb1ELb0ELb1ELb0ELb0ELb0ELb0ELb0ELb0ELb0ELb0ELb0EEENS1_21CollectiveEpilogueFwdINS6_IJSA_NS7_ILi512EEESA_EEES9_SC_SE_Li256ELb0ELb0ELb0ELb0EEENS1_30DynamicPersistentTileSchedulerILi256ELi32ELb0ELb0ELb1EEEEEEEEEvNT_6ParamsE,"ax",@progbits
	.align	128
.text._ZN7cutlass13device_kernelIN5flash11enable_sm90INS1_16FlashAttnFwdSm90INS1_25CollectiveMainloopFwdSm90ILi2EN4cute5tupleIJNS5_1CILi1EEES8_S8_EEENS6_IJNS7_ILi64EEESA_SA_EEELi512ENS_6half_tEfNS_4arch4Sm90ELb1ELb0ELb1ELb0ELb0ELb0ELb0ELb0ELb0ELb0ELb0ELb0EEENS1_21CollectiveEpilogueFwdINS6_IJSA_NS7_ILi512EEESA_EEES9_SC_SE_Li256ELb0ELb0ELb0ELb0EEENS1_30DynamicPersistentTileSchedulerILi256ELi32ELb0ELb0ELb1EEEEEEEEEvNT_6ParamsE:
        .type           _ZN7cutlass13device_kernelIN5flash11enable_sm90INS1_16FlashAttnFwdSm90INS1_25CollectiveMainloopFwdSm90ILi2EN4cute5tupleIJNS5_1CILi1EEES8_S8_EEENS6_IJNS7_ILi64EEESA_SA_EEELi512ENS_6half_tEfNS_4arch4Sm90ELb1ELb0ELb1ELb0ELb0ELb0ELb0ELb0ELb0ELb0ELb0ELb0EEENS1_21CollectiveEpilogueFwdINS6_IJSA_NS7_ILi512EEESA_EEES9_SC_SE_Li256ELb0ELb0ELb0ELb0EEENS1_30DynamicPersistentTileSchedulerILi256ELi32ELb0ELb0ELb1EEEEEEEEEvNT_6ParamsE,@function
        .size           _ZN7cutlass13device_kernelIN5flash11enable_sm90INS1_16FlashAttnFwdSm90INS1_25CollectiveMainloopFwdSm90ILi2EN4cute5tupleIJNS5_1CILi1EEES8_S8_EEENS6_IJNS7_ILi64EEESA_SA_EEELi512ENS_6half_tEfNS_4arch4Sm90ELb1ELb0ELb1ELb0ELb0ELb0ELb0ELb0ELb0ELb0ELb0ELb0EEENS1_21CollectiveEpilogueFwdINS6_IJSA_NS7_ILi512EEESA_EEES9_SC_SE_Li256ELb0ELb0ELb0ELb0EEENS1_30DynamicPersistentTileSchedulerILi256ELi32ELb0ELb0ELb1EEEEEEEEEvNT_6ParamsE,(.L_x_68 - _ZN7cutlass13device_kernelIN5flash11enable_sm90INS1_16FlashAttnFwdSm90INS1_25CollectiveMainloopFwdSm90ILi2EN4cute5tupleIJNS5_1CILi1EEES8_S8_EEENS6_IJNS7_ILi64EEESA_SA_EEELi512ENS_6half_tEfNS_4arch4Sm90ELb1ELb0ELb1ELb0ELb0ELb0ELb0ELb0ELb0ELb0ELb0ELb0EEENS1_21CollectiveEpilogueFwdINS6_IJSA_NS7_ILi512EEESA_EEES9_SC_SE_Li256ELb0ELb0ELb0ELb0EEENS1_30DynamicPersistentTileSchedulerILi256ELi32ELb0ELb0ELb1EEEEEEEEEvNT_6ParamsE)
        .other          _ZN7cutlass13device_kernelIN5flash11enable_sm90INS1_16FlashAttnFwdSm90INS1_25CollectiveMainloopFwdSm90ILi2EN4cute5tupleIJNS5_1CILi1EEES8_S8_EEENS6_IJNS7_ILi64EEESA_SA_EEELi512ENS_6half_tEfNS_4arch4Sm90ELb1ELb0ELb1ELb0ELb0ELb0ELb0ELb0ELb0ELb0ELb0ELb0EEENS1_21CollectiveEpilogueFwdINS6_IJSA_NS7_ILi512EEESA_EEES9_SC_SE_Li256ELb0ELb0ELb0ELb0EEENS1_30DynamicPersistentTileSchedulerILi256ELi32ELb0ELb0ELb1EEEEEEEEEvNT_6ParamsE,@"STO_CUDA_ENTRY STV_DEFAULT"
_ZN7cutlass13device_kernelIN5flash11enable_sm90INS1_16FlashAttnFwdSm90INS1_25CollectiveMainloopFwdSm90ILi2EN4cute5tupleIJNS5_1CILi1EEES8_S8_EEENS6_IJNS7_ILi64EEESA_SA_EEELi512ENS_6half_tEfNS_4arch4Sm90ELb1ELb0ELb1ELb0ELb0ELb0ELb0ELb0ELb0ELb0ELb0ELb0EEENS1_21CollectiveEpilogueFwdINS6_IJSA_NS7_ILi512EEESA_EEES9_SC_SE_Li256ELb0ELb0ELb0ELb0EEENS1_30DynamicPersistentTileSchedulerILi256ELi32ELb0ELb0ELb1EEEEEEEEEvNT_6ParamsE:
[----:B------:R-:W-:Y:S01]  /*0000*/  LDC R1, c[0x0][0x37c] ;  /* 0x0000df00ff017b82 */ /* 0x000fe20000000800 */
[----:B------:R-:W-:Y:S05]  /*0010*/  EXIT ;  /* 0x000000000000794d */ /* 0x000fea0003800000 */
.L_x_22:
        /* <DEDUP_REMOVED lines=14> */
.L_x_68:


//--------------------- .text._ZN7cutlass13device_kernelIN5flash11enable_sm90INS1_16FlashAttnFwdSm90INS1_25CollectiveMainloopFwdSm90ILi2EN4cute5tupleIJNS5_1CILi1EEES8_S8_EEENS6_IJNS7_ILi64EEESA_SA_EEELi512ENS_6half_tEfNS_4arch4Sm90ELb1ELb0ELb1ELb0ELb0ELb0ELb1ELb0ELb0ELb0ELb0ELb0EEENS1_21CollectiveEpilogueFwdINS6_IJSA_NS7_ILi512EEESA_EEES9_SC_SE_Li256ELb0ELb0ELb0ELb0EEENS1_30DynamicPersistentTileSchedulerILi256ELi32ELb0ELb0ELb1EEEEEEEEEvNT_6ParamsE --------------------------
	.section	.text._ZN7cutlass13device_kernelIN5flash11enable_sm90INS1_16FlashAttnFwdSm90INS1_25CollectiveMainloopFwdSm90ILi2EN4cute5tupleIJNS5_1CILi1EEES8_S8_EEENS6_IJNS7_ILi64EEESA_SA_EEELi512ENS_6half_tEfNS_4arch4Sm90ELb1ELb0ELb1ELb0ELb0ELb0ELb1ELb0ELb0ELb0ELb0ELb0EEENS1_21CollectiveEpilogueFwdINS6_IJSA_NS7_ILi512EEESA_EEES9_SC_SE_Li256ELb0ELb0ELb0ELb0EEENS1_30DynamicPersistentTileSchedulerILi256ELi32ELb0ELb0ELb1EEEEEEEEEvNT_6ParamsE,"ax",@progbits
	.align	128
.text._ZN7cutlass13device_kernelIN5flash11enable_sm90INS1_16FlashAttnFwdSm90INS1_25CollectiveMainloopFwdSm90ILi2EN4cute5tupleIJNS5_1CILi1EEES8_S8_EEENS6_IJNS7_ILi64EEESA_SA_EEELi512ENS_6half_tEfNS_4arch4Sm90ELb1ELb0ELb1ELb0ELb0ELb0ELb1ELb0ELb0ELb0ELb0ELb0EEENS1_21CollectiveEpilogueFwdINS6_IJSA_NS7_ILi512EEESA_EEES9_SC_SE_Li256ELb0ELb0ELb0ELb0EEENS1_30DynamicPersistentTileSchedulerILi256ELi32ELb0ELb0ELb1EEEEEEEEEvNT_6ParamsE:
        .type           _ZN7cutlass13device_kernelIN5flash11enable_sm90INS1_16FlashAttnFwdSm90INS1_25CollectiveMainloopFwdSm90ILi2EN4cute5tupleIJNS5_1CILi1EEES8_S8_EEENS6_IJNS7_ILi64EEESA_SA_EEELi512ENS_6half_tEfNS_4arch4Sm90ELb1ELb0ELb1ELb0ELb0ELb0ELb1ELb0ELb0ELb0ELb0ELb0EEENS1_21CollectiveEpilogueFwdINS6_IJSA_NS7_ILi512EEESA_EEES9_SC_SE_Li256ELb0ELb0ELb0ELb0EEENS1_30DynamicPersistentTileSchedulerILi256ELi32ELb0ELb0ELb1EEEEEEEEEvNT_6ParamsE,@function
        .size           _ZN7cutlass13device_kernelIN5flash11enable_sm90INS1_16FlashAttnFwdSm90INS1_25CollectiveMainloopFwdSm90ILi2EN4cute5tupleIJNS5_1CILi1EEES8_S8_EEENS6_IJNS7_ILi64EEESA_SA_EEELi512ENS_6half_tEfNS_4arch4Sm90ELb1ELb0ELb1ELb0ELb0ELb0ELb1ELb0ELb0ELb0ELb0ELb0EEENS1_21CollectiveEpilogueFwdINS6_IJSA_NS7_ILi512EEESA_EEES9_SC_SE_Li256ELb0ELb0ELb0ELb0EEENS1_30DynamicPersistentTileSchedulerILi256ELi32ELb0ELb0ELb1EEEEEEEEEvNT_6ParamsE,(.L_x_69 - _ZN7cutlass13device_kernelIN5flash11enable_sm90INS1_16FlashAttnFwdSm90INS1_25CollectiveMainloopFwdSm90ILi2EN4cute5tupleIJNS5_1CILi1EEES8_S8_EEENS6_IJNS7_ILi64EEESA_SA_EEELi512ENS_6half_tEfNS_4arch4Sm90ELb1ELb0ELb1ELb0ELb0ELb0ELb1ELb0ELb0ELb0ELb0ELb0EEENS1_21CollectiveEpilogueFwdINS6_IJSA_NS7_ILi512EEESA_EEES9_SC_SE_Li256ELb0ELb0ELb0ELb0EEENS1_30DynamicPersistentTileSchedulerILi256ELi32ELb0ELb0ELb1EEEEEEEEEvNT_6ParamsE)
        .other          _ZN7cutlass13device_kernelIN5flash11enable_sm90INS1_16FlashAttnFwdSm90INS1_25CollectiveMainloopFwdSm90ILi2EN4cute5tupleIJNS5_1CILi1EEES8_S8_EEENS6_IJNS7_ILi64EEESA_SA_EEELi512ENS_6half_tEfNS_4arch4Sm90ELb1ELb0ELb1ELb0ELb0ELb0ELb1ELb0ELb0ELb0ELb0ELb0EEENS1_21CollectiveEpilogueFwdINS6_IJSA_NS7_ILi512EEESA_EEES9_SC_SE_Li256ELb0ELb0ELb0ELb0EEENS1_30DynamicPersistentTileSchedulerILi256ELi32ELb0ELb0ELb1EEEEEEEEEvNT_6ParamsE,@"STO_CUDA_ENTRY STV_DEFAULT"
_ZN7cutlass13device_kernelIN5flash11enable_sm90INS1_16FlashAttnFwdSm90INS1_25CollectiveMainloopFwdSm90ILi2EN4cute5tupleIJNS5_1CILi1EEES8_S8_EEENS6_IJNS7_ILi64EEESA_SA_EEELi512ENS_6half_tEfNS_4arch4Sm90ELb1ELb0ELb1ELb0ELb0ELb0ELb1ELb0ELb0ELb0ELb0ELb0EEENS1_21CollectiveEpilogueFwdINS6_IJSA_NS7_ILi512EEESA_EEES9_SC_SE_Li256ELb0ELb0ELb0ELb0EEENS1_30DynamicPersistentTileSchedulerILi256ELi32ELb0ELb0ELb1EEEEEEEEEvNT_6ParamsE:
[----:B------:R-:W-:Y:S01]  /*0000*/  LDC R1, c[0x0][0x37c] ;  /* 0x0000df00ff017b82 */ /* 0x000fe20000000800 */
[----:B------:R-:W-:Y:S05]  /*0010*/  EXIT ;  /* 0x000000000000794d */ /* 0x000fea0003800000 */
.L_x_23:
        /* <DEDUP_REMOVED lines=14> */
.L_x_69:


//--------------------- .text._ZN7cutlass13device_kernelIN5flash11enable_sm90INS1_16FlashAttnFwdSm90INS1_25CollectiveMainloopFwdSm90ILi2EN4cute5tupleIJNS5_1CILi1EEES8_S8_EEENS6_IJNS7_ILi64EEESA_SA_EEELi512ENS_6half_tEfNS_4arch4Sm90ELb1ELb0ELb1ELb1ELb0ELb0ELb0ELb0ELb0ELb0ELb0ELb0EEENS1_21CollectiveEpilogueFwdINS6_IJSA_NS7_ILi512EEESA_EEES9_SC_SE_Li256ELb1ELb0ELb0ELb0EEENS1_36VarlenDynamicPersistentTileSchedulerILi64ELi64ELi256ELi32ELb0ELb0ELb1ELb1ELb1ELb1EEEEEEEEEvNT_6ParamsE --------------------------
	.section	.text._ZN7cutlass13device_kernelIN5flash11enable_sm90INS1_16FlashAttnFwdSm90INS1_25CollectiveMainloopFwdSm90ILi2EN4cute5tupleIJNS5_1CILi1EEES8_S8_EEENS6_IJNS7_ILi64EEESA_SA_EEELi512ENS_6half_tEfNS_4arch4Sm90ELb1ELb0ELb1ELb1ELb0ELb0ELb0ELb0ELb0ELb0ELb0ELb0EEENS1_21CollectiveEpilogueFwdINS6_IJSA_NS7_ILi512EEESA_EEES9_SC_SE_Li256ELb1ELb0ELb0ELb0EEENS1_36VarlenDynamicPersistentTileSchedulerILi64ELi64ELi256ELi32ELb0ELb0ELb1ELb1ELb1ELb1EEEEEEEEEvNT_6ParamsE,"ax",@progbits
	.align	128
.text._ZN7cutlass13device_kernelIN5flash11enable_sm90INS1_16FlashAttnFwdSm90INS1_25CollectiveMainloopFwdSm90ILi2EN4cute5tupleIJNS5_1CILi1EEES8_S8_EEENS6_IJNS7_ILi64EEESA_SA_EEELi512ENS_6half_tEfNS_4arch4Sm90ELb1ELb0ELb1ELb1ELb0ELb0ELb0ELb0ELb0ELb0ELb0ELb0EEENS1_21CollectiveEpilogueFwdINS6_IJSA_NS7_ILi512EEESA_EEES9_SC_SE_Li256ELb1ELb0ELb0ELb0EEENS1_36VarlenDynamicPersistentTileSchedulerILi64ELi64ELi256ELi32ELb0ELb0ELb1ELb1ELb1ELb1EEEEEEEEEvNT_6ParamsE:
        .type           _ZN7cutlass13device_kernelIN5flash11enable_sm90INS1_16FlashAttnFwdSm90INS1_25CollectiveMainloopFwdSm90ILi2EN4cute5tupleIJNS5_1CILi1EEES8_S8_EEENS6_IJNS7_ILi64EEESA_SA_EEELi512ENS_6half_tEfNS_4arch4Sm90ELb1ELb0ELb1ELb1ELb0ELb0ELb0ELb0ELb0ELb0ELb0ELb0EEENS1_21CollectiveEpilogueFwdINS6_IJSA_NS7_ILi512EEESA_EEES9_SC_SE_Li256ELb1ELb0ELb0ELb0EEENS1_36VarlenDynamicPersistentTileSchedulerILi64ELi64ELi256ELi32ELb0ELb0ELb1ELb1ELb1ELb1EEEEEEEEEvNT_6ParamsE,@function
        .size           _ZN7cutlass13device_kernelIN5flash11enable_sm90INS1_16FlashAttnFwdSm90INS1_25CollectiveMainloopFwdSm90ILi2EN4cute5tupleIJNS5_1CILi1EEES8_S8_EEENS6_IJNS7_ILi64EEESA_SA_EEELi512ENS_6half_tEfNS_4arch4Sm90ELb1ELb0ELb1ELb1ELb0ELb0ELb0ELb0ELb0ELb0ELb0ELb0EEENS1_21CollectiveEpilogueFwdINS6_IJSA_NS7_ILi512EEESA_EEES9_SC_SE_Li256ELb1ELb0ELb0ELb0EEENS1_36VarlenDynamicPersistentTileSchedulerILi64ELi64ELi256ELi32ELb0ELb0ELb1ELb1ELb1ELb1EEEEEEEEEvNT_6ParamsE,(.L_x_70 - _ZN7cutlass13device_kernelIN5flash11enable_sm90INS1_16FlashAttnFwdSm90INS1_25CollectiveMainloopFwdSm90ILi2EN4cute5tupleIJNS5_1CILi1EEES8_S8_EEENS6_IJNS7_ILi64EEESA_SA_EEELi512ENS_6half_tEfNS_4arch4Sm90ELb1ELb0ELb1ELb1ELb0ELb0ELb0ELb0ELb0ELb0ELb0ELb0EEENS1_21CollectiveEpilogueFwdINS6_IJSA_NS7_ILi512EEESA_EEES9_SC_SE_Li256ELb1ELb0ELb0ELb0EEENS1_36VarlenDynamicPersistentTileSchedulerILi64ELi64ELi256ELi32ELb0ELb0ELb1ELb1ELb1ELb1EEEEEEEEEvNT_6ParamsE)
        .other          _ZN7cutlass13device_kernelIN5flash11enable_sm90INS1_16FlashAttnFwdSm90INS1_25CollectiveMainloopFwdSm90ILi2EN4cute5tupleIJNS5_1CILi1EEES8_S8_EEENS6_IJNS7_ILi64EEESA_SA_EEELi512ENS_6half_tEfNS_4arch4Sm90ELb1ELb0ELb1ELb1ELb0ELb0ELb0ELb0ELb0ELb0ELb0ELb0EEENS1_21CollectiveEpilogueFwdINS6_IJSA_NS7_ILi512EEESA_EEES9_SC_SE_Li256ELb1ELb0ELb0ELb0EEENS1_36VarlenDynamicPersistentTileSchedulerILi64ELi64ELi256ELi32ELb0ELb0ELb1ELb1ELb1ELb1EEEEEEEEEvNT_6ParamsE,@"STO_CUDA_ENTRY STV_DEFAULT"
_ZN7cutlass13device_kernelIN5flash11enable_sm90INS1_16FlashAttnFwdSm90INS1_25CollectiveMainloopFwdSm90ILi2EN4cute5tupleIJNS5_1CILi1EEES8_S8_EEENS6_IJNS7_ILi64EEESA_SA_EEELi512ENS_6half_tEfNS_4arch4Sm90ELb1ELb0ELb1ELb1ELb0ELb0ELb0ELb0ELb0ELb0ELb0ELb0EEENS1_21CollectiveEpilogueFwdINS6_IJSA_NS7_ILi512EEESA_EEES9_SC_SE_Li256ELb1ELb0ELb0ELb0EEENS1_36VarlenDynamicPersistentTileSchedulerILi64ELi64ELi256ELi32ELb0ELb0ELb1ELb1ELb1ELb1EEEEEEEEEvNT_6ParamsE:
[----:B------:R-:W-:Y:S01]  /*0000*/  LDC R1, c[0x0][0x37c] ;  /* 0x0000df00ff017b82 */ /* 0x000fe20000000800 */
[----:B------:R-:W-:Y:S05]  /*0010*/  EXIT ;  /* 0x000000000000794d */ /* 0x000fea0003800000 */
.L_x_24:
        /* <DEDUP_REMOVED lines=14> */
.L_x_70:


//--------------------- .text._ZN7cutlass13device_kernelIN5flash11enable_sm90INS1_16FlashAttnFwdSm90INS1_25CollectiveMainloopFwdSm90ILi2EN4cute5tupleIJNS5_1CILi1EEES8_S8_EEENS6_IJNS7_ILi64EEESA_SA_EEELi512ENS_6half_tEfNS_4arch4Sm90ELb1ELb0ELb1ELb1ELb0ELb1ELb0ELb0ELb0ELb0ELb0ELb0EEENS1_21CollectiveEpilogueFwdINS6_IJSA_NS7_ILi512EEESA_EEES9_SC_SE_Li256ELb1ELb0ELb0ELb0EEENS1_36VarlenDynamicPersistentTileSchedulerILi64ELi64ELi256ELi32ELb0ELb0ELb1ELb1ELb1ELb1EEEEEEEEEvNT_6ParamsE --------------------------
	.section	.text._ZN7cutlass13device_kernelIN5flash11enable_sm90INS1_16FlashAttnFwdSm90INS1_25CollectiveMainloopFwdSm90ILi2EN4cute5tupleIJNS5_1CILi1EEES8_S8_EEENS6_IJNS7_ILi64EEESA_SA_EEELi512ENS_6half_tEfNS_4arch4Sm90ELb1ELb0ELb1ELb1ELb0ELb1ELb0ELb0ELb0ELb0ELb0ELb0EEENS1_21CollectiveEpilogueFwdINS6_IJSA_NS7_ILi512EEESA_EEES9_SC_SE_Li256ELb1ELb0ELb0ELb0EEENS1_36VarlenDynamicPersistentTileSchedulerILi64ELi64ELi256ELi32ELb0ELb0ELb1ELb1ELb1ELb1EEEEEEEEEvNT_6ParamsE,"ax",@progbits
	.align	128
.text._ZN7cutlass13device_kernelIN5flash11enable_sm90INS1_16FlashAttnFwdSm90INS1_25CollectiveMainloopFwdSm90ILi2EN4cute5tupleIJNS5_1CILi1EEES8_S8_EEENS6_IJNS7_ILi64EEESA_SA_EEELi512ENS_6half_tEfNS_4arch4Sm90ELb1ELb0ELb1ELb1ELb0ELb1ELb0ELb0ELb0ELb0ELb0ELb0EEENS1_21CollectiveEpilogueFwdINS6_IJSA_NS7_ILi512EEESA_EEES9_SC_SE_Li256ELb1ELb0ELb0ELb0EEENS1_36VarlenDynamicPersistentTileSchedulerILi64ELi64ELi256ELi32ELb0ELb0ELb1ELb1ELb1ELb1EEEEEEEEEvNT_6ParamsE:
        .type           _ZN7cutlass13device_kernelIN5flash11enable_sm90INS1_16FlashAttnFwdSm90INS1_25CollectiveMainloopFwdSm90ILi2EN4cute5tupleIJNS5_1CILi1EEES8_S8_EEENS6_IJNS7_ILi64EEESA_SA_EEELi512ENS_6half_tEfNS_4arch4Sm90ELb1ELb0ELb1ELb1ELb0ELb1ELb0ELb0ELb0ELb0ELb0ELb0EEENS1_21CollectiveEpilogueFwdINS6_IJSA_NS7_ILi512EEESA_EEES9_SC_SE_Li256ELb1ELb0ELb0ELb0EEENS1_36VarlenDynamicPersistentTileSchedulerILi64ELi64ELi256ELi32ELb0ELb0ELb1ELb1ELb1ELb1EEEEEEEEEvNT_6ParamsE,@function
        .size           _ZN7cutlass13device_kernelIN5flash11enable_sm90INS1_16FlashAttnFwdSm90INS1_25CollectiveMainloopFwdSm90ILi2EN4cute5tupleIJNS5_1CILi1EEES8_S8_EEENS6_IJNS7_ILi64EEESA_SA_EEELi512ENS_6half_tEfNS_4arch4Sm90ELb1ELb0ELb1ELb1ELb0ELb1ELb0ELb0ELb0ELb0ELb0ELb0EEENS1_21CollectiveEpilogueFwdINS6_IJSA_NS7_ILi512EEESA_EEES9_SC_SE_Li256ELb1ELb0ELb0ELb0EEENS1_36VarlenDynamicPersistentTileSchedulerILi64ELi64ELi256ELi32ELb0ELb0ELb1ELb1ELb1ELb1EEEEEEEEEvNT_6ParamsE,(.L_x_71 - _ZN7cutlass13device_kernelIN5flash11enable_sm90INS1_16FlashAttnFwdSm90INS1_25CollectiveMainloopFwdSm90ILi2EN4cute5tupleIJNS5_1CILi1EEES8_S8_EEENS6_IJNS7_ILi64EEESA_SA_EEELi512ENS_6half_tEfNS_4arch4Sm90ELb1ELb0ELb1ELb1ELb0ELb1ELb0ELb0ELb0ELb0ELb0ELb0EEENS1_21CollectiveEpilogueFwdINS6_IJSA_NS7_ILi512EEESA_EEES9_SC_SE_Li256ELb1ELb0ELb0ELb0EEENS1_36VarlenDynamicPersistentTileSchedulerILi64ELi64ELi256ELi32ELb0ELb0ELb1ELb1ELb1ELb1EEEEEEEEEvNT_6ParamsE)
        .other          _ZN7cutlass13device_kernelIN5flash11enable_sm90INS1_16FlashAttnFwdSm90INS1_25CollectiveMainloopFwdSm90ILi2EN4cute5tupleIJNS5_1CILi1EEES8_S8_EEENS6_IJNS7_ILi64EEESA_SA_EEELi512ENS_6half_tEfNS_4arch4Sm90ELb1ELb0ELb1ELb1ELb0ELb1ELb0ELb0ELb0ELb0ELb0ELb0EEENS1_21CollectiveEpilogueFwdINS6_IJSA_NS7_ILi512EEESA_EEES9_SC_SE_Li256ELb1ELb0ELb0ELb0EEENS1_36VarlenDynamicPersistentTileSchedulerILi64ELi64ELi256ELi32ELb0ELb0ELb1ELb1ELb1ELb1EEEEEEEEEvNT_6ParamsE,@"STO_CUDA_ENTRY STV_DEFAULT"
_ZN7cutlass13device_kernelIN5flash11enable_sm90INS1_16FlashAttnFwdSm90INS1_25CollectiveMainloopFwdSm90ILi2EN4cute5tupleIJNS5_1CILi1EEES8_S8_EEENS6_IJNS7_ILi64EEESA_SA_EEELi512ENS_6half_tEfNS_4arch4Sm90ELb1ELb0ELb1ELb1ELb0ELb1ELb0ELb0ELb0ELb0ELb0ELb0EEENS1_21CollectiveEpilogueFwdINS6_IJSA_NS7_ILi512EEESA_EEES9_SC_SE_Li256ELb1ELb0ELb0ELb0EEENS1_36VarlenDynamicPersistentTileSchedulerILi64ELi64ELi256ELi32ELb0ELb0ELb1ELb1ELb1ELb1EEEEEEEEEvNT_6ParamsE:
[----:B------:R-:W-:Y:S01]  /*0000*/  LDC R1, c[0x0][0x37c] ;  /* 0x0000df00ff017b82 */ /* 0x000fe20000000800 */
[----:B------:R-:W-:Y:S05]  /*0010*/  EXIT ;  /* 0x000000000000794d */ /* 0x000fea0003800000 */
.L_x_25:
        /* <DEDUP_REMOVED lines=14> */
.L_x_71:


//--------------------- .text._ZN7cutlass13device_kernelIN5flash11enable_sm90INS1_16FlashAttnFwdSm90INS1_25CollectiveMainloopFwdSm90ILi2EN4cute5tupleIJNS5_1CILi1EEES8_S8_EEENS6_IJNS7_ILi64EEESA_SA_EEELi512ENS_6half_tEfNS_4arch4Sm90ELb1ELb0ELb1ELb1ELb0ELb0ELb1ELb0ELb0ELb0ELb0ELb0EEENS1_21CollectiveEpilogueFwdINS6_IJSA_NS7_ILi512EEESA_EEES9_SC_SE_Li256ELb1ELb0ELb0ELb0EEENS1_36VarlenDynamicPersistentTileSchedulerILi64ELi64ELi256ELi32ELb0ELb0ELb1ELb1ELb1ELb1EEEEEEEEEvNT_6ParamsE --------------------------
	.section	.text._ZN7cutlass13device_kernelIN5flash11enable_sm90INS1_16FlashAttnFwdSm90INS1_25CollectiveMainloopFwdSm90ILi2EN4cute5tupleIJNS5_1CILi1EEES8_S8_EEENS6_IJNS7_ILi64EEESA_SA_EEELi512ENS_6half_tEfNS_4arch4Sm90ELb1ELb0ELb1ELb1ELb0ELb0ELb1ELb0ELb0ELb0ELb0ELb0EEENS1_21CollectiveEpilogueFwdINS6_IJSA_NS7_ILi512EEESA_EEES9_SC_SE_Li256ELb1ELb0ELb0ELb0EEENS1_36VarlenDynamicPersistentTileSchedulerILi64ELi64ELi256ELi32ELb0ELb0ELb1ELb1ELb1ELb1EEEEEEEEEvNT_6ParamsE,"ax",@progbits
	.align	128
.text._ZN7cutlass13device_kernelIN5flash11enable_sm90INS1_16FlashAttnFwdSm90INS1_25CollectiveMainloopFwdSm90ILi2EN4cute5tupleIJNS5_1CILi1EEES8_S8_EEENS6_IJNS7_ILi64EEESA_SA_EEELi512ENS_6half_tEfNS_4arch4Sm90ELb1ELb0ELb1ELb1ELb0ELb0ELb1ELb0ELb0ELb0ELb0ELb0EEENS1_21CollectiveEpilogueFwdINS6_IJSA_NS7_ILi512EEESA_EEES9_SC_SE_Li256ELb1ELb0ELb0ELb0EEENS1_36VarlenDynamicPersistentTileSchedulerILi64ELi64ELi256ELi32ELb0ELb0ELb1ELb1ELb1ELb1EEEEEEEEEvNT_6ParamsE:
        .type           _ZN7cutlass13device_kernelIN5flash11enable_sm90INS1_16FlashAttnFwdSm90INS1_25CollectiveMainloopFwdSm90ILi2EN4cute5tupleIJNS5_1CILi1EEES8_S8_EEENS6_IJNS7_ILi64EEESA_SA_EEELi512ENS_6half_tEfNS_4arch4Sm90ELb1ELb0ELb1ELb1ELb0ELb0ELb1ELb0ELb0ELb0ELb0ELb0EEENS1_21CollectiveEpilogueFwdINS6_IJSA_NS7_ILi512EEESA_EEES9_SC_SE_Li256ELb1ELb0ELb0ELb0EEENS1_36VarlenDynamicPersistentTileSchedulerILi64ELi64ELi256ELi32ELb0ELb0ELb1ELb1ELb1ELb1EEEEEEEEEvNT_6ParamsE,@function
        .size           _ZN7cutlass13device_kernelIN5flash11enable_sm90INS1_16FlashAttnFwdSm90INS1_25CollectiveMainloopFwdSm90ILi2EN4cute5tupleIJNS5_1CILi1EEES8_S8_EEENS6_IJNS7_ILi64EEESA_SA_EEELi512ENS_6half_tEfNS_4arch4Sm90ELb1ELb0ELb1ELb1ELb0ELb0ELb1ELb0ELb0ELb0ELb0ELb0EEENS1_21CollectiveEpilogueFwdINS6_IJSA_NS7_ILi512EEESA_EEES9_SC_SE_Li256ELb1ELb0ELb0ELb0EEENS1_36VarlenDynamicPersistentTileSchedulerILi64ELi64ELi256ELi32ELb0ELb0ELb1ELb1ELb1ELb1EEEEEEEEEvNT_6ParamsE,(.L_x_72 - _ZN7cutlass13device_kernelIN5flash11enable_sm90INS1_16FlashAttnFwdSm90INS1_25CollectiveMainloopFwdSm90ILi2EN4cute5tupleIJNS5_1CILi1EEES8_S8_EEENS6_IJNS7_ILi64EEESA_SA_EEELi512ENS_6half_tEfNS_4arch4Sm90ELb1ELb0ELb1ELb1ELb0ELb0ELb1ELb0ELb0ELb0ELb0ELb0EEENS1_21CollectiveEpilogueFwdINS6_IJSA_NS7_ILi512EEESA_EEES9_SC_SE_Li256ELb1ELb0ELb0ELb0EEENS1_36VarlenDynamicPersistentTileSchedulerILi64ELi64ELi256ELi32ELb0ELb0ELb1ELb1ELb1ELb1EEEEEEEEEvNT_6ParamsE)
        .other          _ZN7cutlass13device_kernelIN5flash11enable_sm90INS1_16FlashAttnFwdSm90INS1_25CollectiveMainloopFwdSm90ILi2EN4cute5tupleIJNS5_1CILi1EEES8_S8_EEENS6_IJNS7_ILi64EEESA_SA_EEELi512ENS_6half_tEfNS_4arch4Sm90ELb1ELb0ELb1ELb1ELb0ELb0ELb1ELb0ELb0ELb0ELb0ELb0EEENS1_21CollectiveEpilogueFwdINS6_IJSA_NS7_ILi512EEESA_EEES9_SC_SE_Li256ELb1ELb0ELb0ELb0EEENS1_36VarlenDynamicPersistentTileSchedulerILi64ELi64ELi256ELi32ELb0ELb0ELb1ELb1ELb1ELb1EEEEEEEEEvNT_6ParamsE,@"STO_CUDA_ENTRY STV_DEFAULT"
_ZN7cutlass13device_kernelIN5flash11enable_sm90INS1_16FlashAttnFwdSm90INS1_25CollectiveMainloopFwdSm90ILi2EN4cute5tupleIJNS5_1CILi1EEES8_S8_EEENS6_IJNS7_ILi64EEESA_SA_EEELi512ENS_6half_tEfNS_4arch4Sm90ELb1ELb0ELb1ELb1ELb0ELb0ELb1ELb0ELb0ELb0ELb0ELb0EEENS1_21CollectiveEpilogueFwdINS6_IJSA_NS7_ILi512EEESA_EEES9_SC_SE_Li256ELb1ELb0ELb0ELb0EEENS1_36VarlenDynamicPersistentTileSchedulerILi64ELi64ELi256ELi32ELb0ELb0ELb1ELb1ELb1ELb1EEEEEEEEEvNT_6ParamsE:
[----:B------:R-:W-:Y:S01]  /*0000*/  LDC R1, c[0x0][0x37c] ;  /* 0x0000df00ff017b82 */ /* 0x000fe20000000800 */
[----:B------:R-:W-:Y:S05]  /*0010*/  EXIT ;  /* 0x000000000000794d */ /* 0x000fea0003800000 */
.L_x_26:
        /* <DEDUP_REMOVED lines=14> */
.L_x_72:


//--------------------- .text._ZN7cutlass13device_kernelIN5flash11enable_sm90INS1_16FlashAttnFwdSm90INS1_25CollectiveMainloopFwdSm90ILi2EN4cute5tupleIJNS5_1CILi1EEES8_S8_EEENS6_IJNS7_ILi64EEESA_SA_EEELi512ENS_6half_tEfNS_4arch4Sm90ELb1ELb0ELb1ELb1ELb0ELb1ELb1ELb0ELb0ELb0ELb0ELb0EEENS1_21CollectiveEpilogueFwdINS6_IJSA_NS7_ILi512EEESA_EEES9_SC_SE_Li256ELb1ELb0ELb0ELb0EEENS1_36VarlenDynamicPersistentTileSchedulerILi64ELi64ELi256ELi32ELb0ELb0ELb1ELb1ELb1ELb1EEEEEEEEEvNT_6ParamsE --------------------------
	.section	.text._ZN7cutlass13device_kernelIN5flash11enable_sm90INS1_16FlashAttnFwdSm90INS1_25CollectiveMainloopFwdSm90ILi2EN4cute5tupleIJNS5_1CILi1EEES8_S8_EEENS6_IJNS7_ILi64EEESA_SA_EEELi512ENS_6half_tEfNS_4arch4Sm90ELb1ELb0ELb1ELb1ELb0ELb1ELb1ELb0ELb0ELb0ELb0ELb0EEENS1_21CollectiveEpilogueFwdINS6_IJSA_NS7_ILi512EEESA_EEES9_SC_SE_Li256ELb1ELb0ELb0ELb0EEENS1_36VarlenDynamicPersistentTileSchedulerILi64ELi64ELi256ELi32ELb0ELb0ELb1ELb1ELb1ELb1EEEEEEEEEvNT_6ParamsE,"ax",@progbits
	.align	128
.text._ZN7cutlass13device_kernelIN5flash11enable_sm90INS1_16FlashAttnFwdSm90INS1_25CollectiveMainloopFwdSm90ILi2EN4cute5tupleIJNS5_1CILi1EEES8_S8_EEENS6_IJNS7_ILi64EEESA_SA_EEELi512ENS_6half_tEfNS_4arch4Sm90ELb1ELb0ELb1ELb1ELb0ELb1ELb1ELb0ELb0ELb0ELb0ELb0EEENS1_21CollectiveEpilogueFwdINS6_IJSA_NS7_ILi512EEESA_EEES9_SC_SE_Li256ELb1ELb0ELb0ELb0EEENS1_36VarlenDynamicPersistentTileSchedulerILi64ELi64ELi256ELi32ELb0ELb0ELb1ELb1ELb1ELb1EEEEEEEEEvNT_6ParamsE:
        .type           _ZN7cutlass13device_kernelIN5flash11enable_sm90INS1_16FlashAttnFwdSm90INS1_25CollectiveMainloopFwdSm90ILi2EN4cute5tupleIJNS5_1CILi1EEES8_S8_EEENS6_IJNS7_ILi64EEESA_SA_EEELi512ENS_6half_tEfNS_4arch4Sm90ELb1ELb0ELb1ELb1ELb0ELb1ELb1ELb0ELb0ELb0ELb0ELb0EEENS1_21CollectiveEpilogueFwdINS6_IJSA_NS7_ILi512EEESA_EEES9_SC_SE_Li256ELb1ELb0ELb0ELb0EEENS1_36VarlenDynamicPersistentTileSchedulerILi64ELi64ELi256ELi32ELb0ELb0ELb1ELb1ELb1ELb1EEEEEEEEEvNT_6ParamsE,@function
        .size           _ZN7cutlass13device_kernelIN5flash11enable_sm90INS1_16FlashAttnFwdSm90INS1_25CollectiveMainloopFwdSm90ILi2EN4cute5tupleIJNS5_1CILi1EEES8_S8_EEENS6_IJNS7_ILi64EEESA_SA_EEELi512ENS_6half_tEfNS_4arch4Sm90ELb1ELb0ELb1ELb1ELb0ELb1ELb1ELb0ELb0ELb0ELb0ELb0EEENS1_21CollectiveEpilogueFwdINS6_IJSA_NS7_ILi512EEESA_EEES9_SC_SE_Li256ELb1ELb0ELb0ELb0EEENS1_36VarlenDynamicPersistentTileSchedulerILi64ELi64ELi256ELi32ELb0ELb0ELb1ELb1ELb1ELb1EEEEEEEEEvNT_6ParamsE,(.L_x_73 - _ZN7cutlass13device_kernelIN5flash11enable_sm90INS1_16FlashAttnFwdSm90INS1_25CollectiveMainloopFwdSm90ILi2EN4cute5tupleIJNS5_1CILi1EEES8_S8_EEENS6_IJNS7_ILi64EEESA_SA_EEELi512ENS_6half_tEfNS_4arch4Sm90ELb1ELb0ELb1ELb1ELb0ELb1ELb1ELb0ELb0ELb0ELb0ELb0EEENS1_21CollectiveEpilogueFwdINS6_IJSA_NS7_ILi512EEESA_EEES9_SC_SE_Li256ELb1ELb0ELb0ELb0EEENS1_36VarlenDynamicPersistentTileSchedulerILi64ELi64ELi256ELi32ELb0ELb0ELb1ELb1ELb1ELb1EEEEEEEEEvNT_6ParamsE)
        .other          _ZN7cutlass13device_kernelIN5flash11enable_sm90INS1_16FlashAttnFwdSm90INS1_25CollectiveMainloopFwdSm90ILi2EN4cute5tupleIJNS5_1CILi1EEES8_S8_EEENS6_IJNS7_ILi64EEESA_SA_EEELi512ENS_6half_tEfNS_4arch4Sm90ELb1ELb0ELb1ELb1ELb0ELb1ELb1ELb0ELb0ELb0ELb0ELb0EEENS1_21CollectiveEpilogueFwdINS6_IJSA_NS7_ILi512EEESA_EEES9_SC_SE_Li256ELb1ELb0ELb0ELb0EEENS1_36VarlenDynamicPersistentTileSchedulerILi64ELi64ELi256ELi32ELb0ELb0ELb1ELb1ELb1ELb1EEEEEEEEEvNT_6ParamsE,@"STO_CUDA_ENTRY STV_DEFAULT"
_ZN7cutlass13device_kernelIN5flash11enable_sm90INS1_16FlashAttnFwdSm90INS1_25CollectiveMainloopFwdSm90ILi2EN4cute5tupleIJNS5_1CILi1EEES8_S8_EEENS6_IJNS7_ILi64EEESA_SA_EEELi512ENS_6half_tEfNS_4arch4Sm90ELb1ELb0ELb1ELb1ELb0ELb1ELb1ELb0ELb0ELb0ELb0ELb0EEENS1_21CollectiveEpilogueFwdINS6_IJSA_NS7_ILi512EEESA_EEES9_SC_SE_Li256ELb1ELb0ELb0ELb0EEENS1_36VarlenDynamicPersistentTileSchedulerILi64ELi64ELi256ELi32ELb0ELb0ELb1ELb1ELb1ELb1EEEEEEEEEvNT_6ParamsE:
[----:B------:R-:W-:Y:S01]  /*0000*/  LDC R1, c[0x0][0x37c] ;  /* 0x0000df00ff017b82 */ /* 0x000fe20000000800 */
[----:B------:R-:W-:Y:S05]  /*0010*/  EXIT ;  /* 0x000000000000794d */ /* 0x000fea0003800000 */
.L_x_27:
        /* <DEDUP_REMOVED lines=14> */
.L_x_73:


//--------------------- .text._ZN7cutlass13device_kernelIN5flash11enable_sm90INS1_16FlashAttnFwdSm90INS1_25CollectiveMainloopFwdSm90ILi2EN4cute5tupleIJNS5_1CILi1EEES8_S8_EEENS6_IJNS7_ILi128EEENS7_ILi96EEENS7_ILi64EEEEEELi256ENS_6half_tEfNS_4arch4Sm90ELb0ELb0ELb1ELb0ELb0ELb0ELb0ELb1ELb0ELb0ELb0ELb0EEENS1_21CollectiveEpilogueFwdINS6_IJSA_NS7_ILi256EEESB_EEES9_SE_SG_Li256ELb0ELb0ELb0ELb0EEENS1_29StaticPersistentTileSchedulerILb0EEEEEEEEEvNT_6ParamsE --------------------------
	.section	.text._ZN7cutlass13device_kernelIN5flash11enable_sm90INS1_16FlashAttnFwdSm90INS1_25CollectiveMainloopFwdSm90ILi2EN4cute5tupleIJNS5_1CILi1EEES8_S8_EEENS6_IJNS7_ILi128EEENS7_ILi96EEENS7_ILi64EEEEEELi256ENS_6half_tEfNS_4arch4Sm90ELb0ELb0ELb1ELb0ELb0ELb0ELb0ELb1ELb0ELb0ELb0ELb0EEENS1_21CollectiveEpilogueFwdINS6_IJSA_NS7_ILi256EEESB_EEES9_SE_SG_Li256ELb0ELb0ELb0ELb0EEENS1_29StaticPersistentTileSchedulerILb0EEEEEEEEEvNT_6ParamsE,"ax",@progbits
	.align	128
.text._ZN7cutlass13device_kernelIN5flash11enable_sm90INS1_16FlashAttnFwdSm90INS1_25CollectiveMainloopFwdSm90ILi2EN4cute5tupleIJNS5_1CILi1EEES8_S8_EEENS6_IJNS7_ILi128EEENS7_ILi96EEENS7_ILi64EEEEEELi256ENS_6half_tEfNS_4arch4Sm90ELb0ELb0ELb1ELb0ELb0ELb0ELb0ELb1ELb0ELb0ELb0ELb0EEENS1_21CollectiveEpilogueFwdINS6_IJSA_NS7_ILi256EEESB_EEES9_SE_SG_Li256ELb0ELb0ELb0ELb0EEENS1_29StaticPersistentTileSchedulerILb0EEEEEEEEEvNT_6ParamsE:
        .type           _ZN7cutlass13device_kernelIN5flash11enable_sm90INS1_16FlashAttnFwdSm90INS1_25CollectiveMainloopFwdSm90ILi2EN4cute5tupleIJNS5_1CILi1EEES8_S8_EEENS6_IJNS7_ILi128EEENS7_ILi96EEENS7_ILi64EEEEEELi256ENS_6half_tEfNS_4arch4Sm90ELb0ELb0ELb1ELb0ELb0ELb0ELb0ELb1ELb0ELb0ELb0ELb0EEENS1_21CollectiveEpilogueFwdINS6_IJSA_NS7_ILi256EEESB_EEES9_SE_SG_Li256ELb0ELb0ELb0ELb0EEENS1_29StaticPersistentTileSchedulerILb0EEEEEEEEEvNT_6ParamsE,@function
        .size           _ZN7cutlass13device_kernelIN5flash11enable_sm90INS1_16FlashAttnFwdSm90INS1_25CollectiveMainloopFwdSm90ILi2EN4cute5tupleIJNS5_1CILi1EEES8_S8_EEENS6_IJNS7_ILi128EEENS7_ILi96EEENS7_ILi64EEEEEELi256ENS_6half_tEfNS_4arch4Sm90ELb0ELb0ELb1ELb0ELb0ELb0ELb0ELb1ELb0ELb0ELb0ELb0EEENS1_21CollectiveEpilogueFwdINS6_IJSA_NS7_ILi256EEESB_EEES9_SE_SG_Li256ELb0ELb0ELb0ELb0EEENS1_29StaticPersistentTileSchedulerILb0EEEEEEEEEvNT_6ParamsE,(.L_x_74 - _ZN7cutlass13device_kernelIN5flash11enable_sm90INS1_16FlashAttnFwdSm90INS1_25CollectiveMainloopFwdSm90ILi2EN4cute5tupleIJNS5_1CILi1EEES8_S8_EEENS6_IJNS7_ILi128EEENS7_ILi96EEENS7_ILi64EEEEEELi256ENS_6half_tEfNS_4arch4Sm90ELb0ELb0ELb1ELb0ELb0ELb0ELb0ELb1ELb0ELb0ELb0ELb0EEENS1_21CollectiveEpilogueFwdINS6_IJSA_NS7_ILi256EEESB_EEES9_SE_SG_Li256ELb0ELb0ELb0ELb0EEENS1_29StaticPersistentTileSchedulerILb0EEEEEEEEEvNT_6ParamsE)
        .other          _ZN7cutlass13device_kernelIN5flash11enable_sm90INS1_16FlashAttnFwdSm90INS1_25CollectiveMainloopFwdSm90ILi2EN4cute5tupleIJNS5_1CILi1EEES8_S8_EEENS6_IJNS7_ILi128EEENS7_ILi96EEENS7_ILi64EEEEEELi256ENS_6half_tEfNS_4arch4Sm90ELb0ELb0ELb1ELb0ELb0ELb0ELb0ELb1ELb0ELb0ELb0ELb0EEENS1_21CollectiveEpilogueFwdINS6_IJSA_NS7_ILi256EEESB_EEES9_SE_SG_Li256ELb0ELb0ELb0ELb0EEENS1_29StaticPersistentTileSchedulerILb0EEEEEEEEEvNT_6ParamsE,@"STO_CUDA_ENTRY STV_DEFAULT"
_ZN7cutlass13device_kernelIN5flash11enable_sm90INS1_16FlashAttnFwdSm90INS1_25CollectiveMainloopFwdSm90ILi2EN4cute5tupleIJNS5_1CILi1EEES8_S8_EEENS6_IJNS7_ILi128EEENS7_ILi96EEENS7_ILi64EEEEEELi256ENS_6half_tEfNS_4arch4Sm90ELb0ELb0ELb1ELb0ELb0ELb0ELb0ELb1ELb0ELb0ELb0ELb0EEENS1_21CollectiveEpilogueFwdINS6_IJSA_NS7_ILi256EEESB_EEES9_SE_SG_Li256ELb0ELb0ELb0ELb0EEENS1_29StaticPersistentTileSchedulerILb0EEEEEEEEEvNT_6ParamsE:
[----:B------:R-:W-:Y:S01]  /*0000*/  LDC R1, c[0x0][0x37c] ;  /* 0x0000df00ff017b82 */ /* 0x000fe20000000800 */
[----:B------:R-:W-:Y:S05]  /*0010*/  EXIT ;  /* 0x000000000000794d */ /* 0x000fea0003800000 */
.L_x_28:
        /* <DEDUP_REMOVED lines=14> */
.L_x_74:


//--------------------- .text._ZN7cutlass13device_kernelIN5flash11enable_sm90INS1_16FlashAttnFwdSm90INS1_25CollectiveMainloopFwdSm90ILi2EN4cute5tupleIJNS5_1CILi1EEES8_S8_EEENS6_IJNS7_ILi128EEENS7_ILi96EEENS7_ILi64EEEEEELi256ENS_6half_tEfNS_4arch4Sm90ELb0ELb0ELb1ELb0ELb0ELb0ELb1ELb1ELb0ELb0ELb0ELb0EEENS1_21CollectiveEpilogueFwdINS6_IJSA_NS7_ILi256EEESB_EEES9_SE_SG_Li256ELb0ELb0ELb0ELb0EEENS1_29StaticPersistentTileSchedulerILb0EEEEEEEEEvNT_6ParamsE --------------------------
	.section	.text._ZN7cutlass13device_kernelIN5flash11enable_sm90INS1_16FlashAttnFwdSm90INS1_25CollectiveMainloopFwdSm90ILi2EN4cute5tupleIJNS5_1CILi1EEES8_S8_EEENS6_IJNS7_ILi128EEENS7_ILi96EEENS7_ILi64EEEEEELi256ENS_6half_tEfNS_4arch4Sm90ELb0ELb0ELb1ELb0ELb0ELb0ELb1ELb1ELb0ELb0ELb0ELb0EEENS1_21CollectiveEpilogueFwdINS6_IJSA_NS7_ILi256EEESB_EEES9_SE_SG_Li256ELb0ELb0ELb0ELb0EEENS1_29StaticPersistentTileSchedulerILb0EEEEEEEEEvNT_6ParamsE,"ax",@progbits
	.align	128
.text._ZN7cutlass13device_kernelIN5flash11enable_sm90INS1_16FlashAttnFwdSm90INS1_25CollectiveMainloopFwdSm90ILi2EN4cute5tupleIJNS5_1CILi1EEES8_S8_EEENS6_IJNS7_ILi128EEENS7_ILi96EEENS7_ILi64EEEEEELi256ENS_6half_tEfNS_4arch4Sm90ELb0ELb0ELb1ELb0ELb0ELb0ELb1ELb1ELb0ELb0ELb0ELb0EEENS1_21CollectiveEpilogueFwdINS6_IJSA_NS7_ILi256EEESB_EEES9_SE_SG_Li256ELb0ELb0ELb0ELb0EEENS1_29StaticPersistentTileSchedulerILb0EEEEEEEEEvNT_6ParamsE:
        .type           _ZN7cutlass13device_kernelIN5flash11enable_sm90INS1_16FlashAttnFwdSm90INS1_25CollectiveMainloopFwdSm90ILi2EN4cute5tupleIJNS5_1CILi1EEES8_S8_EEENS6_IJNS7_ILi128EEENS7_ILi96EEENS7_ILi64EEEEEELi256ENS_6half_tEfNS_4arch4Sm90ELb0ELb0ELb1ELb0ELb0ELb0ELb1ELb1ELb0ELb0ELb0ELb0EEENS1_21CollectiveEpilogueFwdINS6_IJSA_NS7_ILi256EEESB_EEES9_SE_SG_Li256ELb0ELb0ELb0ELb0EEENS1_29StaticPersistentTileSchedulerILb0EEEEEEEEEvNT_6ParamsE,@function
        .size           _ZN7cutlass13device_kernelIN5flash11enable_sm90INS1_16FlashAttnFwdSm90INS1_25CollectiveMainloopFwdSm90ILi2EN4cute5tupleIJNS5_1CILi1EEES8_S8_EEENS6_IJNS7_ILi128EEENS7_ILi96EEENS7_ILi64EEEEEELi256ENS_6half_tEfNS_4arch4Sm90ELb0ELb0ELb1ELb0ELb0ELb0ELb1ELb1ELb0ELb0ELb0ELb0EEENS1_21CollectiveEpilogueFwdINS6_IJSA_NS7_ILi256EEESB_EEES9_SE_SG_Li256ELb0ELb0ELb0ELb0EEENS1_29StaticPersistentTileSchedulerILb0EEEEEEEEEvNT_6ParamsE,(.L_x_75 - _ZN7cutlass13device_kernelIN5flash11enable_sm90INS1_16FlashAttnFwdSm90INS1_25CollectiveMainloopFwdSm90ILi2EN4cute5tupleIJNS5_1CILi1EEES8_S8_EEENS6_IJNS7_ILi128EEENS7_ILi96EEENS7_ILi64EEEEEELi256ENS_6half_tEfNS_4arch4Sm90ELb0ELb0ELb1ELb0ELb0ELb0ELb1ELb1ELb0ELb0ELb0ELb0EEENS1_21CollectiveEpilogueFwdINS6_IJSA_NS7_ILi256EEESB_EEES9_SE_SG_Li256ELb0ELb0ELb0ELb0EEENS1_29StaticPersistentTileSchedulerILb0EEEEEEEEEvNT_6ParamsE)
        .other          _ZN7cutlass13device_kernelIN5flash11enable_sm90INS1_16FlashAttnFwdSm90INS1_25CollectiveMainloopFwdSm90ILi2EN4cute5tupleIJNS5_1CILi1EEES8_S8_EEENS6_IJNS7_ILi128EEENS7_ILi96EEENS7_ILi64EEEEEELi256ENS_6half_tEfNS_4arch4Sm90ELb0ELb0ELb1ELb0ELb0ELb0ELb1ELb1ELb0ELb0ELb0ELb0EEENS1_21CollectiveEpilogueFwdINS6_IJSA_NS7_ILi256EEESB_EEES9_SE_SG_Li256ELb0ELb0ELb0ELb0EEENS1_29StaticPersistentTileSchedulerILb0EEEEEEEEEvNT_6ParamsE,@"STO_CUDA_ENTRY STV_DEFAULT"
_ZN7cutlass13device_kernelIN5flash11enable_sm90INS1_16FlashAttnFwdSm90INS1_25CollectiveMainloopFwdSm90ILi2EN4cute5tupleIJNS5_1CILi1EEES8_S8_EEENS6_IJNS7_ILi128EEENS7_ILi96EEENS7_ILi64EEEEEELi256ENS_6half_tEfNS_4arch4Sm90ELb0ELb0ELb1ELb0ELb0ELb0ELb1ELb1ELb0ELb0ELb0ELb0EEENS1_21CollectiveEpilogueFwdINS6_IJSA_NS7_ILi256EEESB_EEES9_SE_SG_Li256ELb0ELb0ELb0ELb0EEENS1_29StaticPersistentTileSchedulerILb0EEEEEEEEEvNT_6ParamsE:
[----:B------:R-:W-:Y:S01]  /*0000*/  LDC R1, c[0x0][0x37c] ;  /* 0x0000df00ff017b82 */ /* 0x000fe20000000800 */
[----:B------:R-:W-:Y:S05]  /*0010*/  EXIT ;  /* 0x000000000000794d */ /* 0x000fea0003800000 */
.L_x_29:
        /* <DEDUP_REMOVED lines=14> */
.L_x_75:


//--------------------- .text._ZN7cutlass13device_kernelIN5flash11enable_sm90INS1_16FlashAttnFwdSm90INS1_25CollectiveMainloopFwdSm90ILi2EN4cute5tupleIJNS5_1CILi1EEES8_S8_EEENS6_IJNS7_ILi128EEENS7_ILi96EEENS7_ILi64EEEEEELi256ENS_6half_tEfNS_4arch4Sm90ELb0ELb0ELb1ELb1ELb0ELb0ELb0ELb1ELb0ELb0ELb0ELb0EEENS1_21CollectiveEpilogueFwdINS6_IJSA_NS7_ILi256EEESB_EEES9_SE_SG_Li256ELb1ELb0ELb0ELb0EEENS1_36VarlenDynamicPersistentTileSchedulerILi128ELi96ELi256ELi32ELb0ELb0ELb1ELb0ELb1ELb1EEEEEEEEEvNT_6ParamsE --------------------------
	.section	.text._ZN7cutlass13device_kernelIN5flash11enable_sm90INS1_16FlashAttnFwdSm90INS1_25CollectiveMainloopFwdSm90ILi2EN4cute5tupleIJNS5_1CILi1EEES8_S8_EEENS6_IJNS7_ILi128EEENS7_ILi96EEENS7_ILi64EEEEEELi256ENS_6half_tEfNS_4arch4Sm90ELb0ELb0ELb1ELb1ELb0ELb0ELb0ELb1ELb0ELb0ELb0ELb0EEENS1_21CollectiveEpilogueFwdINS6_IJSA_NS7_ILi256EEESB_EEES9_SE_SG_Li256ELb1ELb0ELb0ELb0EEENS1_36VarlenDynamicPersistentTileSchedulerILi128ELi96ELi256ELi32ELb0ELb0ELb1ELb0ELb1ELb1EEEEEEEEEvNT_6ParamsE,"ax",@progbits
	.align	128
.text._ZN7cutlass13device_kernelIN5flash11enable_sm90INS1_16FlashAttnFwdSm90INS1_25CollectiveMainloopFwdSm90ILi2EN4cute5tupleIJNS5_1CILi1EEES8_S8_EEENS6_IJNS7_ILi128EEENS7_ILi96EEENS7_ILi64EEEEEELi256ENS_6half_tEfNS_4arch4Sm90ELb0ELb0ELb1ELb1ELb0ELb0ELb0ELb1ELb0ELb0ELb0ELb0EEENS1_21CollectiveEpilogueFwdINS6_IJSA_NS7_ILi256EEESB_EEES9_SE_SG_Li256ELb1ELb0ELb0ELb0EEENS1_36VarlenDynamicPersistentTileSchedulerILi128ELi96ELi256ELi32ELb0ELb0ELb1ELb0ELb1ELb1EEEEEEEEEvNT_6ParamsE:
        .type           _ZN7cutlass13device_kernelIN5flash11enable_sm90INS1_16FlashAttnFwdSm90INS1_25CollectiveMainloopFwdSm90ILi2EN4cute5tupleIJNS5_1CILi1EEES8_S8_EEENS6_IJNS7_ILi128EEENS7_ILi96EEENS7_ILi64EEEEEELi256ENS_6half_tEfNS_4arch4Sm90ELb0ELb0ELb1ELb1ELb0ELb0ELb0ELb1ELb0ELb0ELb0ELb0EEENS1_21CollectiveEpilogueFwdINS6_IJSA_NS7_ILi256EEESB_EEES9_SE_SG_Li256ELb1ELb0ELb0ELb0EEENS1_36VarlenDynamicPersistentTileSchedulerILi128ELi96ELi256ELi32ELb0ELb0ELb1ELb0ELb1ELb1EEEEEEEEEvNT_6ParamsE,@function
        .size           _ZN7cutlass13device_kernelIN5flash11enable_sm90INS1_16FlashAttnFwdSm90INS1_25CollectiveMainloopFwdSm90ILi2EN4cute5tupleIJNS5_1CILi1EEES8_S8_EEENS6_IJNS7_ILi128EEENS7_ILi96EEENS7_ILi64EEEEEELi256ENS_6half_tEfNS_4arch4Sm90ELb0ELb0ELb1ELb1ELb0ELb0ELb0ELb1ELb0ELb0ELb0ELb0EEENS1_21CollectiveEpilogueFwdINS6_IJSA_NS7_ILi256EEESB_EEES9_SE_SG_Li256ELb1ELb0ELb0ELb0EEENS1_36VarlenDynamicPersistentTileSchedulerILi128ELi96ELi256ELi32ELb0ELb0ELb1ELb0ELb1ELb1EEEEEEEEEvNT_6ParamsE,(.L_x_76 - _ZN7cutlass13device_kernelIN5flash11enable_sm90INS1_16FlashAttnFwdSm90INS1_25CollectiveMainloopFwdSm90ILi2EN4cute5tupleIJNS5_1CILi1EEES8_S8_EEENS6_IJNS7_ILi128EEENS7_ILi96EEENS7_ILi64EEEEEELi256ENS_6half_tEfNS_4arch4Sm90ELb0ELb0ELb1ELb1ELb0ELb0ELb0ELb1ELb0ELb0ELb0ELb0EEENS1_21CollectiveEpilogueFwdINS6_IJSA_NS7_ILi256EEESB_EEES9_SE_SG_Li256ELb1ELb0ELb0ELb0EEENS1_36VarlenDynamicPersistentTileSchedulerILi128ELi96ELi256ELi32ELb0ELb0ELb1ELb0ELb1ELb1EEEEEEEEEvNT_6ParamsE)
        .other          _ZN7cutlass13device_kernelIN5flash11enable_sm90INS1_16FlashAttnFwdSm90INS1_25CollectiveMainloopFwdSm90ILi2EN4cute5tupleIJNS5_1CILi1EEES8_S8_EEENS6_IJNS7_ILi128EEENS7_ILi96EEENS7_ILi64EEEEEELi256ENS_6half_tEfNS_4arch4Sm90ELb0ELb0ELb1ELb1ELb0ELb0ELb0ELb1ELb0ELb0ELb0ELb0EEENS1_21CollectiveEpilogueFwdINS6_IJSA_NS7_ILi256EEESB_EEES9_SE_SG_Li256ELb1ELb0ELb0ELb0EEENS1_36VarlenDynamicPersistentTileSchedulerILi128ELi96ELi256ELi32ELb0ELb0ELb1ELb0ELb1ELb1EEEEEEEEEvNT_6ParamsE,@"STO_CUDA_ENTRY STV_DEFAULT"
_ZN7cutlass13device_kernelIN5flash11enable_sm90INS1_16FlashAttnFwdSm90INS1_25CollectiveMainloopFwdSm90ILi2EN4cute5tupleIJNS5_1CILi1EEES8_S8_EEENS6_IJNS7_ILi128EEENS7_ILi96EEENS7_ILi64EEEEEELi256ENS_6half_tEfNS_4arch4Sm90ELb0ELb0ELb1ELb1ELb0ELb0ELb0ELb1ELb0ELb0ELb0ELb0EEENS1_21CollectiveEpilogueFwdINS6_IJSA_NS7_ILi256EEESB_EEES9_SE_SG_Li256ELb1ELb0ELb0ELb0EEENS1_36VarlenDynamicPersistentTileSchedulerILi128ELi96ELi256ELi32ELb0ELb0ELb1ELb0ELb1ELb1EEEEEEEEEvNT_6ParamsE:
[----:B------:R-:W-:Y:S01]  /*0000*/  LDC R1, c[0x0][0x37c] ;  /* 0x0000df00ff017b82 */ /* 0x000fe20000000800 */
[----:B------:R-:W-:Y:S05]  /*0010*/  EXIT ;  /* 0x000000000000794d */ /* 0x000fea0003800000 */
.L_x_30:
        /* <DEDUP_REMOVED lines=14> */
.L_x_76:


//--------------------- .text._ZN7cutlass13device_kernelIN5flash11enable_sm90INS1_16FlashAttnFwdSm90INS1_25CollectiveMainloopFwdSm90ILi2EN4cute5tupleIJNS5_1CILi1EEES8_S8_EEENS6_IJNS7_ILi128EEENS7_ILi96EEENS7_ILi64EEEEEELi256ENS_6half_tEfNS_4arch4Sm90ELb0ELb0ELb1ELb1ELb0ELb1ELb0ELb1ELb0ELb0ELb0ELb0EEENS1_21CollectiveEpilogueFwdINS6_IJSA_NS7_ILi256EEESB_EEES9_SE_SG_Li256ELb1ELb0ELb0ELb0EEENS1_36VarlenDynamicPersistentTileSchedulerILi128ELi96ELi256ELi32ELb0ELb0ELb1ELb0ELb1ELb1EEEEEEEEEvNT_6ParamsE --------------------------
	.section	.text._ZN7cutlass13device_kernelIN5flash11enable_sm90INS1_16FlashAttnFwdSm90INS1_25CollectiveMainloopFwdSm90ILi2EN4cute5tupleIJNS5_1CILi1EEES8_S8_EEENS6_IJNS7_ILi128EEENS7_ILi96EEENS7_ILi64EEEEEELi256ENS_6half_tEfNS_4arch4Sm90ELb0ELb0ELb1ELb1ELb0ELb1ELb0ELb1ELb0ELb0ELb0ELb0EEENS1_21CollectiveEpilogueFwdINS6_IJSA_NS7_ILi256EEESB_EEES9_SE_SG_Li256ELb1ELb0ELb0ELb0EEENS1_36VarlenDynamicPersistentTileSchedulerILi128ELi96ELi256ELi32ELb0ELb0ELb1ELb0ELb1ELb1EEEEEEEEEvNT_6ParamsE,"ax",@progbits
	.align	128
.text._ZN7cutlass13device_kernelIN5flash11enable_sm90INS1_16FlashAttnFwdSm90INS1_25CollectiveMainloopFwdSm90ILi2EN4cute5tupleIJNS5_1CILi1EEES8_S8_EEENS6_IJNS7_ILi128EEENS7_ILi96EEENS7_ILi64EEEEEELi256ENS_6half_tEfNS_4arch4Sm90ELb0ELb0ELb1ELb1ELb0ELb1ELb0ELb1ELb0ELb0ELb0ELb0EEENS1_21CollectiveEpilogueFwdINS6_IJSA_NS7_ILi256EEESB_EEES9_SE_SG_Li256ELb1ELb0ELb0ELb0EEENS1_36VarlenDynamicPersistentTileSchedulerILi128ELi96ELi256ELi32ELb0ELb0ELb1ELb0ELb1ELb1EEEEEEEEEvNT_6ParamsE:
        .type           _ZN7cutlass13device_kernelIN5flash11enable_sm90INS1_16FlashAttnFwdSm90INS1_25CollectiveMainloopFwdSm90ILi2EN4cute5tupleIJNS5_1CILi1EEES8_S8_EEENS6_IJNS7_ILi128EEENS7_ILi96EEENS7_ILi64EEEEEELi256ENS_6half_tEfNS_4arch4Sm90ELb0ELb0ELb1ELb1ELb0ELb1ELb0ELb1ELb0ELb0ELb0ELb0EEENS1_21CollectiveEpilogueFwdINS6_IJSA_NS7_ILi256EEESB_EEES9_SE_SG_Li256ELb1ELb0ELb0ELb0EEENS1_36VarlenDynamicPersistentTileSchedulerILi128ELi96ELi256ELi32ELb0ELb0ELb1ELb0ELb1ELb1EEEEEEEEEvNT_6ParamsE,@function
        .size           _ZN7cutlass13device_kernelIN5flash11enable_sm90INS1_16FlashAttnFwdSm90INS1_25CollectiveMainloopFwdSm90ILi2EN4cute5tupleIJNS5_1CILi1EEES8_S8_EEENS6_IJNS7_ILi128EEENS7_ILi96EEENS7_ILi64EEEEEELi256ENS_6half_tEfNS_4arch4Sm90ELb0ELb0ELb1ELb1ELb0ELb1ELb0ELb1ELb0ELb0ELb0ELb0EEENS1_21CollectiveEpilogueFwdINS6_IJSA_NS7_ILi256EEESB_EEES9_SE_SG_Li256ELb1ELb0ELb0ELb0EEENS1_36VarlenDynamicPersistentTileSchedulerILi128ELi96ELi256ELi32ELb0ELb0ELb1ELb0ELb1ELb1EEEEEEEEEvNT_6ParamsE,(.L_x_77 - _ZN7cutlass13device_kernelIN5flash11enable_sm90INS1_16FlashAttnFwdSm90INS1_25CollectiveMainloopFwdSm90ILi2EN4cute5tupleIJNS5_1CILi1EEES8_S8_EEENS6_IJNS7_ILi128EEENS7_ILi96EEENS7_ILi64EEEEEELi256ENS_6half_tEfNS_4arch4Sm90ELb0ELb0ELb1ELb1ELb0ELb1ELb0ELb1ELb0ELb0ELb0ELb0EEENS1_21CollectiveEpilogueFwdINS6_IJSA_NS7_ILi256EEESB_EEES9_SE_SG_Li256ELb1ELb0ELb0ELb0EEENS1_36VarlenDynamicPersistentTileSchedulerILi128ELi96ELi256ELi32ELb0ELb0ELb1ELb0ELb1ELb1EEEEEEEEEvNT_6ParamsE)
        .other          _ZN7cutlass13device_kernelIN5flash11enable_sm90INS1_16FlashAttnFwdSm90INS1_25CollectiveMainloopFwdSm90ILi2EN4cute5tupleIJNS5_1CILi1EEES8_S8_EEENS6_IJNS7_ILi128EEENS7_ILi96EEENS7_ILi64EEEEEELi256ENS_6half_tEfNS_4arch4Sm90ELb0ELb0ELb1ELb1ELb0ELb1ELb0ELb1ELb0ELb0ELb0ELb0EEENS1_21CollectiveEpilogueFwdINS6_IJSA_NS7_ILi256EEESB_EEES9_SE_SG_Li256ELb1ELb0ELb0ELb0EEENS1_36VarlenDynamicPersistentTileSchedulerILi128ELi96ELi256ELi32ELb0ELb0ELb1ELb0ELb1ELb1EEEEEEEEEvNT_6ParamsE,@"STO_CUDA_ENTRY STV_DEFAULT"
_ZN7cutlass13device_kernelIN5flash11enable_sm90INS1_16FlashAttnFwdSm90INS1_25CollectiveMainloopFwdSm90ILi2EN4cute5tupleIJNS5_1CILi1EEES8_S8_EEENS6_IJNS7_ILi128EEENS7_ILi96EEENS7_ILi64EEEEEELi256ENS_6half_tEfNS_4arch4Sm90ELb0ELb0ELb1ELb1ELb0ELb1ELb0ELb1ELb0ELb0ELb0ELb0EEENS1_21CollectiveEpilogueFwdINS6_IJSA_NS7_ILi256EEESB_EEES9_SE_SG_Li256ELb1ELb0ELb0ELb0EEENS1_36VarlenDynamicPersistentTileSchedulerILi128ELi96ELi256ELi32ELb0ELb0ELb1ELb0ELb1ELb1EEEEEEEEEvNT_6ParamsE:
[----:B------:R-:W-:Y:S01]  /*0000*/  LDC R1, c[0x0][0x37c] ;  /* 0x0000df00ff017b82 */ /* 0x000fe20000000800 */
[----:B------:R-:W-:Y:S05]  /*0010*/  EXIT ;  /* 0x000000000000794d */ /* 0x000fea0003800000 */
.L_x_31:
        /* <DEDUP_REMOVED lines=14> */
.L_x_77:


//--------------------- .text._ZN7cutlass13device_kernelIN5flash11enable_sm90INS1_16FlashAttnFwdSm90INS1_25CollectiveMainloopFwdSm90ILi2EN4cute5tupleIJNS5_1CILi1EEES8_S8_EEENS6_IJNS7_ILi128EEENS7_ILi96EEENS7_ILi64EEEEEELi256ENS_6half_tEfNS_4arch4Sm90ELb0ELb0ELb1ELb1ELb0ELb0ELb1ELb1ELb0ELb0ELb0ELb0EEENS1_21CollectiveEpilogueFwdINS6_IJSA_NS7_ILi256EEESB_EEES9_SE_SG_Li256ELb1ELb0ELb0ELb0EEENS1_36VarlenDynamicPersistentTileSchedulerILi128ELi96ELi256ELi32ELb0ELb0ELb1ELb0ELb1ELb1EEEEEEEEEvNT_6ParamsE --------------------------
	.section	.text._ZN7cutlass13device_kernelIN5flash11enable_sm90INS1_16FlashAttnFwdSm90INS1_25CollectiveMainloopFwdSm90ILi2EN4cute5tupleIJNS5_1CILi1EEES8_S8_EEENS6_IJNS7_ILi128EEENS7_ILi96EEENS7_ILi64EEEEEELi256ENS_6half_tEfNS_4arch4Sm90ELb0ELb0ELb1ELb1ELb0ELb0ELb1ELb1ELb0ELb0ELb0ELb0EEENS1_21CollectiveEpilogueFwdINS6_IJSA_NS7_ILi256EEESB_EEES9_SE_SG_Li256ELb1ELb0ELb0ELb0EEENS1_36VarlenDynamicPersistentTileSchedulerILi128ELi96ELi256ELi32ELb0ELb0ELb1ELb0ELb1ELb1EEEEEEEEEvNT_6ParamsE,"ax",@progbits
	.align	128
.text._ZN7cutlass13device_kernelIN5flash11enable_sm90INS1_16FlashAttnFwdSm90INS1_25CollectiveMainloopFwdSm90ILi2EN4cute5tupleIJNS5_1CILi1EEES8_S8_EEENS6_IJNS7_ILi128EEENS7_ILi96EEENS7_ILi64EEEEEELi256ENS_6half_tEfNS_4arch4Sm90ELb0ELb0ELb1ELb1ELb0ELb0ELb1ELb1ELb0ELb0ELb0ELb0EEENS1_21CollectiveEpilogueFwdINS6_IJSA_NS7_ILi256EEESB_EEES9_SE_SG_Li256ELb1ELb0ELb0ELb0EEENS1_36VarlenDynamicPersistentTileSchedulerILi128ELi96ELi256ELi32ELb0ELb0ELb1ELb0ELb1ELb1EEEEEEEEEvNT_6ParamsE:
        .type           _ZN7cutlass13device_kernelIN5flash11enable_sm90INS1_16FlashAttnFwdSm90INS1_25CollectiveMainloopFwdSm90ILi2EN4cute5tupleIJNS5_1CILi1EEES8_S8_EEENS6_IJNS7_ILi128EEENS7_ILi96EEENS7_ILi64EEEEEELi256ENS_6half_tEfNS_4arch4Sm90ELb0ELb0ELb1ELb1ELb0ELb0ELb1ELb1ELb0ELb0ELb0ELb0EEENS1_21CollectiveEpilogueFwdINS6_IJSA_NS7_ILi256EEESB_EEES9_SE_SG_Li256ELb1ELb0ELb0ELb0EEENS1_36VarlenDynamicPersistentTileSchedulerILi128ELi96ELi256ELi32ELb0ELb0ELb1ELb0ELb1ELb1EEEEEEEEEvNT_6ParamsE,@function
        .size           _ZN7cutlass13device_kernelIN5flash11enable_sm90INS1_16FlashAttnFwdSm90INS1_25CollectiveMainloopFwdSm90ILi2EN4cute5tupleIJNS5_1CILi1EEES8_S8_EEENS6_IJNS7_ILi128EEENS7_ILi96EEENS7_ILi64EEEEEELi256ENS_6half_tEfNS_4arch4Sm90ELb0ELb0ELb1ELb1ELb0ELb0ELb1ELb1ELb0ELb0ELb0ELb0EEENS1_21CollectiveEpilogueFwdINS6_IJSA_NS7_ILi256EEESB_EEES9_SE_SG_Li256ELb1ELb0ELb0ELb0EEENS1_36VarlenDynamicPersistentTileSchedulerILi128ELi96ELi256ELi32ELb0ELb0ELb1ELb0ELb1ELb1EEEEEEEEEvNT_6ParamsE,(.L_x_78 - _ZN7cutlass13device_kernelIN5flash11enable_sm90INS1_16FlashAttnFwdSm90INS1_25CollectiveMainloopFwdSm90ILi2EN4cute5tupleIJNS5_1CILi1EEES8_S8_EEENS6_IJNS7_ILi128EEENS7_ILi96EEENS7_ILi64EEEEEELi256ENS_6half_tEfNS_4arch4Sm90ELb0ELb0ELb1ELb1ELb0ELb0ELb1ELb1ELb0ELb0ELb0ELb0EEENS1_21CollectiveEpilogueFwdINS6_IJSA_NS7_ILi256EEESB_EEES9_SE_SG_Li256ELb1ELb0ELb0ELb0EEENS1_36VarlenDynamicPersistentTileSchedulerILi128ELi96ELi256ELi32ELb0ELb0ELb1ELb0ELb1ELb1EEEEEEEEEvNT_6ParamsE)
        .other          _ZN7cutlass13device_kernelIN5flash11enable_sm90INS1_16FlashAttnFwdSm90INS1_25CollectiveMainloopFwdSm90ILi2EN4cute5tupleIJNS5_1CILi1EEES8_S8_EEENS6_IJNS7_ILi128EEENS7_ILi96EEENS7_ILi64EEEEEELi256ENS_6half_tEfNS_4arch4Sm90ELb0ELb0ELb1ELb1ELb0ELb0ELb1ELb1ELb0ELb0ELb0ELb0EEENS1_21CollectiveEpilogueFwdINS6_IJSA_NS7_ILi256EEESB_EEES9_SE_SG_Li256ELb1ELb0ELb0ELb0EEENS1_36VarlenDynamicPersistentTileSchedulerILi128ELi96ELi256ELi32ELb0ELb0ELb1ELb0ELb1ELb1EEEEEEEEEvNT_6ParamsE,@"STO_CUDA_ENTRY STV_DEFAULT"
_ZN7cutlass13device_kernelIN5flash11enable_sm90INS1_16FlashAttnFwdSm90INS1_25CollectiveMainloopFwdSm90ILi2EN4cute5tupleIJNS5_1CILi1EEES8_S8_EEENS6_IJNS7_ILi128EEENS7_ILi96EEENS7_ILi64EEEEEELi256ENS_6half_tEfNS_4arch4Sm90ELb0ELb0ELb1ELb1ELb0ELb0ELb1ELb1ELb0ELb0ELb0ELb0EEENS1_21CollectiveEpilogueFwdINS6_IJSA_NS7_ILi256EEESB_EEES9_SE_SG_Li256ELb1ELb0ELb0ELb0EEENS1_36VarlenDynamicPersistentTileSchedulerILi128ELi96ELi256ELi32ELb0ELb0ELb1ELb0ELb1ELb1EEEEEEEEEvNT_6ParamsE:
[----:B------:R-:W-:Y:S01]  /*0000*/  LDC R1, c[0x0][0x37c] ;  /* 0x0000df00ff017b82 */ /* 0x000fe20000000800 */
[----:B------:R-:W-:Y:S05]  /*0010*/  EXIT ;  /* 0x000000000000794d */ /* 0x000fea0003800000 */
.L_x_32:
        /* <DEDUP_REMOVED lines=14> */
.L_x_78:


//--------------------- .text._ZN7cutlass13device_kernelIN5flash11enable_sm90INS1_16FlashAttnFwdSm90INS1_25CollectiveMainloopFwdSm90ILi2EN4cute5tupleIJNS5_1CILi1EEES8_S8_EEENS6_IJNS7_ILi128EEENS7_ILi96EEENS7_ILi64EEEEEELi256ENS_6half_tEfNS_4arch4Sm90ELb0ELb0ELb1ELb1ELb0ELb1ELb1ELb1ELb0ELb0ELb0ELb0EEENS1_21CollectiveEpilogueFwdINS6_IJSA_NS7_ILi256EEESB_EEES9_SE_SG_Li256ELb1ELb0ELb0ELb0EEENS1_36VarlenDynamicPersistentTileSchedulerILi128ELi96ELi256ELi32ELb0ELb0ELb1ELb0ELb1ELb1EEEEEEEEEvNT_6ParamsE --------------------------
	.section	.text._ZN7cutlass13device_kernelIN5flash11enable_sm90INS1_16FlashAttnFwdSm90INS1_25CollectiveMainloopFwdSm90ILi2EN4cute5tupleIJNS5_1CILi1EEES8_S8_EEENS6_IJNS7_ILi128EEENS7_ILi96EEENS7_ILi64EEEEEELi256ENS_6half_tEfNS_4arch4Sm90ELb0ELb0ELb1ELb1ELb0ELb1ELb1ELb1ELb0ELb0ELb0ELb0EEENS1_21CollectiveEpilogueFwdINS6_IJSA_NS7_ILi256EEESB_EEES9_SE_SG_Li256ELb1ELb0ELb0ELb0EEENS1_36VarlenDynamicPersistentTileSchedulerILi128ELi96ELi256ELi32ELb0ELb0ELb1ELb0ELb1ELb1EEEEEEEEEvNT_6ParamsE,"ax",@progbits
	.align	128
.text._ZN7cutlass13device_kernelIN5flash11enable_sm90INS1_16FlashAttnFwdSm90INS1_25CollectiveMainloopFwdSm90ILi2EN4cute5tupleIJNS5_1CILi1EEES8_S8_EEENS6_IJNS7_ILi128EEENS7_ILi96EEENS7_ILi64EEEEEELi256ENS_6half_tEfNS_4arch4Sm90ELb0ELb0ELb1ELb1ELb0ELb1ELb1ELb1ELb0ELb0ELb0ELb0EEENS1_21CollectiveEpilogueFwdINS6_IJSA_NS7_ILi256EEESB_EEES9_SE_SG_Li256ELb1ELb0ELb0ELb0EEENS1_36VarlenDynamicPersistentTileSchedulerILi128ELi96ELi256ELi32ELb0ELb0ELb1ELb0ELb1ELb1EEEEEEEEEvNT_6ParamsE:
        .type           _ZN7cutlass13device_kernelIN5flash11enable_sm90INS1_16FlashAttnFwdSm90INS1_25CollectiveMainloopFwdSm90ILi2EN4cute5tupleIJNS5_1CILi1EEES8_S8_EEENS6_IJNS7_ILi128EEENS7_ILi96EEENS7_ILi64EEEEEELi256ENS_6half_tEfNS_4arch4Sm90ELb0ELb0ELb1ELb1ELb0ELb1ELb1ELb1ELb0ELb0ELb0ELb0EEENS1_21CollectiveEpilogueFwdINS6_IJSA_NS7_ILi256EEESB_EEES9_SE_SG_Li256ELb1ELb0ELb0ELb0EEENS1_36VarlenDynamicPersistentTileSchedulerILi128ELi96ELi256ELi32ELb0ELb0ELb1ELb0ELb1ELb1EEEEEEEEEvNT_6ParamsE,@function
        .size           _ZN7cutlass13device_kernelIN5flash11enable_sm90INS1_16FlashAttnFwdSm90INS1_25CollectiveMainloopFwdSm90ILi2EN4cute5tupleIJNS5_1CILi1EEES8_S8_EEENS6_IJNS7_ILi128EEENS7_ILi96EEENS7_ILi64EEEEEELi256ENS_6half_tEfNS_4arch4Sm90ELb0ELb0ELb1ELb1ELb0ELb1ELb1ELb1ELb0ELb0ELb0ELb0EEENS1_21CollectiveEpilogueFwdINS6_IJSA_NS7_ILi256EEESB_EEES9_SE_SG_Li256ELb1ELb0ELb0ELb0EEENS1_36VarlenDynamicPersistentTileSchedulerILi128ELi96ELi256ELi32ELb0ELb0ELb1ELb0ELb1ELb1EEEEEEEEEvNT_6ParamsE,(.L_x_79 - _ZN7cutlass13device_kernelIN5flash11enable_sm90INS1_16FlashAttnFwdSm90INS1_25CollectiveMainloopFwdSm90ILi2EN4cute5tupleIJNS5_1CILi1EEES8_S8_EEENS6_IJNS7_ILi128EEENS7_ILi96EEENS7_ILi64EEEEEELi256ENS_6half_tEfNS_4arch4Sm90ELb0ELb0ELb1ELb1ELb0ELb1ELb1ELb1ELb0ELb0ELb0ELb0EEENS1_21CollectiveEpilogueFwdINS6_IJSA_NS7_ILi256EEESB_EEES9_SE_SG_Li256ELb1ELb0ELb0ELb0EEENS1_36VarlenDynamicPersistentTileSchedulerILi128ELi96ELi256ELi32ELb0ELb0ELb1ELb0ELb1ELb1EEEEEEEEEvNT_6ParamsE)
        .other          _ZN7cutlass13device_kernelIN5flash11enable_sm90INS1_16FlashAttnFwdSm90INS1_25CollectiveMainloopFwdSm90ILi2EN4cute5tupleIJNS5_1CILi1EEES8_S8_EEENS6_IJNS7_ILi128EEENS7_ILi96EEENS7_ILi64EEEEEELi256ENS_6half_tEfNS_4arch4Sm90ELb0ELb0ELb1ELb1ELb0ELb1ELb1ELb1ELb0ELb0ELb0ELb0EEENS1_21CollectiveEpilogueFwdINS6_IJSA_NS7_ILi256EEESB_EEES9_SE_SG_Li256ELb1ELb0ELb0ELb0EEENS1_36VarlenDynamicPersistentTileSchedulerILi128ELi96ELi256ELi32ELb0ELb0ELb1ELb0ELb1ELb1EEEEEEEEEvNT_6ParamsE,@"STO_CUDA_ENTRY STV_DEFAULT"
_ZN7cutlass13device_kernelIN5flash11enable_sm90INS1_16FlashAttnFwdSm90INS1_25CollectiveMainloopFwdSm90ILi2EN4cute5tupleIJNS5_1CILi1EEES8_S8_EEENS6_IJNS7_ILi128EEENS7_ILi96EEENS7_ILi64EEEEEELi256ENS_6half_tEfNS_4arch4Sm90ELb0ELb0ELb1ELb1ELb0ELb1ELb1ELb1ELb0ELb0ELb0ELb0EEENS1_21CollectiveEpilogueFwdINS6_IJSA_NS7_ILi256EEESB_EEES9_SE_SG_Li256ELb1ELb0ELb0ELb0EEENS1_36VarlenDynamicPersistentTileSchedulerILi128ELi96ELi256ELi32ELb0ELb0ELb1ELb0ELb1ELb1EEEEEEEEEvNT_6ParamsE:
[----:B------:R-:W-:Y:S01]  /*0000*/  LDC R1, c[0x0][0x37c] ;  /* 0x0000df00ff017b82 */ /* 0x000fe20000000800 */
[----:B------:R-:W-:Y:S05]  /*0010*/  EXIT ;  /* 0x000000000000794d */ /* 0x000fea0003800000 */
.L_x_33:
        /* <DEDUP_REMOVED lines=14> */
.L_x_79:


//--------------------- .text._ZN7cutlass13device_kernelIN5flash11enable_sm90INS1_16FlashAttnFwdSm90INS1_25CollectiveMainloopFwdSm90ILi2EN4cute5tupleIJNS5_1CILi1EEES8_S8_EEENS6_IJNS7_ILi128EEENS7_ILi96EEENS7_ILi64EEEEEELi256ENS_6half_tEfNS_4arch4Sm90ELb0ELb1ELb1ELb0ELb0ELb0ELb0ELb1ELb0ELb0ELb0ELb0EEENS1_21CollectiveEpilogueFwdINS6_IJSA_NS7_ILi256EEESB_EEES9_SE_SG_Li256ELb0ELb0ELb0ELb0EEENS1_30DynamicPersistentTileSchedulerILi256ELi32ELb0ELb0ELb1EEEEEEEEEvNT_6ParamsE --------------------------
	.section	.text._ZN7cutlass13device_kernelIN5flash11enable_sm90INS1_16FlashAttnFwdSm90INS1_25CollectiveMainloopFwdSm90ILi2EN4cute5tupleIJNS5_1CILi1EEES8_S8_EEENS6_IJNS7_ILi128EEENS7_ILi96EEENS7_ILi64EEEEEELi256ENS_6half_tEfNS_4arch4Sm90ELb0ELb1ELb1ELb0ELb0ELb0ELb0ELb1ELb0ELb0ELb0ELb0EEENS1_21CollectiveEpilogueFwdINS6_IJSA_NS7_ILi256EEESB_EEES9_SE_SG_Li256ELb0ELb0ELb0ELb0EEENS1_30DynamicPersistentTileSchedulerILi256ELi32ELb0ELb0ELb1EEEEEEEEEvNT_6ParamsE,"ax",@progbits
	.align	128
.text._ZN7cutlass13device_kernelIN5flash11enable_sm90INS1_16FlashAttnFwdSm90INS1_25CollectiveMainloopFwdSm90ILi2EN4cute5tupleIJNS5_1CILi1EEES8_S8_EEENS6_IJNS7_ILi128EEENS7_ILi96EEENS7_ILi64EEEEEELi256ENS_6half_tEfNS_4arch4Sm90ELb0ELb1ELb1ELb0ELb0ELb0ELb0ELb1ELb0ELb0ELb0ELb0EEENS1_21CollectiveEpilogueFwdINS6_IJSA_NS7_ILi256EEESB_EEES9_SE_SG_Li256ELb0ELb0ELb0ELb0EEENS1_30DynamicPersistentTileSchedulerILi256ELi32ELb0ELb0ELb1EEEEEEEEEvNT_6ParamsE:
        .type           _ZN7cutlass13device_kernelIN5flash11enable_sm90INS1_16FlashAttnFwdSm90INS1_25CollectiveMainloopFwdSm90ILi2EN4cute5tupleIJNS5_1CILi1EEES8_S8_EEENS6_IJNS7_ILi128EEENS7_ILi96EEENS7_ILi64EEEEEELi256ENS_6half_tEfNS_4arch4Sm90ELb0ELb1ELb1ELb0ELb0ELb0ELb0ELb1ELb0ELb0ELb0ELb0EEENS1_21CollectiveEpilogueFwdINS6_IJSA_NS7_ILi256EEESB_EEES9_SE_SG_Li256ELb0ELb0ELb0ELb0EEENS1_30DynamicPersistentTileSchedulerILi256ELi32ELb0ELb0ELb1EEEEEEEEEvNT_6ParamsE,@function
        .size           _ZN7cutlass13device_kernelIN5flash11enable_sm90INS1_16FlashAttnFwdSm90INS1_25CollectiveMainloopFwdSm90ILi2EN4cute5tupleIJNS5_1CILi1EEES8_S8_EEENS6_IJNS7_ILi128EEENS7_ILi96EEENS7_ILi64EEEEEELi256ENS_6half_tEfNS_4arch4Sm90ELb0ELb1ELb1ELb0ELb0ELb0ELb0ELb1ELb0ELb0ELb0ELb0EEENS1_21CollectiveEpilogueFwdINS6_IJSA_NS7_ILi256EEESB_EEES9_SE_SG_Li256ELb0ELb0ELb0ELb0EEENS1_30DynamicPersistentTileSchedulerILi256ELi32ELb0ELb0ELb1EEEEEEEEEvNT_6ParamsE,(.L_x_80 - _ZN7cutlass13device_kernelIN5flash11enable_sm90INS1_16FlashAttnFwdSm90INS1_25CollectiveMainloopFwdSm90ILi2EN4cute5tupleIJNS5_1CILi1EEES8_S8_EEENS6_IJNS7_ILi128EEENS7_ILi96EEENS7_ILi64EEEEEELi256ENS_6half_tEfNS_4arch4Sm90ELb0ELb1ELb1ELb0ELb0ELb0ELb0ELb1ELb0ELb0ELb0ELb0EEENS1_21CollectiveEpilogueFwdINS6_IJSA_NS7_ILi256EEESB_EEES9_SE_SG_Li256ELb0ELb0ELb0ELb0EEENS1_30DynamicPersistentTileSchedulerILi256ELi32ELb0ELb0ELb1EEEEEEEEEvNT_6ParamsE)
        .other          _ZN7cutlass13device_kernelIN5flash11enable_sm90INS1_16FlashAttnFwdSm90INS1_25CollectiveMainloopFwdSm90ILi2EN4cute5tupleIJNS5_1CILi1EEES8_S8_EEENS6_IJNS7_ILi128EEENS7_ILi96EEENS7_ILi64EEEEEELi256ENS_6half_tEfNS_4arch4Sm90ELb0ELb1ELb1ELb0ELb0ELb0ELb0ELb1ELb0ELb0ELb0ELb0EEENS1_21CollectiveEpilogueFwdINS6_IJSA_NS7_ILi256EEESB_EEES9_SE_SG_Li256ELb0ELb0ELb0ELb0EEENS1_30DynamicPersistentTileSchedulerILi256ELi32ELb0ELb0ELb1EEEEEEEEEvNT_6ParamsE,@"STO_CUDA_ENTRY STV_DEFAULT"
_ZN7cutlass13device_kernelIN5flash11enable_sm90INS1_16FlashAttnFwdSm90INS1_25CollectiveMainloopFwdSm90ILi2EN4cute5tupleIJNS5_1CILi1EEES8_S8_EEENS6_IJNS7_ILi128EEENS7_ILi96EEENS7_ILi64EEEEEELi256ENS_6half_tEfNS_4arch4Sm90ELb0ELb1ELb1ELb0ELb0ELb0ELb0ELb1ELb0ELb0ELb0ELb0EEENS1_21CollectiveEpilogueFwdINS6_IJSA_NS7_ILi256EEESB_EEES9_SE_SG_Li256ELb0ELb0ELb0ELb0EEENS1_30DynamicPersistentTileSchedulerILi256ELi32ELb0ELb0ELb1EEEEEEEEEvNT_6ParamsE:
[----:B------:R-:W-:Y:S01]  /*0000*/  LDC R1, c[0x0][0x37c] ;  /* 0x0000df00ff017b82 */ /* 0x000fe20000000800 */
[----:B------:R-:W-:Y:S05]  /*0010*/  EXIT ;  /* 0x000000000000794d */ /* 0x000fea0003800000 */
.L_x_34:
        /* <DEDUP_REMOVED lines=14> */
.L_x_80:


//--------------------- .text._ZN7cutlass13device_kernelIN5flash11enable_sm90INS1_16FlashAttnFwdSm90INS1_25CollectiveMainloopFwdSm90ILi2EN4cute5tupleIJNS5_1CILi1EEES8_S8_EEENS6_IJNS7_ILi128EEENS7_ILi96EEENS7_ILi64EEEEEELi256ENS_6half_tEfNS_4arch4Sm90ELb0ELb1ELb1ELb0ELb0ELb0ELb1ELb1ELb0ELb0ELb0ELb0EEENS1_21CollectiveEpilogueFwdINS6_IJSA_NS7_ILi256EEESB_EEES9_SE_SG_Li256ELb0ELb0ELb0ELb0EEENS1_30DynamicPersistentTileSchedulerILi256ELi32ELb0ELb0ELb1EEEEEEEEEvNT_6ParamsE --------------------------
	.section	.text._ZN7cutlass13device_kernelIN5flash11enable_sm90INS1_16FlashAttnFwdSm90INS1_25CollectiveMainloopFwdSm90ILi2EN4cute5tupleIJNS5_1CILi1EEES8_S8_EEENS6_IJNS7_ILi128EEENS7_ILi96EEENS7_ILi64EEEEEELi256ENS_6half_tEfNS_4arch4Sm90ELb0ELb1ELb1ELb0ELb0ELb0ELb1ELb1ELb0ELb0ELb0ELb0EEENS1_21CollectiveEpilogueFwdINS6_IJSA_NS7_ILi256EEESB_EEES9_SE_SG_Li256ELb0ELb0ELb0ELb0EEENS1_30DynamicPersistentTileSchedulerILi256ELi32ELb0ELb0ELb1EEEEEEEEEvNT_6ParamsE,"ax",@progbits
	.align	128
.text._ZN7cutlass13device_kernelIN5flash11enable_sm90INS1_16FlashAttnFwdSm90INS1_25CollectiveMainloopFwdSm90ILi2EN4cute5tupleIJNS5_1CILi1EEES8_S8_EEENS6_IJNS7_ILi128EEENS7_ILi96EEENS7_ILi64EEEEEELi256ENS_6half_tEfNS_4arch4Sm90ELb0ELb1ELb1ELb0ELb0ELb0ELb1ELb1ELb0ELb0ELb0ELb0EEENS1_21CollectiveEpilogueFwdINS6_IJSA_NS7_ILi256EEESB_EEES9_SE_SG_Li256ELb0ELb0ELb0ELb0EEENS1_30DynamicPersistentTileSchedulerILi256ELi32ELb0ELb0ELb1EEEEEEEEEvNT_6ParamsE:
        .type           _ZN7cutlass13device_kernelIN5flash11enable_sm90INS1_16FlashAttnFwdSm90INS1_25CollectiveMainloopFwdSm90ILi2EN4cute5tupleIJNS5_1CILi1EEES8_S8_EEENS6_IJNS7_ILi128EEENS7_ILi96EEENS7_ILi64EEEEEELi256ENS_6half_tEfNS_4arch4Sm90ELb0ELb1ELb1ELb0ELb0ELb0ELb1ELb1ELb0ELb0ELb0ELb0EEENS1_21CollectiveEpilogueFwdINS6_IJSA_NS7_ILi256EEESB_EEES9_SE_SG_Li256ELb0ELb0ELb0ELb0EEENS1_30DynamicPersistentTileSchedulerILi256ELi32ELb0ELb0ELb1EEEEEEEEEvNT_6ParamsE,@function
        .size           _ZN7cutlass13device_kernelIN5flash11enable_sm90INS1_16FlashAttnFwdSm90INS1_25CollectiveMainloopFwdSm90ILi2EN4cute5tupleIJNS5_1CILi1EEES8_S8_EEENS6_IJNS7_ILi128EEENS7_ILi96EEENS7_ILi64EEEEEELi256ENS_6half_tEfNS_4arch4Sm90ELb0ELb1ELb1ELb0ELb0ELb0ELb1ELb1ELb0ELb0ELb0ELb0EEENS1_21CollectiveEpilogueFwdINS6_IJSA_NS7_ILi256EEESB_EEES9_SE_SG_Li256ELb0ELb0ELb0ELb0EEENS1_30DynamicPersistentTileSchedulerILi256ELi32ELb0ELb0ELb1EEEEEEEEEvNT_6ParamsE,(.L_x_81 - _ZN7cutlass13device_kernelIN5flash11enable_sm90INS1_16FlashAttnFwdSm90INS1_25CollectiveMainloopFwdSm90ILi2EN4cute5tupleIJNS5_1CILi1EEES8_S8_EEENS6_IJNS7_ILi128EEENS7_ILi96EEENS7_ILi64EEEEEELi256ENS_6half_tEfNS_4arch4Sm90ELb0ELb1ELb1ELb0ELb0ELb0ELb1ELb1ELb0ELb0ELb0ELb0EEENS1_21CollectiveEpilogueFwdINS6_IJSA_NS7_ILi256EEESB_EEES9_SE_SG_Li256ELb0ELb0ELb0ELb0EEENS1_30DynamicPersistentTileSchedulerILi256ELi32ELb0ELb0ELb1EEEEEEEEEvNT_6ParamsE)
        .other          _ZN7cutlass13device_kernelIN5flash11enable_sm90INS1_16FlashAttnFwdSm90INS1_25CollectiveMainloopFwdSm90ILi2EN4cute5tupleIJNS5_1CILi1EEES8_S8_EEENS6_IJNS7_ILi128EEENS7_ILi96EEENS7_ILi64EEEEEELi256ENS_6half_tEfNS_4arch4Sm90ELb0ELb1ELb1ELb0ELb0ELb0ELb1ELb1ELb0ELb0ELb0ELb0EEENS1_21CollectiveEpilogueFwdINS6_IJSA_NS7_ILi256EEESB_EEES9_SE_SG_Li256ELb0ELb0ELb0ELb0EEENS1_30DynamicPersistentTileSchedulerILi256ELi32ELb0ELb0ELb1EEEEEEEEEvNT_6ParamsE,@"STO_CUDA_ENTRY STV_DEFAULT"
_ZN7cutlass13device_kernelIN5flash11enable_sm90INS1_16FlashAttnFwdSm90INS1_25CollectiveMainloopFwdSm90ILi2EN4cute5tupleIJNS5_1CILi1EEES8_S8_EEENS6_IJNS7_ILi128EEENS7_ILi96EEENS7_ILi64EEEEEELi256ENS_6half_tEfNS_4arch4Sm90ELb0ELb1ELb1ELb0ELb0ELb0ELb1ELb1ELb0ELb0ELb0ELb0EEENS1_21CollectiveEpilogueFwdINS6_IJSA_NS7_ILi256EEESB_EEES9_SE_SG_Li256ELb0ELb0ELb0ELb0EEENS1_30DynamicPersistentTileSchedulerILi256ELi32ELb0ELb0ELb1EEEEEEEEEvNT_6ParamsE:
[----:B------:R-:W-:Y:S01]  /*0000*/  LDC R1, c[0x0][0x37c] ;  /* 0x0000df00ff017b82 */ /* 0x000fe20000000800 */
[----:B------:R-:W-:Y:S05]  /*0010*/  EXIT ;  /* 0x000000000000794d */ /* 0x000fea0003800000 */
.L_x_35:
        /* <DEDUP_REMOVED lines=14> */
.L_x_81:


//--------------------- .text._ZN7cutlass13device_kernelIN5flash11enable_sm90INS1_16FlashAttnFwdSm90INS1_25CollectiveMainloopFwdSm90ILi2EN4cute5tupleIJNS5_1CILi1EEES8_S8_EEENS6_IJNS7_ILi128EEENS7_ILi96EEENS7_ILi64EEEEEELi256ENS_6half_tEfNS_4arch4Sm90ELb0ELb1ELb1ELb1ELb0ELb0ELb0ELb1ELb0ELb0ELb0ELb0EEENS1_21CollectiveEpilogueFwdINS6_IJSA_NS7_ILi256EEESB_EEES9_SE_SG_Li256ELb1ELb0ELb0ELb0EEENS1_36VarlenDynamicPersistentTileSchedulerILi128ELi96ELi256ELi32ELb0ELb0ELb1ELb1ELb0ELb1EEEEEEEEEvNT_6ParamsE --------------------------
	.section	.text._ZN7cutlass13device_kernelIN5flash11enable_sm90INS1_16FlashAttnFwdSm90INS1_25CollectiveMainloopFwdSm90ILi2EN4cute5tupleIJNS5_1CILi1EEES8_S8_EEENS6_IJNS7_ILi128EEENS7_ILi96EEENS7_ILi64EEEEEELi256ENS_6half_tEfNS_4arch4Sm90ELb0ELb1ELb1ELb1ELb0ELb0ELb0ELb1ELb0ELb0ELb0ELb0EEENS1_21CollectiveEpilogueFwdINS6_IJSA_NS7_ILi256EEESB_EEES9_SE_SG_Li256ELb1ELb0ELb0ELb0EEENS1_36VarlenDynamicPersistentTileSchedulerILi128ELi96ELi256ELi32ELb0ELb0ELb1ELb1ELb0ELb1EEEEEEEEEvNT_6ParamsE,"ax",@progbits
	.align	128
.text._ZN7cutlass13device_kernelIN5flash11enable_sm90INS1_16FlashAttnFwdSm90INS1_25CollectiveMainloopFwdSm90ILi2EN4cute5tupleIJNS5_1CILi1EEES8_S8_EEENS6_IJNS7_ILi128EEENS7_ILi96EEENS7_ILi64EEEEEELi256ENS_6half_tEfNS_4arch4Sm90ELb0ELb1ELb1ELb1ELb0ELb0ELb0ELb1ELb0ELb0ELb0ELb0EEENS1_21CollectiveEpilogueFwdINS6_IJSA_NS7_ILi256EEESB_EEES9_SE_SG_Li256ELb1ELb0ELb0ELb0EEENS1_36VarlenDynamicPersistentTileSchedulerILi128ELi96ELi256ELi32ELb0ELb0ELb1ELb1ELb0ELb1EEEEEEEEEvNT_6ParamsE:
        .type           _ZN7cutlass13device_kernelIN5flash11enable_sm90INS1_16FlashAttnFwdSm90INS1_25CollectiveMainloopFwdSm90ILi2EN4cute5tupleIJNS5_1CILi1EEES8_S8_EEENS6_IJNS7_ILi128EEENS7_ILi96EEENS7_ILi64EEEEEELi256ENS_6half_tEfNS_4arch4Sm90ELb0ELb1ELb1ELb1ELb0ELb0ELb0ELb1ELb0ELb0ELb0ELb0EEENS1_21CollectiveEpilogueFwdINS6_IJSA_NS7_ILi256EEESB_EEES9_SE_SG_Li256ELb1ELb0ELb0ELb0EEENS1_36VarlenDynamicPersistentTileSchedulerILi128ELi96ELi256ELi32ELb0ELb0ELb1ELb1ELb0ELb1EEEEEEEEEvNT_6ParamsE,@function
        .size           _ZN7cutlass13device_kernelIN5flash11enable_sm90INS1_16FlashAttnFwdSm90INS1_25CollectiveMainloopFwdSm90ILi2EN4cute5tupleIJNS5_1CILi1EEES8_S8_EEENS6_IJNS7_ILi128EEENS7_ILi96EEENS7_ILi64EEEEEELi256ENS_6half_tEfNS_4arch4Sm90ELb0ELb1ELb1ELb1ELb0ELb0ELb0ELb1ELb0ELb0ELb0ELb0EEENS1_21CollectiveEpilogueFwdINS6_IJSA_NS7_ILi256EEESB_EEES9_SE_SG_Li256ELb1ELb0ELb0ELb0EEENS1_36VarlenDynamicPersistentTileSchedulerILi128ELi96ELi256ELi32ELb0ELb0ELb1ELb1ELb0ELb1EEEEEEEEEvNT_6ParamsE,(.L_x_82 - _ZN7cutlass13device_kernelIN5flash11enable_sm90INS1_16FlashAttnFwdSm90INS1_25CollectiveMainloopFwdSm90ILi2EN4cute5tupleIJNS5_1CILi1EEES8_S8_EEENS6_IJNS7_ILi128EEENS7_ILi96EEENS7_ILi64EEEEEELi256ENS_6half_tEfNS_4arch4Sm90ELb0ELb1ELb1ELb1ELb0ELb0ELb0ELb1ELb0ELb0ELb0ELb0EEENS1_21CollectiveEpilogueFwdINS6_IJSA_NS7_ILi256EEESB_EEES9_SE_SG_Li256ELb1ELb0ELb0ELb0EEENS1_36VarlenDynamicPersistentTileSchedulerILi128ELi96ELi256ELi32ELb0ELb0ELb1ELb1ELb0ELb1EEEEEEEEEvNT_6ParamsE)
        .other          _ZN7cutlass13device_kernelIN5flash11enable_sm90INS1_16FlashAttnFwdSm90INS1_25CollectiveMainloopFwdSm90ILi2EN4cute5tupleIJNS5_1CILi1EEES8_S8_EEENS6_IJNS7_ILi128EEENS7_ILi96EEENS7_ILi64EEEEEELi256ENS_6half_tEfNS_4arch4Sm90ELb0ELb1ELb1ELb1ELb0ELb0ELb0ELb1ELb0ELb0ELb0ELb0EEENS1_21CollectiveEpilogueFwdINS6_IJSA_NS7_ILi256EEESB_EEES9_SE_SG_Li256ELb1ELb0ELb0ELb0EEENS1_36VarlenDynamicPersistentTileSchedulerILi128ELi96ELi256ELi32ELb0ELb0ELb1ELb1ELb0ELb1EEEEEEEEEvNT_6ParamsE,@"STO_CUDA_ENTRY STV_DEFAULT"
_ZN7cutlass13device_kernelIN5flash11enable_sm90INS1_16FlashAttnFwdSm90INS1_25CollectiveMainloopFwdSm90ILi2EN4cute5tupleIJNS5_1CILi1EEES8_S8_EEENS6_IJNS7_ILi128EEENS7_ILi96EEENS7_ILi64EEEEEELi256ENS_6half_tEfNS_4arch4Sm90ELb0ELb1ELb1ELb1ELb0ELb0ELb0ELb1ELb0ELb0ELb0ELb0EEENS1_21CollectiveEpilogueFwdINS6_IJSA_NS7_ILi256EEESB_EEES9_SE_SG_Li256ELb1ELb0ELb0ELb0EEENS1_36VarlenDynamicPersistentTileSchedulerILi128ELi96ELi256ELi32ELb0ELb0ELb1ELb1ELb0ELb1EEEEEEEEEvNT_6ParamsE:
[----:B------:R-:W-:Y:S01]  /*0000*/  LDC R1, c[0x0][0x37c] ;  /* 0x0000df00ff017b82 */ /* 0x000fe20000000800 */
[----:B------:R-:W-:Y:S05]  /*0010*/  EXIT ;  /* 0x000000000000794d */ /* 0x000fea0003800000 */
.L_x_36:
        /* <DEDUP_REMOVED lines=14> */
.L_x_82:


//--------------------- .text._ZN7cutlass13device_kernelIN5flash11enable_sm90INS1_16FlashAttnFwdSm90INS1_25CollectiveMainloopFwdSm90ILi2EN4cute5tupleIJNS5_1CILi1EEES8_S8_EEENS6_IJNS7_ILi128EEENS7_ILi96EEENS7_ILi64EEEEEELi256ENS_6half_tEfNS_4arch4Sm90ELb0ELb1ELb1ELb1ELb0ELb1ELb0ELb1ELb0ELb0ELb0ELb0EEENS1_21CollectiveEpilogueFwdINS6_IJSA_NS7_ILi256EEESB_EEES9_SE_SG_Li256ELb1ELb0ELb0ELb0EEENS1_36VarlenDynamicPersistentTileSchedulerILi128ELi96ELi256ELi32ELb0ELb0ELb1ELb1ELb0ELb1EEEEEEEEEvNT_6ParamsE --------------------------
	.section	.text._ZN7cutlass13device_kernelIN5flash11enable_sm90INS1_16FlashAttnFwdSm90INS1_25CollectiveMainloopFwdSm90ILi2EN4cute5tupleIJNS5_1CILi1EEES8_S8_EEENS6_IJNS7_ILi128EEENS7_ILi96EEENS7_ILi64EEEEEELi256ENS_6half_tEfNS_4arch4Sm90ELb0ELb1ELb1ELb1ELb0ELb1ELb0ELb1ELb0ELb0ELb0ELb0EEENS1_21CollectiveEpilogueFwdINS6_IJSA_NS7_ILi256EEESB_EEES9_SE_SG_Li256ELb1ELb0ELb0ELb0EEENS1_36VarlenDynamicPersistentTileSchedulerILi128ELi96ELi256ELi32ELb0ELb0ELb1ELb1ELb0ELb1EEEEEEEEEvNT_6ParamsE,"ax",@progbits
	.align	128
.text._ZN7cutlass13device_kernelIN5flash11enable_sm90INS1_16FlashAttnFwdSm90INS1_25CollectiveMainloopFwdSm90ILi2EN4cute5tupleIJNS5_1CILi1EEES8_S8_EEENS6_IJNS7_ILi128EEENS7_ILi96EEENS7_ILi64EEEEEELi256ENS_6half_tEfNS_4arch4Sm90ELb0ELb1ELb1ELb1ELb0ELb1ELb0ELb1ELb0ELb0ELb0ELb0EEENS1_21CollectiveEpilogueFwdINS6_IJSA_NS7_ILi256EEESB_EEES9_SE_SG_Li256ELb1ELb0ELb0ELb0EEENS1_36VarlenDynamicPersistentTileSchedulerILi128ELi96ELi256ELi32ELb0ELb0ELb1ELb1ELb0ELb1EEEEEEEEEvNT_6ParamsE:
        .type           _ZN7cutlass13device_kernelIN5flash11enable_sm90INS1_16FlashAttnFwdSm90INS1_25CollectiveMainloopFwdSm90ILi2EN4cute5tupleIJNS5_1CILi1EEES8_S8_EEENS6_IJNS7_ILi128EEENS7_ILi96EEENS7_ILi64EEEEEELi256ENS_6half_tEfNS_4arch4Sm90ELb0ELb1ELb1ELb1ELb0ELb1ELb0ELb1ELb0ELb0ELb0ELb0EEENS1_21CollectiveEpilogueFwdINS6_IJSA_NS7_ILi256EEESB_EEES9_SE_SG_Li256ELb1ELb0ELb0ELb0EEENS1_36VarlenDynamicPersistentTileSchedulerILi128ELi96ELi256ELi32ELb0ELb0ELb1ELb1ELb0ELb1EEEEEEEEEvNT_6ParamsE,@function
        .size           _ZN7cutlass13device_kernelIN5flash11enable_sm90INS1_16FlashAttnFwdSm90INS1_25CollectiveMainloopFwdSm90ILi2EN4cute5tupleIJNS5_1CILi1EEES8_S8_EEENS6_IJNS7_ILi128EEENS7_ILi96EEENS7_ILi64EEEEEELi256ENS_6half_tEfNS_4arch4Sm90ELb0ELb1ELb1ELb1ELb0ELb1ELb0ELb1ELb0ELb0ELb0ELb0EEENS1_21CollectiveEpilogueFwdINS6_IJSA_NS7_ILi256EEESB_EEES9_SE_SG_Li256ELb1ELb0ELb0ELb0EEENS1_36VarlenDynamicPersistentTileSchedulerILi128ELi96ELi256ELi32ELb0ELb0ELb1ELb1ELb0ELb1EEEEEEEEEvNT_6ParamsE,(.L_x_83 - _ZN7cutlass13device_kernelIN5flash11enable_sm90INS1_16FlashAttnFwdSm90INS1_25CollectiveMainloopFwdSm90ILi2EN4cute5tupleIJNS5_1CILi1EEES8_S8_EEENS6_IJNS7_ILi128EEENS7_ILi96EEENS7_ILi64EEEEEELi256ENS_6half_tEfNS_4arch4Sm90ELb0ELb1ELb1ELb1ELb0ELb1ELb0ELb1ELb0ELb0ELb0ELb0EEENS1_21CollectiveEpilogueFwdINS6_IJSA_NS7_ILi256EEESB_EEES9_SE_SG_Li256ELb1ELb0ELb0ELb0EEENS1_36VarlenDynamicPersistentTileSchedulerILi128ELi96ELi256ELi32ELb0ELb0ELb1ELb1ELb0ELb1EEEEEEEEEvNT_6ParamsE)
        .other          _ZN7cutlass13device_kernelIN5flash11enable_sm90INS1_16FlashAttnFwdSm90INS1_25CollectiveMainloopFwdSm90ILi2EN4cute5tupleIJNS5_1CILi1EEES8_S8_EEENS6_IJNS7_ILi128EEENS7_ILi96EEENS7_ILi64EEEEEELi256ENS_6half_tEfNS_4arch4Sm90ELb0ELb1ELb1ELb1ELb0ELb1ELb0ELb1ELb0ELb0ELb0ELb0EEENS1_21CollectiveEpilogueFwdINS6_IJSA_NS7_ILi256EEESB_EEES9_SE_SG_Li256ELb1ELb0ELb0ELb0EEENS1_36VarlenDynamicPersistentTileSchedulerILi128ELi96ELi256ELi32ELb0ELb0ELb1ELb1ELb0ELb1EEEEEEEEEvNT_6ParamsE,@"STO_CUDA_ENTRY STV_DEFAULT"
_ZN7cutlass13device_kernelIN5flash11enable_sm90INS1_16FlashAttnFwdSm90INS1_25CollectiveMainloopFwdSm90ILi2EN4cute5tupleIJNS5_1CILi1EEES8_S8_EEENS6_IJNS7_ILi128EEENS7_ILi96EEENS7_ILi64EEEEEELi256ENS_6half_tEfNS_4arch4Sm90ELb0ELb1ELb1ELb1ELb0ELb1ELb0ELb1ELb0ELb0ELb0ELb0EEENS1_21CollectiveEpilogueFwdINS6_IJSA_NS7_ILi256EEESB_EEES9_SE_SG_Li256ELb1ELb0ELb0ELb0EEENS1_36VarlenDynamicPersistentTileSchedulerILi128ELi96ELi256ELi32ELb0ELb0ELb1ELb1ELb0ELb1EEEEEEEEEvNT_6ParamsE:
[----:B------:R-:W-:Y:S01]  /*0000*/  LDC R1, c[0x0][0x37c] ;  /* 0x0000df00ff017b82 */ /* 0x000fe20000000800 */
[----:B------:R-:W-:Y:S05]  /*0010*/  EXIT ;  /* 0x000000000000794d */ /* 0x000fea0003800000 */
.L_x_37:
        /* <DEDUP_REMOVED lines=14> */
.L_x_83:


//--------------------- .text._ZN7cutlass13device_kernelIN5flash11enable_sm90INS1_16FlashAttnFwdSm90INS1_25CollectiveMainloopFwdSm90ILi2EN4cute5tupleIJNS5_1CILi1EEES8_S8_EEENS6_IJNS7_ILi128EEENS7_ILi96EEENS7_ILi64EEEEEELi256ENS_6half_tEfNS_4arch4Sm90ELb0ELb1ELb1ELb1ELb0ELb0ELb1ELb1ELb0ELb0ELb0ELb0EEENS1_21CollectiveEpilogueFwdINS6_IJSA_NS7_ILi256EEESB_EEES9_SE_SG_Li256ELb1ELb0ELb0ELb0EEENS1_36VarlenDynamicPersistentTileSchedulerILi128ELi96ELi256ELi32ELb0ELb0ELb1ELb1ELb0ELb1EEEEEEEEEvNT_6ParamsE --------------------------
	.section	.text._ZN7cutlass13device_kernelIN5flash11enable_sm90INS1_16FlashAttnFwdSm90INS1_25CollectiveMainloopFwdSm90ILi2EN4cute5tupleIJNS5_1CILi1EEES8_S8_EEENS6_IJNS7_ILi128EEENS7_ILi96EEENS7_ILi64EEEEEELi256ENS_6half_tEfNS_4arch4Sm90ELb0ELb1ELb1ELb1ELb0ELb0ELb1ELb1ELb0ELb0ELb0ELb0EEENS1_21CollectiveEpilogueFwdINS6_IJSA_NS7_ILi256EEESB_EEES9_SE_SG_Li256ELb1ELb0ELb0ELb0EEENS1_36VarlenDynamicPersistentTileSchedulerILi128ELi96ELi256ELi32ELb0ELb0ELb1ELb1ELb0ELb1EEEEEEEEEvNT_6ParamsE,"ax",@progbits
	.align	128
.text._ZN7cutlass13device_kernelIN5flash11enable_sm90INS1_16FlashAttnFwdSm90INS1_25CollectiveMainloopFwdSm90ILi2EN4cute5tupleIJNS5_1CILi1EEES8_S8_EEENS6_IJNS7_ILi128EEENS7_ILi96EEENS7_ILi64EEEEEELi256ENS_6half_tEfNS_4arch4Sm90ELb0ELb1ELb1ELb1ELb0ELb0ELb1ELb1ELb0ELb0ELb0ELb0EEENS1_21CollectiveEpilogueFwdINS6_IJSA_NS7_ILi256EEESB_EEES9_SE_SG_Li256ELb1ELb0ELb0ELb0EEENS1_36VarlenDynamicPersistentTileSchedulerILi128ELi96ELi256ELi32ELb0ELb0ELb1ELb1ELb0ELb1EEEEEEEEEvNT_6ParamsE:
        .type           _ZN7cutlass13device_kernelIN5flash11enable_sm90INS1_16FlashAttnFwdSm90INS1_25CollectiveMainloopFwdSm90ILi2EN4cute5tupleIJNS5_1CILi1EEES8_S8_EEENS6_IJNS7_ILi128EEENS7_ILi96EEENS7_ILi64EEEEEELi256ENS_6half_tEfNS_4arch4Sm90ELb0ELb1ELb1ELb1ELb0ELb0ELb1ELb1ELb0ELb0ELb0ELb0EEENS1_21CollectiveEpilogueFwdINS6_IJSA_NS7_ILi256EEESB_EEES9_SE_SG_Li256ELb1ELb0ELb0ELb0EEENS1_36VarlenDynamicPersistentTileSchedulerILi128ELi96ELi256ELi32ELb0ELb0ELb1ELb1ELb0ELb1EEEEEEEEEvNT_6ParamsE,@function
        .size           _ZN7cutlass13device_kernelIN5flash11enable_sm90INS1_16FlashAttnFwdSm90INS1_25CollectiveMainloopFwdSm90ILi2EN4cute5tupleIJNS5_1CILi1EEES8_S8_EEENS6_IJNS7_ILi128EEENS7_ILi96EEENS7_ILi64EEEEEELi256ENS_6half_tEfNS_4arch4Sm90ELb0ELb1ELb1ELb1ELb0ELb0ELb1ELb1ELb0ELb0ELb0ELb0EEENS1_21CollectiveEpilogueFwdINS6_IJSA_NS7_ILi256EEESB_EEES9_SE_SG_Li256ELb1ELb0ELb0ELb0EEENS1_36VarlenDynamicPersistentTileSchedulerILi128ELi96ELi256ELi32ELb0ELb0ELb1ELb1ELb0ELb1EEEEEEEEEvNT_6ParamsE,(.L_x_84 - _ZN7cutlass13device_kernelIN5flash11enable_sm90INS1_16FlashAttnFwdSm90INS1_25CollectiveMainloopFwdSm90ILi2EN4cute5tupleIJNS5_1CILi1EEES8_S8_EEENS6_IJNS7_ILi128EEENS7_ILi96EEENS7_ILi64EEEEEELi256ENS_6half_tEfNS_4arch4Sm90ELb0ELb1ELb1ELb1ELb0ELb0ELb1ELb1ELb0ELb0ELb0ELb0EEENS1_21CollectiveEpilogueFwdINS6_IJSA_NS7_ILi256EEESB_EEES9_SE_SG_Li256ELb1ELb0ELb0ELb0EEENS1_36VarlenDynamicPersistentTileSchedulerILi128ELi96ELi256ELi32ELb0ELb0ELb1ELb1ELb0ELb1EEEEEEEEEvNT_6ParamsE)
        .other          _ZN7cutlass13device_kernelIN5flash11enable_sm90INS1_16FlashAttnFwdSm90INS1_25CollectiveMainloopFwdSm90ILi2EN4cute5tupleIJNS5_1CILi1EEES8_S8_EEENS6_IJNS7_ILi128EEENS7_ILi96EEENS7_ILi64EEEEEELi256ENS_6half_tEfNS_4arch4Sm90ELb0ELb1ELb1ELb1ELb0ELb0ELb1ELb1ELb0ELb0ELb0ELb0EEENS1_21CollectiveEpilogueFwdINS6_IJSA_NS7_ILi256EEESB_EEES9_SE_SG_Li256ELb1ELb0ELb0ELb0EEENS1_36VarlenDynamicPersistentTileSchedulerILi128ELi96ELi256ELi32ELb0ELb0ELb1ELb1ELb0ELb1EEEEEEEEEvNT_6ParamsE,@"STO_CUDA_ENTRY STV_DEFAULT"
_ZN7cutlass13device_kernelIN5flash11enable_sm90INS1_16FlashAttnFwdSm90INS1_25CollectiveMainloopFwdSm90ILi2EN4cute5tupleIJNS5_1CILi1EEES8_S8_EEENS6_IJNS7_ILi128EEENS7_ILi96EEENS7_ILi64EEEEEELi256ENS_6half_tEfNS_4arch4Sm90ELb0ELb1ELb1ELb1ELb0ELb0ELb1ELb1ELb0ELb0ELb0ELb0EEENS1_21CollectiveEpilogueFwdINS6_IJSA_NS7_ILi256EEESB_EEES9_SE_SG_Li256ELb1ELb0ELb0ELb0EEENS1_36VarlenDynamicPersistentTileSchedulerILi128ELi96ELi256ELi32ELb0ELb0ELb1ELb1ELb0ELb1EEEEEEEEEvNT_6ParamsE:
[----:B------:R-:W-:Y:S01]  /*0000*/  LDC R1, c[0x0][0x37c] ;  /* 0x0000df00ff017b82 */ /* 0x000fe20000000800 */
[----:B------:R-:W-:Y:S05]  /*0010*/  EXIT ;  /* 0x000000000000794d */ /* 0x000fea0003800000 */
.L_x_38:
        /* <DEDUP_REMOVED lines=14> */
.L_x_84:


//--------------------- .text._ZN7cutlass13device_kernelIN5flash11enable_sm90INS1_16FlashAttnFwdSm90INS1_25CollectiveMainloopFwdSm90ILi2EN4cute5tupleIJNS5_1CILi1EEES8_S8_EEENS6_IJNS7_ILi128EEENS7_ILi96EEENS7_ILi64EEEEEELi256ENS_6half_tEfNS_4arch4Sm90ELb0ELb1ELb1ELb1ELb0ELb1ELb1ELb1ELb0ELb0ELb0ELb0EEENS1_21CollectiveEpilogueFwdINS6_IJSA_NS7_ILi256EEESB_EEES9_SE_SG_Li256ELb1ELb0ELb0ELb0EEENS1_36VarlenDynamicPersistentTileSchedulerILi128ELi96ELi256ELi32ELb0ELb0ELb1ELb1ELb0ELb1EEEEEEEEEvNT_6ParamsE --------------------------
	.section	.text._ZN7cutlass13device_kernelIN5flash11enable_sm90INS1_16FlashAttnFwdSm90INS1_25CollectiveMainloopFwdSm90ILi2EN4cute5tupleIJNS5_1CILi1EEES8_S8_EEENS6_IJNS7_ILi128EEENS7_ILi96EEENS7_ILi64EEEEEELi256ENS_6half_tEfNS_4arch4Sm90ELb0ELb1ELb1ELb1ELb0ELb1ELb1ELb1ELb0ELb0ELb0ELb0EEENS1_21CollectiveEpilogueFwdINS6_IJSA_NS7_ILi256EEESB_EEES9_SE_SG_Li256ELb1ELb0ELb0ELb0EEENS1_36VarlenDynamicPersistentTileSchedulerILi128ELi96ELi256ELi32ELb0ELb0ELb1ELb1ELb0ELb1EEEEEEEEEvNT_6ParamsE,"ax",@progbits
	.align	128
.text._ZN7cutlass13device_kernelIN5flash11enable_sm90INS1_16FlashAttnFwdSm90INS1_25CollectiveMainloopFwdSm90ILi2EN4cute5tupleIJNS5_1CILi1EEES8_S8_EEENS6_IJNS7_ILi128EEENS7_ILi96EEENS7_ILi64EEEEEELi256ENS_6half_tEfNS_4arch4Sm90ELb0ELb1ELb1ELb1ELb0ELb1ELb1ELb1ELb0ELb0ELb0ELb0EEENS1_21CollectiveEpilogueFwdINS6_IJSA_NS7_ILi256EEESB_EEES9_SE_SG_Li256ELb1ELb0ELb0ELb0EEENS1_36VarlenDynamicPersistentTileSchedulerILi128ELi96ELi256ELi32ELb0ELb0ELb1ELb1ELb0ELb1EEEEEEEEEvNT_6ParamsE:
        .type           _ZN7cutlass13device_kernelIN5flash11enable_sm90INS1_16FlashAttnFwdSm90INS1_25CollectiveMainloopFwdSm90ILi2EN4cute5tupleIJNS5_1CILi1EEES8_S8_EEENS6_IJNS7_ILi128EEENS7_ILi96EEENS7_ILi64EEEEEELi256ENS_6half_tEfNS_4arch4Sm90ELb0ELb1ELb1ELb1ELb0ELb1ELb1ELb1ELb0ELb0ELb0ELb0EEENS1_21CollectiveEpilogueFwdINS6_IJSA_NS7_ILi256EEESB_EEES9_SE_SG_Li256ELb1ELb0ELb0ELb0EEENS1_36VarlenDynamicPersistentTileSchedulerILi128ELi96ELi256ELi32ELb0ELb0ELb1ELb1ELb0ELb1EEEEEEEEEvNT_6ParamsE,@function
        .size           _ZN7cutlass13device_kernelIN5flash11enable_sm90INS1_16FlashAttnFwdSm90INS1_25CollectiveMainloopFwdSm90ILi2EN4cute5tupleIJNS5_1CILi1EEES8_S8_EEENS6_IJNS7_ILi128EEENS7_ILi96EEENS7_ILi64EEEEEELi256ENS_6half_tEfNS_4arch4Sm90ELb0ELb1ELb1ELb1ELb0ELb1ELb1ELb1ELb0ELb0ELb0ELb0EEENS1_21CollectiveEpilogueFwdINS6_IJSA_NS7_ILi256EEESB_EEES9_SE_SG_Li256ELb1ELb0ELb0ELb0EEENS1_36VarlenDynamicPersistentTileSchedulerILi128ELi96ELi256ELi32ELb0ELb0ELb1ELb1ELb0ELb1EEEEEEEEEvNT_6ParamsE,(.L_x_85 - _ZN7cutlass13device_kernelIN5flash11enable_sm90INS1_16FlashAttnFwdSm90INS1_25CollectiveMainloopFwdSm90ILi2EN4cute5tupleIJNS5_1CILi1EEES8_S8_EEENS6_IJNS7_ILi128EEENS7_ILi96EEENS7_ILi64EEEEEELi256ENS_6half_tEfNS_4arch4Sm90ELb0ELb1ELb1ELb1ELb0ELb1ELb1ELb1ELb0ELb0ELb0ELb0EEENS1_21CollectiveEpilogueFwdINS6_IJSA_NS7_ILi256EEESB_EEES9_SE_SG_Li256ELb1ELb0ELb0ELb0EEENS1_36VarlenDynamicPersistentTileSchedulerILi128ELi96ELi256ELi32ELb0ELb0ELb1ELb1ELb0ELb1EEEEEEEEEvNT_6ParamsE)
        .other          _ZN7cutlass13device_kernelIN5flash11enable_sm90INS1_16FlashAttnFwdSm90INS1_25CollectiveMainloopFwdSm90ILi2EN4cute5tupleIJNS5_1CILi1EEES8_S8_EEENS6_IJNS7_ILi128EEENS7_ILi96EEENS7_ILi64EEEEEELi256ENS_6half_tEfNS_4arch4Sm90ELb0ELb1ELb1ELb1ELb0ELb1ELb1ELb1ELb0ELb0ELb0ELb0EEENS1_21CollectiveEpilogueFwdINS6_IJSA_NS7_ILi256EEESB_EEES9_SE_SG_Li256ELb1ELb0ELb0ELb0EEENS1_36VarlenDynamicPersistentTileSchedulerILi128ELi96ELi256ELi32ELb0ELb0ELb1ELb1ELb0ELb1EEEEEEEEEvNT_6ParamsE,@"STO_CUDA_ENTRY STV_DEFAULT"
_ZN7cutlass13device_kernelIN5flash11enable_sm90INS1_16FlashAttnFwdSm90INS1_25CollectiveMainloopFwdSm90ILi2EN4cute5tupleIJNS5_1CILi1EEES8_S8_EEENS6_IJNS7_ILi128EEENS7_ILi96EEENS7_ILi64EEEEEELi256ENS_6half_tEfNS_4arch4Sm90ELb0ELb1ELb1ELb1ELb0ELb1ELb1ELb1ELb0ELb0ELb0ELb0EEENS1_21CollectiveEpilogueFwdINS6_IJSA_NS7_ILi256EEESB_EEES9_SE_SG_Li256ELb1ELb0ELb0ELb0EEENS1_36VarlenDynamicPersistentTileSchedulerILi128ELi96ELi256ELi32ELb0ELb0ELb1ELb1ELb0ELb1EEEEEEEEEvNT_6ParamsE:
[----:B------:R-:W-:Y:S01]  /*0000*/  LDC R1, c[0x0][0x37c] ;  /* 0x0000df00ff017b82 */ /* 0x000fe20000000800 */
[----:B------:R-:W-:Y:S05]  /*0010*/  EXIT ;  /* 0x000000000000794d */ /* 0x000fea0003800000 */
.L_x_39:
        /* <DEDUP_REMOVED lines=14> */
.L_x_85:


//--------------------- .text._ZN7cutlass13device_kernelIN5flash11enable_sm90INS1_16FlashAttnFwdSm90INS1_25CollectiveMainloopFwdSm90ILi2EN4cute5tupleIJNS5_1CILi1EEES8_S8_EEENS6_IJNS7_ILi128EEENS7_ILi96EEENS7_ILi64EEEEEELi256ENS_6half_tEfNS_4arch4Sm90ELb1ELb0ELb1ELb0ELb0ELb0ELb0ELb1ELb0ELb0ELb0ELb0EEENS1_21CollectiveEpilogueFwdINS6_IJSA_NS7_ILi256EEESB_EEES9_SE_SG_Li256ELb0ELb0ELb0ELb0EEENS1_30DynamicPersistentTileSchedulerILi256ELi32ELb0ELb0ELb1EEEEEEEEEvNT_6ParamsE --------------------------
	.section	.text._ZN7cutlass13device_kernelIN5flash11enable_sm90INS1_16FlashAttnFwdSm90INS1_25CollectiveMainloopFwdSm90ILi2EN4cute5tupleIJNS5_1CILi1EEES8_S8_EEENS6_IJNS7_ILi128EEENS7_ILi96EEENS7_ILi64EEEEEELi256ENS_6half_tEfNS_4arch4Sm90ELb1ELb0ELb1ELb0ELb0ELb0ELb0ELb1ELb0ELb0ELb0ELb0EEENS1_21CollectiveEpilogueFwdINS6_IJSA_NS7_ILi256EEESB_EEES9_SE_SG_Li256ELb0ELb0ELb0ELb0EEENS1_30DynamicPersistentTileSchedulerILi256ELi32ELb0ELb0ELb1EEEEEEEEEvNT_6ParamsE,"ax",@progbits
	.align	128
.text._ZN7cutlass13device_kernelIN5flash11enable_sm90INS1_16FlashAttnFwdSm90INS1_25CollectiveMainloopFwdSm90ILi2EN4cute5tupleIJNS5_1CILi1EEES8_S8_EEENS6_IJNS7_ILi128EEENS7_ILi96EEENS7_ILi64EEEEEELi256ENS_6half_tEfNS_4arch4Sm90ELb1ELb0ELb1ELb0ELb0ELb0ELb0ELb1ELb0ELb0ELb0ELb0EEENS1_21CollectiveEpilogueFwdINS6_IJSA_NS7_ILi256EEESB_EEES9_SE_SG_Li256ELb0ELb0ELb0ELb0EEENS1_30DynamicPersistentTileSchedulerILi256ELi32ELb0ELb0ELb1EEEEEEEEEvNT_6ParamsE:
        .type           _ZN7cutlass13device_kernelIN5flash11enable_sm90INS1_16FlashAttnFwdSm90INS1_25CollectiveMainloopFwdSm90ILi2EN4cute5tupleIJNS5_1CILi1EEES8_S8_EEENS6_IJNS7_ILi128EEENS7_ILi96EEENS7_ILi64EEEEEELi256ENS_6half_tEfNS_4arch4Sm90ELb1ELb0ELb1ELb0ELb0ELb0ELb0ELb1ELb0ELb0ELb0ELb0EEENS1_21CollectiveEpilogueFwdINS6_IJSA_NS7_ILi256EEESB_EEES9_SE_SG_Li256ELb0ELb0ELb0ELb0EEENS1_30DynamicPersistentTileSchedulerILi256ELi32ELb0ELb0ELb1EEEEEEEEEvNT_6ParamsE,@function
        .size           _ZN7cutlass13device_kernelIN5flash11enable_sm90INS1_16FlashAttnFwdSm90INS1_25CollectiveMainloopFwdSm90ILi2EN4cute5tupleIJNS5_1CILi1EEES8_S8_EEENS6_IJNS7_ILi128EEENS7_ILi96EEENS7_ILi64EEEEEELi256ENS_6half_tEfNS_4arch4Sm90ELb1ELb0ELb1ELb0ELb0ELb0ELb0ELb1ELb0ELb0ELb0ELb0EEENS1_21CollectiveEpilogueFwdINS6_IJSA_NS7_ILi256EEESB_EEES9_SE_SG_Li256ELb0ELb0ELb0ELb0EEENS1_30DynamicPersistentTileSchedulerILi256ELi32ELb0ELb0ELb1EEEEEEEEEvNT_6ParamsE,(.L_x_86 - _ZN7cutlass13device_kernelIN5flash11enable_sm90INS1_16FlashAttnFwdSm90INS1_25CollectiveMainloopFwdSm90ILi2EN4cute5tupleIJNS5_1CILi1EEES8_S8_EEENS6_IJNS7_ILi128EEENS7_ILi96EEENS7_ILi64EEEEEELi256ENS_6half_tEfNS_4arch4Sm90ELb1ELb0ELb1ELb0ELb0ELb0ELb0ELb1ELb0ELb0ELb0ELb0EEENS1_21CollectiveEpilogueFwdINS6_IJSA_NS7_ILi256EEESB_EEES9_SE_SG_Li256ELb0ELb0ELb0ELb0EEENS1_30DynamicPersistentTileSchedulerILi256ELi32ELb0ELb0ELb1EEEEEEEEEvNT_6ParamsE)
        .other          _ZN7cutlass13device_kernelIN5flash11enable_sm90INS1_16FlashAttnFwdSm90INS1_25CollectiveMainloopFwdSm90ILi2EN4cute5tupleIJNS5_1CILi1EEES8_S8_EEENS6_IJNS7_ILi128EEENS7_ILi96EEENS7_ILi64EEEEEELi256ENS_6half_tEfNS_4arch4Sm90ELb1ELb0ELb1ELb0ELb0ELb0ELb0ELb1ELb0ELb0ELb0ELb0EEENS1_21CollectiveEpilogueFwdINS6_IJSA_NS7_ILi256EEESB_EEES9_SE_SG_Li256ELb0ELb0ELb0ELb0EEENS1_30DynamicPersistentTileSchedulerILi256ELi32ELb0ELb0ELb1EEEEEEEEEvNT_6ParamsE,@"STO_CUDA_ENTRY STV_DEFAULT"
_ZN7cutlass13device_kernelIN5flash11enable_sm90INS1_16FlashAttnFwdSm90INS1_25CollectiveMainloopFwdSm90ILi2EN4cute5tupleIJNS5_1CILi1EEES8_S8_EEENS6_IJNS7_ILi128EEENS7_ILi96EEENS7_ILi64EEEEEELi256ENS_6half_tEfNS_4arch4Sm90ELb1ELb0ELb1ELb0ELb0ELb0ELb0ELb1ELb0ELb0ELb0ELb0EEENS1_21CollectiveEpilogueFwdINS6_IJSA_NS7_ILi256EEESB_EEES9_SE_SG_Li256ELb0ELb0ELb0ELb0EEENS1_30DynamicPersistentTileSchedulerILi256ELi32ELb0ELb0ELb1EEEEEEEEEvNT_6ParamsE:
[----:B------:R-:W-:Y:S01]  /*0000*/  LDC R1, c[0x0][0x37c] ;  /* 0x0000df00ff017b82 */ /* 0x000fe20000000800 */
[----:B------:R-:W-:Y:S05]  /*0010*/  EXIT ;  /* 0x000000000000794d */ /* 0x000fea0003800000 */
.L_x_40:
        /* <DEDUP_REMOVED lines=14> */
.L_x_86:


//--------------------- .text._ZN7cutlass13device_kernelIN5flash11enable_sm90INS1_16FlashAttnFwdSm90INS1_25CollectiveMainloopFwdSm90ILi2EN4cute5tupleIJNS5_1CILi1EEES8_S8_EEENS6_IJNS7_ILi128EEENS7_ILi96EEENS7_ILi64EEEEEELi256ENS_6half_tEfNS_4arch4Sm90ELb1ELb0ELb1ELb0ELb0ELb0ELb1ELb1ELb0ELb0ELb0ELb0EEENS1_21CollectiveEpilogueFwdINS6_IJSA_NS7_ILi256EEESB_EEES9_SE_SG_Li256ELb0ELb0ELb0ELb0EEENS1_30DynamicPersistentTileSchedulerILi256ELi32ELb0ELb0ELb1EEEEEEEEEvNT_6ParamsE --------------------------
	.section	.text._ZN7cutlass13device_kernelIN5flash11enable_sm90INS1_16FlashAttnFwdSm90INS1_25CollectiveMainloopFwdSm90ILi2EN4cute5tupleIJNS5_1CILi1EEES8_S8_EEENS6_IJNS7_ILi128EEENS7_ILi96EEENS7_ILi64EEEEEELi256ENS_6half_tEfNS_4arch4Sm90ELb1ELb0ELb1ELb0ELb0ELb0ELb1ELb1ELb0ELb0ELb0ELb0EEENS1_21CollectiveEpilogueFwdINS6_IJSA_NS7_ILi256EEESB_EEES9_SE_SG_Li256ELb0ELb0ELb0ELb0EEENS1_30DynamicPersistentTileSchedulerILi256ELi32ELb0ELb0ELb1EEEEEEEEEvNT_6ParamsE,"ax",@progbits
	.align	128
.text._ZN7cutlass13device_kernelIN5flash11enable_sm90INS1_16FlashAttnFwdSm90INS1_25CollectiveMainloopFwdSm90ILi2EN4cute5tupleIJNS5_1CILi1EEES8_S8_EEENS6_IJNS7_ILi128EEENS7_ILi96EEENS7_ILi64EEEEEELi256ENS_6half_tEfNS_4arch4Sm90ELb1ELb0ELb1ELb0ELb0ELb0ELb1ELb1ELb0ELb0ELb0ELb0EEENS1_21CollectiveEpilogueFwdINS6_IJSA_NS7_ILi256EEESB_EEES9_SE_SG_Li256ELb0ELb0ELb0ELb0EEENS1_30DynamicPersistentTileSchedulerILi256ELi32ELb0ELb0ELb1EEEEEEEEEvNT_6ParamsE:
        .type           _ZN7cutlass13device_kernelIN5flash11enable_sm90INS1_16FlashAttnFwdSm90INS1_25CollectiveMainloopFwdSm90ILi2EN4cute5tupleIJNS5_1CILi1EEES8_S8_EEENS6_IJNS7_ILi128EEENS7_ILi96EEENS7_ILi64EEEEEELi256ENS_6half_tEfNS_4arch4Sm90ELb1ELb0ELb1ELb0ELb0ELb0ELb1ELb1ELb0ELb0ELb0ELb0EEENS1_21CollectiveEpilogueFwdINS6_IJSA_NS7_ILi256EEESB_EEES9_SE_SG_Li256ELb0ELb0ELb0ELb0EEENS1_30DynamicPersistentTileSchedulerILi256ELi32ELb0ELb0ELb1EEEEEEEEEvNT_6ParamsE,@function
        .size           _ZN7cutlass13device_kernelIN5flash11enable_sm90INS1_16FlashAttnFwdSm90INS1_25CollectiveMainloopFwdSm90ILi2EN4cute5tupleIJNS5_1CILi1EEES8_S8_EEENS6_IJNS7_ILi128EEENS7_ILi96EEENS7_ILi64EEEEEELi256ENS_6half_tEfNS_4arch4Sm90ELb1ELb0ELb1ELb0ELb0ELb0ELb1ELb1ELb0ELb0ELb0ELb0EEENS1_21CollectiveEpilogueFwdINS6_IJSA_NS7_ILi256EEESB_EEES9_SE_SG_Li256ELb0ELb0ELb0ELb0EEENS1_30DynamicPersistentTileSchedulerILi256ELi32ELb0ELb0ELb1EEEEEEEEEvNT_6ParamsE,(.L_x_87 - _ZN7cutlass13device_kernelIN5flash11enable_sm90INS1_16FlashAttnFwdSm90INS1_25CollectiveMainloopFwdSm90ILi2EN4cute5tupleIJNS5_1CILi1EEES8_S8_EEENS6_IJNS7_ILi128EEENS7_ILi96EEENS7_ILi64EEEEEELi256ENS_6half_tEfNS_4arch4Sm90ELb1ELb0ELb1ELb0ELb0ELb0ELb1ELb1ELb0ELb0ELb0ELb0EEENS1_21CollectiveEpilogueFwdINS6_IJSA_NS7_ILi256EEESB_EEES9_SE_SG_Li256ELb0ELb0ELb0ELb0EEENS1_30DynamicPersistentTileSchedulerILi256ELi32ELb0ELb0ELb1EEEEEEEEEvNT_6ParamsE)
        .other          _ZN7cutlass13device_kernelIN5flash11enable_sm90INS1_16FlashAttnFwdSm90INS1_25CollectiveMainloopFwdSm90ILi2EN4cute5tupleIJNS5_1CILi1EEES8_S8_EEENS6_IJNS7_ILi128EEENS7_ILi96EEENS7_ILi64EEEEEELi256ENS_6half_tEfNS_4arch4Sm90ELb1ELb0ELb1ELb0ELb0ELb0ELb1ELb1ELb0ELb0ELb0ELb0EEENS1_21CollectiveEpilogueFwdINS6_IJSA_NS7_ILi256EEESB_EEES9_SE_SG_Li256ELb0ELb0ELb0ELb0EEENS1_30DynamicPersistentTileSchedulerILi256ELi32ELb0ELb0ELb1EEEEEEEEEvNT_6ParamsE,@"STO_CUDA_ENTRY STV_DEFAULT"
_ZN7cutlass13device_kernelIN5flash11enable_sm90INS1_16FlashAttnFwdSm90INS1_25CollectiveMainloopFwdSm90ILi2EN4cute5tupleIJNS5_1CILi1EEES8_S8_EEENS6_IJNS7_ILi128EEENS7_ILi96EEENS7_ILi64EEEEEELi256ENS_6half_tEfNS_4arch4Sm90ELb1ELb0ELb1ELb0ELb0ELb0ELb1ELb1ELb0ELb0ELb0ELb0EEENS1_21CollectiveEpilogueFwdINS6_IJSA_NS7_ILi256EEESB_EEES9_SE_SG_Li256ELb0ELb0ELb0ELb0EEENS1_30DynamicPersistentTileSchedulerILi256ELi32ELb0ELb0ELb1EEEEEEEEEvNT_6ParamsE:
[----:B------:R-:W-:Y:S01]  /*0000*/  LDC R1, c[0x0][0x37c] ;  /* 0x0000df00ff017b82 */ /* 0x000fe20000000800 */
[----:B------:R-:W-:Y:S05]  /*0010*/  EXIT ;  /* 0x000000000000794d */ /* 0x000fea0003800000 */
.L_x_41:
        /* <DEDUP_REMOVED lines=14> */
.L_x_87:


//--------------------- .text._ZN7cutlass13device_kernelIN5flash11enable_sm90INS1_16FlashAttnFwdSm90INS1_25CollectiveMainloopFwdSm90ILi2EN4cute5tupleIJNS5_1CILi1EEES8_S8_EEENS6_IJNS7_ILi128EEENS7_ILi96EEENS7_ILi64EEEEEELi256ENS_6half_tEfNS_4arch4Sm90ELb1ELb0ELb1ELb1ELb0ELb0ELb0ELb1ELb0ELb0ELb0ELb0EEENS1_21CollectiveEpilogueFwdINS6_IJSA_NS7_ILi256EEESB_EEES9_SE_SG_Li256ELb1ELb0ELb0ELb0EEENS1_36VarlenDynamicPersistentTileSchedulerILi128ELi96ELi256ELi32ELb0ELb0ELb1ELb1ELb1ELb1EEEEEEEEEvNT_6ParamsE --------------------------
	.section	.text._ZN7cutlass13device_kernelIN5flash11enable_sm90INS1_16FlashAttnFwdSm90INS1_25CollectiveMainloopFwdSm90ILi2EN4cute5tupleIJNS5_1CILi1EEES8_S8_EEENS6_IJNS7_ILi128EEENS7_ILi96EEENS7_ILi64EEEEEELi256ENS_6half_tEfNS_4arch4Sm90ELb1ELb0ELb1ELb1ELb0ELb0ELb0ELb1ELb0ELb0ELb0ELb0EEENS1_21CollectiveEpilogueFwdINS6_IJSA_NS7_ILi256EEESB_EEES9_SE_SG_Li256ELb1ELb0ELb0ELb0EEENS1_36VarlenDynamicPersistentTileSchedulerILi128ELi96ELi256ELi32ELb0ELb0ELb1ELb1ELb1ELb1EEEEEEEEEvNT_6ParamsE,"ax",@progbits
	.align	128
.text._ZN7cutlass13device_kernelIN5flash11enable_sm90INS1_16FlashAttnFwdSm90INS1_25CollectiveMainloopFwdSm90ILi2EN4cute5tupleIJNS5_1CILi1EEES8_S8_EEENS6_IJNS7_ILi128EEENS7_ILi96EEENS7_ILi64EEEEEELi256ENS_6half_tEfNS_4arch4Sm90ELb1ELb0ELb1ELb1ELb0ELb0ELb0ELb1ELb0ELb0ELb0ELb0EEENS1_21CollectiveEpilogueFwdINS6_IJSA_NS7_ILi256EEESB_EEES9_SE_SG_Li256ELb1ELb0ELb0ELb0EEENS1_36VarlenDynamicPersistentTileSchedulerILi128ELi96ELi256ELi32ELb0ELb0ELb1ELb1ELb1ELb1EEEEEEEEEvNT_6ParamsE:
        .type           _ZN7cutlass13device_kernelIN5flash11enable_sm90INS1_16FlashAttnFwdSm90INS1_25CollectiveMainloopFwdSm90ILi2EN4cute5tupleIJNS5_1CILi1EEES8_S8_EEENS6_IJNS7_ILi128EEENS7_ILi96EEENS7_ILi64EEEEEELi256ENS_6half_tEfNS_4arch4Sm90ELb1ELb0ELb1ELb1ELb0ELb0ELb0ELb1ELb0ELb0ELb0ELb0EEENS1_21CollectiveEpilogueFwdINS6_IJSA_NS7_ILi256EEESB_EEES9_SE_SG_Li256ELb1ELb0ELb0ELb0EEENS1_36VarlenDynamicPersistentTileSchedulerILi128ELi96ELi256ELi32ELb0ELb0ELb1ELb1ELb1ELb1EEEEEEEEEvNT_6ParamsE,@function
        .size           _ZN7cutlass13device_kernelIN5flash11enable_sm90INS1_16FlashAttnFwdSm90INS1_25CollectiveMainloopFwdSm90ILi2EN4cute5tupleIJNS5_1CILi1EEES8_S8_EEENS6_IJNS7_ILi128EEENS7_ILi96EEENS7_ILi64EEEEEELi256ENS_6half_tEfNS_4arch4Sm90ELb1ELb0ELb1ELb1ELb0ELb0ELb0ELb1ELb0ELb0ELb0ELb0EEENS1_21CollectiveEpilogueFwdINS6_IJSA_NS7_ILi256EEESB_EEES9_SE_SG_Li256ELb1ELb0ELb0ELb0EEENS1_36VarlenDynamicPersistentTileSchedulerILi128ELi96ELi256ELi32ELb0ELb0ELb1ELb1ELb1ELb1EEEEEEEEEvNT_6ParamsE,(.L_x_88 - _ZN7cutlass13device_kernelIN5flash11enable_sm90INS1_16FlashAttnFwdSm90INS1_25CollectiveMainloopFwdSm90ILi2EN4cute5tupleIJNS5_1CILi1EEES8_S8_EEENS6_IJNS7_ILi128EEENS7_ILi96EEENS7_ILi64EEEEEELi256ENS_6half_tEfNS_4arch4Sm90ELb1ELb0ELb1ELb1ELb0ELb0ELb0ELb1ELb0ELb0ELb0ELb0EEENS1_21CollectiveEpilogueFwdINS6_IJSA_NS7_ILi256EEESB_EEES9_SE_SG_Li256ELb1ELb0ELb0ELb0EEENS1_36VarlenDynamicPersistentTileSchedulerILi128ELi96ELi256ELi32ELb0ELb0ELb1ELb1ELb1ELb1EEEEEEEEEvNT_6ParamsE)
        .other          _ZN7cutlass13device_kernelIN5flash11enable_sm90INS1_16FlashAttnFwdSm90INS1_25CollectiveMainloopFwdSm90ILi2EN4cute5tupleIJNS5_1CILi1EEES8_S8_EEENS6_IJNS7_ILi128EEENS7_ILi96EEENS7_ILi64EEEEEELi256ENS_6half_tEfNS_4arch4Sm90ELb1ELb0ELb1ELb1ELb0ELb0ELb0ELb1ELb0ELb0ELb0ELb0EEENS1_21CollectiveEpilogueFwdINS6_IJSA_NS7_ILi256EEESB_EEES9_SE_SG_Li256ELb1ELb0ELb0ELb0EEENS1_36VarlenDynamicPersistentTileSchedulerILi128ELi96ELi256ELi32ELb0ELb0ELb1ELb1ELb1ELb1EEEEEEEEEvNT_6ParamsE,@"STO_CUDA_ENTRY STV_DEFAULT"
_ZN7cutlass13device_kernelIN5flash11enable_sm90INS1_16FlashAttnFwdSm90INS1_25CollectiveMainloopFwdSm90ILi2EN4cute5tupleIJNS5_1CILi1EEES8_S8_EEENS6_IJNS7_ILi128EEENS7_ILi96EEENS7_ILi64EEEEEELi256ENS_6half_tEfNS_4arch4Sm90ELb1ELb0ELb1ELb1ELb0ELb0ELb0ELb1ELb0ELb0ELb0ELb0EEENS1_21CollectiveEpilogueFwdINS6_IJSA_NS7_ILi256EEESB_EEES9_SE_SG_Li256ELb1ELb0ELb0ELb0EEENS1_36VarlenDynamicPersistentTileSchedulerILi128ELi96ELi256ELi32ELb0ELb0ELb1ELb1ELb1ELb1EEEEEEEEEvNT_6ParamsE:
[----:B------:R-:W-:Y:S01]  /*0000*/  LDC R1, c[0x0][0x37c] ;  /* 0x0000df00ff017b82 */ /* 0x000fe20000000800 */
[----:B------:R-:W-:Y:S05]  /*0010*/  EXIT ;  /* 0x000000000000794d */ /* 0x000fea0003800000 */
.L_x_42:
        /* <DEDUP_REMOVED lines=14> */
.L_x_88:


//--------------------- .text._ZN7cutlass13device_kernelIN5flash11enable_sm90INS1_16FlashAttnFwdSm90INS1_25CollectiveMainloopFwdSm90ILi2EN4cute5tupleIJNS5_1CILi1EEES8_S8_EEENS6_IJNS7_ILi128EEENS7_ILi96EEENS7_ILi64EEEEEELi256ENS_6half_tEfNS_4arch4Sm90ELb1ELb0ELb1ELb1ELb0ELb1ELb0ELb1ELb0ELb0ELb0ELb0EEENS1_21CollectiveEpilogueFwdINS6_IJSA_NS7_ILi256EEESB_EEES9_SE_SG_Li256ELb1ELb0ELb0ELb0EEENS1_36VarlenDynamicPersistentTileSchedulerILi128ELi96ELi256ELi32ELb0ELb0ELb1ELb1ELb1ELb1EEEEEEEEEvNT_6ParamsE --------------------------
	.section	.text._ZN7cutlass13device_kernelIN5flash11enable_sm90INS1_16FlashAttnFwdSm90INS1_25CollectiveMainloopFwdSm90ILi2EN4cute5tupleIJNS5_1CILi1EEES8_S8_EEENS6_IJNS7_ILi128EEENS7_ILi96EEENS7_ILi64EEEEEELi256ENS_6half_tEfNS_4arch4Sm90ELb1ELb0ELb1ELb1ELb0ELb1ELb0ELb1ELb0ELb0ELb0ELb0EEENS1_21CollectiveEpilogueFwdINS6_IJSA_NS7_ILi256EEESB_EEES9_SE_SG_Li256ELb1ELb0ELb0ELb0EEENS1_36VarlenDynamicPersistentTileSchedulerILi128ELi96ELi256ELi32ELb0ELb0ELb1ELb1ELb1ELb1EEEEEEEEEvNT_6ParamsE,"ax",@progbits
	.align	128
.text._ZN7cutlass13device_kernelIN5flash11enable_sm90INS1_16FlashAttnFwdSm90INS1_25CollectiveMainloopFwdSm90ILi2EN4cute5tupleIJNS5_1CILi1EEES8_S8_EEENS6_IJNS7_ILi128EEENS7_ILi96EEENS7_ILi64EEEEEELi256ENS_6half_tEfNS_4arch4Sm90ELb1ELb0ELb1ELb1ELb0ELb1ELb0ELb1ELb0ELb0ELb0ELb0EEENS1_21CollectiveEpilogueFwdINS6_IJSA_NS7_ILi256EEESB_EEES9_SE_SG_Li256ELb1ELb0ELb0ELb0EEENS1_36VarlenDynamicPersistentTileSchedulerILi128ELi96ELi256ELi32ELb0ELb0ELb1ELb1ELb1ELb1EEEEEEEEEvNT_6ParamsE:
        .type           _ZN7cutlass13device_kernelIN5flash11enable_sm90INS1_16FlashAttnFwdSm90INS1_25CollectiveMainloopFwdSm90ILi2EN4cute5tupleIJNS5_1CILi1EEES8_S8_EEENS6_IJNS7_ILi128EEENS7_ILi96EEENS7_ILi64EEEEEELi256ENS_6half_tEfNS_4arch4Sm90ELb1ELb0ELb1ELb1ELb0ELb1ELb0ELb1ELb0ELb0ELb0ELb0EEENS1_21CollectiveEpilogueFwdINS6_IJSA_NS7_ILi256EEESB_EEES9_SE_SG_Li256ELb1ELb0ELb0ELb0EEENS1_36VarlenDynamicPersistentTileSchedulerILi128ELi96ELi256ELi32ELb0ELb0ELb1ELb1ELb1ELb1EEEEEEEEEvNT_6ParamsE,@function
        .size           _ZN7cutlass13device_kernelIN5flash11enable_sm90INS1_16FlashAttnFwdSm90INS1_25CollectiveMainloopFwdSm90ILi2EN4cute5tupleIJNS5_1CILi1EEES8_S8_EEENS6_IJNS7_ILi128EEENS7_ILi96EEENS7_ILi64EEEEEELi256ENS_6half_tEfNS_4arch4Sm90ELb1ELb0ELb1ELb1ELb0ELb1ELb0ELb1ELb0ELb0ELb0ELb0EEENS1_21CollectiveEpilogueFwdINS6_IJSA_NS7_ILi256EEESB_EEES9_SE_SG_Li256ELb1ELb0ELb0ELb0EEENS1_36VarlenDynamicPersistentTileSchedulerILi128ELi96ELi256ELi32ELb0ELb0ELb1ELb1ELb1ELb1EEEEEEEEEvNT_6ParamsE,(.L_x_89 - _ZN7cutlass13device_kernelIN5flash11enable_sm90INS1_16FlashAttnFwdSm90INS1_25CollectiveMainloopFwdSm90ILi2EN4cute5tupleIJNS5_1CILi1EEES8_S8_EEENS6_IJNS7_ILi128EEENS7_ILi96EEENS7_ILi64EEEEEELi256ENS_6half_tEfNS_4arch4Sm90ELb1ELb0ELb1ELb1ELb0ELb1ELb0ELb1ELb0ELb0ELb0ELb0EEENS1_21CollectiveEpilogueFwdINS6_IJSA_NS7_ILi256EEESB_EEES9_SE_SG_Li256ELb1ELb0ELb0ELb0EEENS1_36VarlenDynamicPersistentTileSchedulerILi128ELi96ELi256ELi32ELb0ELb0ELb1ELb1ELb1ELb1EEEEEEEEEvNT_6ParamsE)
        .other          _ZN7cutlass13device_kernelIN5flash11enable_sm90INS1_16FlashAttnFwdSm90INS1_25CollectiveMainloopFwdSm90ILi2EN4cute5tupleIJNS5_1CILi1EEES8_S8_EEENS6_IJNS7_ILi128EEENS7_ILi96EEENS7_ILi64EEEEEELi256ENS_6half_tEfNS_4arch4Sm90ELb1ELb0ELb1ELb1ELb0ELb1ELb0ELb1ELb0ELb0ELb0ELb0EEENS1_21CollectiveEpilogueFwdINS6_IJSA_NS7_ILi256EEESB_EEES9_SE_SG_Li256ELb1ELb0ELb0ELb0EEENS1_36VarlenDynamicPersistentTileSchedulerILi128ELi96ELi256ELi32ELb0ELb0ELb1ELb1ELb1ELb1EEEEEEEEEvNT_6ParamsE,@"STO_CUDA_ENTRY STV_DEFAULT"
_ZN7cutlass13device_kernelIN5flash11enable_sm90INS1_16FlashAttnFwdSm90INS1_25CollectiveMainloopFwdSm90ILi2EN4cute5tupleIJNS5_1CILi1EEES8_S8_EEENS6_IJNS7_ILi128EEENS7_ILi96EEENS7_ILi64EEEEEELi256ENS_6half_tEfNS_4arch4Sm90ELb1ELb0ELb1ELb1ELb0ELb1ELb0ELb1ELb0ELb0ELb0ELb0EEENS1_21CollectiveEpilogueFwdINS6_IJSA_NS7_ILi256EEESB_EEES9_SE_SG_Li256ELb1ELb0ELb0ELb0EEENS1_36VarlenDynamicPersistentTileSchedulerILi128ELi96ELi256ELi32ELb0ELb0ELb1ELb1ELb1ELb1EEEEEEEEEvNT_6ParamsE:
[----:B------:R-:W-:Y:S01]  /*0000*/  LDC R1, c[0x0][0x37c] ;  /* 0x0000df00ff017b82 */ /* 0x000fe20000000800 */
[----:B------:R-:W-:Y:S05]  /*0010*/  EXIT ;  /* 0x000000000000794d */ /* 0x000fea0003800000 */
.L_x_43:
        /* <DEDUP_REMOVED lines=14> */
.L_x_89:


//--------------------- .text._ZN7cutlass13device_kernelIN5flash11enable_sm90INS1_16FlashAttnFwdSm90INS1_25CollectiveMainloopFwdSm90ILi2EN4cute5tupleIJNS5_1CILi1EEES8_S8_EEENS6_IJNS7_ILi128EEENS7_ILi96EEENS7_ILi64EEEEEELi256ENS_6half_tEfNS_4arch4Sm90ELb1ELb0ELb1ELb1ELb0ELb0ELb1ELb1ELb0ELb0ELb0ELb0EEENS1_21CollectiveEpilogueFwdINS6_IJSA_NS7_ILi256EEESB_EEES9_SE_SG_Li256ELb1ELb0ELb0ELb0EEENS1_36VarlenDynamicPersistentTileSchedulerILi128ELi96ELi256ELi32ELb0ELb0ELb1ELb1ELb1ELb1EEEEEEEEEvNT_6ParamsE --------------------------
	.section	.text._ZN7cutlass13device_kernelIN5flash11enable_sm90INS1_16FlashAttnFwdSm90INS1_25CollectiveMainloopFwdSm90ILi2EN4cute5tupleIJNS5_1CILi1EEES8_S8_EEENS6_IJNS7_ILi128EEENS7_ILi96EEENS7_ILi64EEEEEELi256ENS_6half_tEfNS_4arch4Sm90ELb1ELb0ELb1ELb1ELb0ELb0ELb1ELb1ELb0ELb0ELb0ELb0EEENS1_21CollectiveEpilogueFwdINS6_IJSA_NS7_ILi256EEESB_EEES9_SE_SG_Li256ELb1ELb0ELb0ELb0EEENS1_36VarlenDynamicPersistentTileSchedulerILi128ELi96ELi256ELi32ELb0ELb0ELb1ELb1ELb1ELb1EEEEEEEEEvNT_6ParamsE,"ax",@progbits
	.align	128
.text._ZN7cutlass13device_kernelIN5flash11enable_sm90INS1_16FlashAttnFwdSm90INS1_25CollectiveMainloopFwdSm90ILi2EN4cute5tupleIJNS5_1CILi1EEES8_S8_EEENS6_IJNS7_ILi128EEENS7_ILi96EEENS7_ILi64EEEEEELi256ENS_6half_tEfNS_4arch4Sm90ELb1ELb0ELb1ELb1ELb0ELb0ELb1ELb1ELb0ELb0ELb0ELb0EEENS1_21CollectiveEpilogueFwdINS6_IJSA_NS7_ILi256EEESB_EEES9_SE_SG_Li256ELb1ELb0ELb0ELb0EEENS1_36VarlenDynamicPersistentTileSchedulerILi128ELi96ELi256ELi32ELb0ELb0ELb1ELb1ELb1ELb1EEEEEEEEEvNT_6ParamsE:
        .type           _ZN7cutlass13device_kernelIN5flash11enable_sm90INS1_16FlashAttnFwdSm90INS1_25CollectiveMainloopFwdSm90ILi2EN4cute5tupleIJNS5_1CILi1EEES8_S8_EEENS6_IJNS7_ILi128EEENS7_ILi96EEENS7_ILi64EEEEEELi256ENS_6half_tEfNS_4arch4Sm90ELb1ELb0ELb1ELb1ELb0ELb0ELb1ELb1ELb0ELb0ELb0ELb0EEENS1_21CollectiveEpilogueFwdINS6_IJSA_NS7_ILi256EEESB_EEES9_SE_SG_Li256ELb1ELb0ELb0ELb0EEENS1_36VarlenDynamicPersistentTileSchedulerILi128ELi96ELi256ELi32ELb0ELb0ELb1ELb1ELb1ELb1EEEEEEEEEvNT_6ParamsE,@function
        .size           _ZN7cutlass13device_kernelIN5flash11enable_sm90INS1_16FlashAttnFwdSm90INS1_25CollectiveMainloopFwdSm90ILi2EN4cute5tupleIJNS5_1CILi1EEES8_S8_EEENS6_IJNS7_ILi128EEENS7_ILi96EEENS7_ILi64EEEEEELi256ENS_6half_tEfNS_4arch4Sm90ELb1ELb0ELb1ELb1ELb0ELb0ELb1ELb1ELb0ELb0ELb0ELb0EEENS1_21CollectiveEpilogueFwdINS6_IJSA_NS7_ILi256EEESB_EEES9_SE_SG_Li256ELb1ELb0ELb0ELb0EEENS1_36VarlenDynamicPersistentTileSchedulerILi128ELi96ELi256ELi32ELb0ELb0ELb1ELb1ELb1ELb1EEEEEEEEEvNT_6ParamsE,(.L_x_90 - _ZN7cutlass13device_kernelIN5flash11enable_sm90INS1_16FlashAttnFwdSm90INS1_25CollectiveMainloopFwdSm90ILi2EN4cute5tupleIJNS5_1CILi1EEES8_S8_EEENS6_IJNS7_ILi128EEENS7_ILi96EEENS7_ILi64EEEEEELi256ENS_6half_tEfNS_4arch4Sm90ELb1ELb0ELb1ELb1ELb0ELb0ELb1ELb1ELb0ELb0ELb0ELb0EEENS1_21CollectiveEpilogueFwdINS6_IJSA_NS7_ILi256EEESB_EEES9_SE_SG_Li256ELb1ELb0ELb0ELb0EEENS1_36VarlenDynamicPersistentTileSchedulerILi128ELi96ELi256ELi32ELb0ELb0ELb1ELb1ELb1ELb1EEEEEEEEEvNT_6ParamsE)
        .other          _ZN7cutlass13device_kernelIN5flash11enable_sm90INS1_16FlashAttnFwdSm90INS1_25CollectiveMainloopFwdSm90ILi2EN4cute5tupleIJNS5_1CILi1EEES8_S8_EEENS6_IJNS7_ILi128EEENS7_ILi96EEENS7_ILi64EEEEEELi256ENS_6half_tEfNS_4arch4Sm90ELb1ELb0ELb1ELb1ELb0ELb0ELb1ELb1ELb0ELb0ELb0ELb0EEENS1_21CollectiveEpilogueFwdINS6_IJSA_NS7_ILi256EEESB_EEES9_SE_SG_Li256ELb1ELb0ELb0ELb0EEENS1_36VarlenDynamicPersistentTileSchedulerILi128ELi96ELi256ELi32ELb0ELb0ELb1ELb1ELb1ELb1EEEEEEEEEvNT_6ParamsE,@"STO_CUDA_ENTRY STV_DEFAULT"
_ZN7cutlass13device_kernelIN5flash11enable_sm90INS1_16FlashAttnFwdSm90INS1_25CollectiveMainloopFwdSm90ILi2EN4cute5tupleIJNS5_1CILi1EEES8_S8_EEENS6_IJNS7_ILi128EEENS7_ILi96EEENS7_ILi64EEEEEELi256ENS_6half_tEfNS_4arch4Sm90ELb1ELb0ELb1ELb1ELb0ELb0ELb1ELb1ELb0ELb0ELb0ELb0EEENS1_21CollectiveEpilogueFwdINS6_IJSA_NS7_ILi256EEESB_EEES9_SE_SG_Li256ELb1ELb0ELb0ELb0EEENS1_36VarlenDynamicPersistentTileSchedulerILi128ELi96ELi256ELi32ELb0ELb0ELb1ELb1ELb1ELb1EEEEEEEEEvNT_6ParamsE:
[----:B------:R-:W-:Y:S01]  /*0000*/  LDC R1, c[0x0][0x37c] ;  /* 0x0000df00ff017b82 */ /* 0x000fe20000000800 */
[----:B------:R-:W-:Y:S05]  /*0010*/  EXIT ;  /* 0x000000000000794d */ /* 0x000fea0003800000 */
.L_x_44:
        /* <DEDUP_REMOVED lines=14> */
.L_x_90:


//--------------------- .text._ZN7cutlass13device_kernelIN5flash11enable_sm90INS1_16FlashAttnFwdSm90INS1_25CollectiveMainloopFwdSm90ILi2EN4cute5tupleIJNS5_1CILi1EEES8_S8_EEENS6_IJNS7_ILi128EEENS7_ILi96EEENS7_ILi64EEEEEELi256ENS_6half_tEfNS_4arch4Sm90ELb1ELb0ELb1ELb1ELb0ELb1ELb1ELb1ELb0ELb0ELb0ELb0EEENS1_21CollectiveEpilogueFwdINS6_IJSA_NS7_ILi256EEESB_EEES9_SE_SG_Li256ELb1ELb0ELb0ELb0EEENS1_36VarlenDynamicPersistentTileSchedulerILi128ELi96ELi256ELi32ELb0ELb0ELb1ELb1ELb1ELb1EEEEEEEEEvNT_6ParamsE --------------------------
	.section	.text._ZN7cutlass13device_kernelIN5flash11enable_sm90INS1_16FlashAttnFwdSm90INS1_25CollectiveMainloopFwdSm90ILi2EN4cute5tupleIJNS5_1CILi1EEES8_S8_EEENS6_IJNS7_ILi128EEENS7_ILi96EEENS7_ILi64EEEEEELi256ENS_6half_tEfNS_4arch4Sm90ELb1ELb0ELb1ELb1ELb0ELb1ELb1ELb1ELb0ELb0ELb0ELb0EEENS1_21CollectiveEpilogueFwdINS6_IJSA_NS7_ILi256EEESB_EEES9_SE_SG_Li256ELb1ELb0ELb0ELb0EEENS1_36VarlenDynamicPersistentTileSchedulerILi128ELi96ELi256ELi32ELb0ELb0ELb1ELb1ELb1ELb1EEEEEEEEEvNT_6ParamsE,"ax",@progbits
	.align	128
.text._ZN7cutlass13device_kernelIN5flash11enable_sm90INS1_16FlashAttnFwdSm90INS1_25CollectiveMainloopFwdSm90ILi2EN4cute5tupleIJNS5_1CILi1EEES8_S8_EEENS6_IJNS7_ILi128EEENS7_ILi96EEENS7_ILi64EEEEEELi256ENS_6half_tEfNS_4arch4Sm90ELb1ELb0ELb1ELb1ELb0ELb1ELb1ELb1ELb0ELb0ELb0ELb0EEENS1_21CollectiveEpilogueFwdINS6_IJSA_NS7_ILi256EEESB_EEES9_SE_SG_Li256ELb1ELb0ELb0ELb0EEENS1_36VarlenDynamicPersistentTileSchedulerILi128ELi96ELi256ELi32ELb0ELb0ELb1ELb1ELb1ELb1EEEEEEEEEvNT_6ParamsE:
        .type           _ZN7cutlass13device_kernelIN5flash11enable_sm90INS1_16FlashAttnFwdSm90INS1_25CollectiveMainloopFwdSm90ILi2EN4cute5tupleIJNS5_1CILi1EEES8_S8_EEENS6_IJNS7_ILi128EEENS7_ILi96EEENS7_ILi64EEEEEELi256ENS_6half_tEfNS_4arch4Sm90ELb1ELb0ELb1ELb1ELb0ELb1ELb1ELb1ELb0ELb0ELb0ELb0EEENS1_21CollectiveEpilogueFwdINS6_IJSA_NS7_ILi256EEESB_EEES9_SE_SG_Li256ELb1ELb0ELb0ELb0EEENS1_36VarlenDynamicPersistentTileSchedulerILi128ELi96ELi256ELi32ELb0ELb0ELb1ELb1ELb1ELb1EEEEEEEEEvNT_6ParamsE,@function
        .size           _ZN7cutlass13device_kernelIN5flash11enable_sm90INS1_16FlashAttnFwdSm90INS1_25CollectiveMainloopFwdSm90ILi2EN4cute5tupleIJNS5_1CILi1EEES8_S8_EEENS6_IJNS7_ILi128EEENS7_ILi96EEENS7_ILi64EEEEEELi256ENS_6half_tEfNS_4arch4Sm90ELb1ELb0ELb1ELb1ELb0ELb1ELb1ELb1ELb0ELb0ELb0ELb0EEENS1_21CollectiveEpilogueFwdINS6_IJSA_NS7_ILi256EEESB_EEES9_SE_SG_Li256ELb1ELb0ELb0ELb0EEENS1_36VarlenDynamicPersistentTileSchedulerILi128ELi96ELi256ELi32ELb0ELb0ELb1ELb1ELb1ELb1EEEEEEEEEvNT_6ParamsE,(.L_x_91 - _ZN7cutlass13device_kernelIN5flash11enable_sm90INS1_16FlashAttnFwdSm90INS1_25CollectiveMainloopFwdSm90ILi2EN4cute5tupleIJNS5_1CILi1EEES8_S8_EEENS6_IJNS7_ILi128EEENS7_ILi96EEENS7_ILi64EEEEEELi256ENS_6half_tEfNS_4arch4Sm90ELb1ELb0ELb1ELb1ELb0ELb1ELb1ELb1ELb0ELb0ELb0ELb0EEENS1_21CollectiveEpilogueFwdINS6_IJSA_NS7_ILi256EEESB_EEES9_SE_SG_Li256ELb1ELb0ELb0ELb0EEENS1_36VarlenDynamicPersistentTileSchedulerILi128ELi96ELi256ELi32ELb0ELb0ELb1ELb1ELb1ELb1EEEEEEEEEvNT_6ParamsE)
        .other          _ZN7cutlass13device_kernelIN5flash11enable_sm90INS1_16FlashAttnFwdSm90INS1_25CollectiveMainloopFwdSm90ILi2EN4cute5tupleIJNS5_1CILi1EEES8_S8_EEENS6_IJNS7_ILi128EEENS7_ILi96EEENS7_ILi64EEEEEELi256ENS_6half_tEfNS_4arch4Sm90ELb1ELb0ELb1ELb1ELb0ELb1ELb1ELb1ELb0ELb0ELb0ELb0EEENS1_21CollectiveEpilogueFwdINS6_IJSA_NS7_ILi256EEESB_EEES9_SE_SG_Li256ELb1ELb0ELb0ELb0EEENS1_36VarlenDynamicPersistentTileSchedulerILi128ELi96ELi256ELi32ELb0ELb0ELb1ELb1ELb1ELb1EEEEEEEEEvNT_6ParamsE,@"STO_CUDA_ENTRY STV_DEFAULT"
_ZN7cutlass13device_kernelIN5flash11enable_sm90INS1_16FlashAttnFwdSm90INS1_25CollectiveMainloopFwdSm90ILi2EN4cute5tupleIJNS5_1CILi1EEES8_S8_EEENS6_IJNS7_ILi128EEENS7_ILi96EEENS7_ILi64EEEEEELi256ENS_6half_tEfNS_4arch4Sm90ELb1ELb0ELb1ELb1ELb0ELb1ELb1ELb1ELb0ELb0ELb0ELb0EEENS1_21CollectiveEpilogueFwdINS6_IJSA_NS7_ILi256EEESB_EEES9_SE_SG_Li256ELb1ELb0ELb0ELb0EEENS1_36VarlenDynamicPersistentTileSchedulerILi128ELi96ELi256ELi32ELb0ELb0ELb1ELb1ELb1ELb1EEEEEEEEEvNT_6ParamsE:
[----:B------:R-:W-:Y:S01]  /*0000*/  LDC R1, c[0x0][0x37c] ;  /* 0x0000df00ff017b82 */ /* 0x000fe20000000800 */
[----:B------:R-:W-:Y:S05]  /*0010*/  EXIT ;  /* 0x000000000000794d */ /* 0x000fea0003800000 */
.L_x_45:
        /* <DEDUP_REMOVED lines=14> */
.L_x_91:


//--------------------- .nv.shared.reserved.0     --------------------------
	.section	.nv.shared.reserved.0,"aw",@nobits
	.weak		__nv_reservedSMEM_offset_0_alias
	.size		__nv_reservedSMEM_offset_0_alias, 0, 64
	.other		__nv_reservedSMEM_offset_0_alias,@"STO_CUDA_RESERVED_SHARED STV_DEFAULT"
__nv_reservedSMEM_offset_0_alias:
	.zero		0
	.zero		64


//--------------------- .nv.global                --------------------------
	.section	.nv.global,"aw",@nobits
.nv.global:
	.type		_ZN75_INTERNAL_502cd67e_39_flash_fwd_hdimdiff_fp16_softcap_sm90_cu_49158569_37754cute1_E,@object
	.size		_ZN75_INTERNAL_502cd67e_39_flash_fwd_hdimdiff_fp16_softcap_sm90_cu_49158569_37754cute1_E,(_ZN75_INTERNAL_502cd67e_39_flash_fwd_hdimdiff_fp16_softcap_sm90_cu_49158569_37754cuda3std3__45__cpo6cbeginE - _ZN75_INTERNAL_502cd67e_39_flash_fwd_hdimdiff_fp16_softcap_sm90_cu_49158569_37754cute1_E)
_ZN75_INTERNAL_502cd67e_39_flash_fwd_hdimdiff_fp16_softcap_sm90_cu_49158569_37754cute1_E:
	.zero		1
	.type		_ZN75_INTERNAL_502cd67e_39_flash_fwd_hdimdiff_fp16_softcap_sm90_cu_49158569_37754cuda3std3__45__cpo6cbeginE,@object
	.size		_ZN75_INTERNAL_502cd67e_39_flash_fwd_hdimdiff_fp16_softcap_sm90_cu_49158569_37754cuda3std3__45__cpo6cbeginE,(_ZN75_INTERNAL_502cd67e_39_flash_fwd_hdimdiff_fp16_softcap_sm90_cu_49158569_37754cuda3std3__48in_placeE - _ZN75_INTERNAL_502cd67e_39_flash_fwd_hdimdiff_fp16_softcap_sm90_cu_49158569_37754cuda3std3__45__cpo6cbeginE)
_ZN75_INTERNAL_502cd67e_39_flash_fwd_hdimdiff_fp16_softcap_sm90_cu_49158569_37754cuda3std3__45__cpo6cbeginE:
	.zero		1
	.type		_ZN75_INTERNAL_502cd67e_39_flash_fwd_hdimdiff_fp16_softcap_sm90_cu_49158569_37754cuda3std3__48in_placeE,@object
	.size		_ZN75_INTERNAL_502cd67e_39_flash_fwd_hdimdiff_fp16_softcap_sm90_cu_49158569_37754cuda3std3__48in_placeE,(_ZN75_INTERNAL_502cd67e_39_flash_fwd_hdimdiff_fp16_softcap_sm90_cu_49158569_37754cuda3std6ranges3__45__cpo9iter_moveE - _ZN75_INTERNAL_502cd67e_39_flash_fwd_hdimdiff_fp16_softcap_sm90_cu_49158569_37754cuda3std3__48in_placeE)
_ZN75_INTERNAL_502cd67e_39_flash_fwd_hdimdiff_fp16_softcap_sm90_cu_49158569_37754cuda3std3__48in_placeE:
	.zero		1
	.type		_ZN75_INTERNAL_502cd67e_39_flash_fwd_hdimdiff_fp16_softcap_sm90_cu_49158569_37754cuda3std6ranges3__45__cpo9iter_moveE,@object
	.size		_ZN75_INTERNAL_502cd67e_39_flash_fwd_hdimdiff_fp16_softcap_sm90_cu_49158569_37754cuda3std6ranges3__45__cpo9iter_moveE,(_ZN75_INTERNAL_502cd67e_39_flash_fwd_hdimdiff_fp16_softcap_sm90_cu_49158569_37754cuda3std3__45__cpo5beginE - _ZN75_INTERNAL_502cd67e_39_flash_fwd_hdimdiff_fp16_softcap_sm90_cu_49158569_37754cuda3std6ranges3__45__cpo9iter_moveE)
_ZN75_INTERNAL_502cd67e_39_flash_fwd_hdimdiff_fp16_softcap_sm90_cu_49158569_37754cuda3std6ranges3__45__cpo9iter_moveE:
	.zero		1
	.type		_ZN75_INTERNAL_502cd67e_39_flash_fwd_hdimdiff_fp16_softcap_sm90_cu_49158569_37754cuda3std3__45__cpo5beginE,@object
	.size		_ZN75_INTERNAL_502cd67e_39_flash_fwd_hdimdiff_fp16_softcap_sm90_cu_49158569_37754cuda3std3__45__cpo5beginE,(_ZN75_INTERNAL_502cd67e_39_flash_fwd_hdimdiff_fp16_softcap_sm90_cu_49158569_37754cuda3std3__477_GLOBAL__N__502cd67e_39_flash_fwd_hdimdiff_fp16_softcap_sm90_cu_49158569_37756ignoreE - _ZN75_INTERNAL_502cd67e_39_flash_fwd_hdimdiff_fp16_softcap_sm90_cu_49158569_37754cuda3std3__45__cpo5beginE)
_ZN75_INTERNAL_502cd67e_39_flash_fwd_hdimdiff_fp16_softcap_sm90_cu_49158569_37754cuda3std3__45__cpo5beginE:
	.zero		1
	.type		_ZN75_INTERNAL_502cd67e_39_flash_fwd_hdimdiff_fp16_softcap_sm90_cu_49158569_37754cuda3std3__477_GLOBAL__N__502cd67e_39_flash_fwd_hdimdiff_fp16_softcap_sm90_cu_49158569_37756ignoreE,@object
	.size		_ZN75_INTERNAL_502cd67e_39_flash_fwd_hdimdiff_fp16_softcap_sm90_cu_49158569_37754cuda3std3__477_GLOBAL__N__502cd67e_39_flash_fwd_hdimdiff_fp16_softcap_sm90_cu_49158569_37756ignoreE,(_ZN75_INTERNAL_502cd67e_39_flash_fwd_hdimdiff_fp16_softcap_sm90_cu_49158569_37754cute7productE - _ZN75_INTERNAL_502cd67e_39_flash_fwd_hdimdiff_fp16_softcap_sm90_cu_49158569_37754cuda3std3__477_GLOBAL__N__502cd67e_39_flash_fwd_hdimdiff_fp16_softcap_sm90_cu_49158569_37756ignoreE)
_ZN75_INTERNAL_502cd67e_39_flash_fwd_hdimdiff_fp16_softcap_sm90_cu_49158569_37754cuda3std3__477_GLOBAL__N__502cd67e_39_flash_fwd_hdimdiff_fp16_softcap_sm90_cu_49158569_37756ignoreE:
	.zero		1
	.type		_ZN75_INTERNAL_502cd67e_39_flash_fwd_hdimdiff_fp16_softcap_sm90_cu_49158569_37754cute7productE,@object
	.size		_ZN75_INTERNAL_502cd67e_39_flash_fwd_hdimdiff_fp16_softcap_sm90_cu_49158569_37754cute7productE,(_ZN75_INTERNAL_502cd67e_39_flash_fwd_hdimdiff_fp16_softcap_sm90_cu_49158569_37754cuda3std3__45__cpo3endE - _ZN75_INTERNAL_502cd67e_39_flash_fwd_hdimdiff_fp16_softcap_sm90_cu_49158569_37754cute7productE)
_ZN75_INTERNAL_502cd67e_39_flash_fwd_hdimdiff_fp16_softcap_sm90_cu_49158569_37754cute7productE:
	.zero		1
	.type		_ZN75_INTERNAL_502cd67e_39_flash_fwd_hdimdiff_fp16_softcap_sm90_cu_49158569_37754cuda3std3__45__cpo3endE,@object
	.size		_ZN75_INTERNAL_502cd67e_39_flash_fwd_hdimdiff_fp16_softcap_sm90_cu_49158569_37754cuda3std3__45__cpo3endE,(_ZN75_INTERNAL_502cd67e_39_flash_fwd_hdimdiff_fp16_softcap_sm90_cu_49158569_37754cuda3std3__419piecewise_constructE - _ZN75_INTERNAL_502cd67e_39_flash_fwd_hdimdiff_fp16_softcap_sm90_cu_49158569_37754cuda3std3__45__cpo3endE)
_ZN75_INTERNAL_502cd67e_39_flash_fwd_hdimdiff_fp16_softcap_sm90_cu_49158569_37754cuda3std3__45__cpo3endE:
	.zero		1
	.type		_ZN75_INTERNAL_502cd67e_39_flash_fwd_hdimdiff_fp16_softcap_sm90_cu_49158569_37754cuda3std3__419piecewise_constructE,@object
	.size		_ZN75_INTERNAL_502cd67e_39_flash_fwd_hdimdiff_fp16_softcap_sm90_cu_49158569_37754cuda3std3__419piecewise_constructE,(_ZN75_INTERNAL_502cd67e_39_flash_fwd_hdimdiff_fp16_softcap_sm90_cu_49158569_37754cuda3std3__45__cpo4cendE - _ZN75_INTERNAL_502cd67e_39_flash_fwd_hdimdiff_fp16_softcap_sm90_cu_49158569_37754cuda3std3__419piecewise_constructE)
_ZN75_INTERNAL_502cd67e_39_flash_fwd_hdimdiff_fp16_softcap_sm90_cu_49158569_37754cuda3std3__419piecewise_constructE:
	.zero		1
	.type		_ZN75_INTERNAL_502cd67e_39_flash_fwd_hdimdiff_fp16_softcap_sm90_cu_49158569_37754cuda3std3__45__cpo4cendE,@object
	.size		_ZN75_INTERNAL_502cd67e_39_flash_fwd_hdimdiff_fp16_softcap_sm90_cu_49158569_37754cuda3std3__45__cpo4cendE,(_ZN75_INTERNAL_502cd67e_39_flash_fwd_hdimdiff_fp16_softcap_sm90_cu_49158569_37754cuda3std6ranges3__45__cpo4swapE - _ZN75_INTERNAL_502cd67e_39_flash_fwd_hdimdiff_fp16_softcap_sm90_cu_49158569_37754cuda3std3__45__cpo4cendE)
_ZN75_INTERNAL_502cd67e_39_flash_fwd_hdimdiff_fp16_softcap_sm90_cu_49158569_37754cuda3std3__45__cpo4cendE:
	.zero		1
	.type		_ZN75_INTERNAL_502cd67e_39_flash_fwd_hdimdiff_fp16_softcap_sm90_cu_49158569_37754cuda3std6ranges3__45__cpo4swapE,@object
	.size		_ZN75_INTERNAL_502cd67e_39_flash_fwd_hdimdiff_fp16_softcap_sm90_cu_49158569_37754cuda3std6ranges3__45__cpo4swapE,(.L_7 - _ZN75_INTERNAL_502cd67e_39_flash_fwd_hdimdiff_fp16_softcap_sm90_cu_49158569_37754cuda3std6ranges3__45__cpo4swapE)
_ZN75_INTERNAL_502cd67e_39_flash_fwd_hdimdiff_fp16_softcap_sm90_cu_49158569_37754cuda3std6ranges3__45__cpo4swapE:
	.zero		1
.L_7:


//--------------------- .nv.constant0._ZN7cutlass13device_kernelIN5flash11enable_sm90INS1_16FlashAttnFwdSm90INS1_25CollectiveMainloopFwdSm90ILi2EN4cute5tupleIJNS5_1CILi1EEES8_S8_EEENS6_IJNS7_ILi128EEESA_NS7_ILi192EEEEEELi128ENS_6half_tEfNS_4arch4Sm90ELb0ELb0ELb1ELb0ELb0ELb0ELb0ELb1ELb1ELb0ELb0ELb0EEENS1_21CollectiveEpilogueFwdINS6_IJSA_SA_SA_EEES9_SD_SF_Li256ELb0ELb0ELb0ELb0EEENS1_29StaticPersistentTileSchedulerILb0EEEEEEEEEvNT_6ParamsE --------------------------
	.section	.nv.constant0._ZN7cutlass13device_kernelIN5flash11enable_sm90INS1_16FlashAttnFwdSm90INS1_25CollectiveMainloopFwdSm90ILi2EN4cute5tupleIJNS5_1CILi1EEES8_S8_EEENS6_IJNS7_ILi128EEESA_NS7_ILi192EEEEEELi128ENS_6half_tEfNS_4arch4Sm90ELb0ELb0ELb1ELb0ELb0ELb0ELb0ELb1ELb1ELb0ELb0ELb0EEENS1_21CollectiveEpilogueFwdINS6_IJSA_SA_SA_EEES9_SD_SF_Li256ELb0ELb0ELb0ELb0EEENS1_29StaticPersistentTileSchedulerILb0EEEEEEEEEvNT_6ParamsE,"a",@progbits
	.sectionflags	@""
	.align	4
.nv.constant0._ZN7cutlass13device_kernelIN5flash11enable_sm90INS1_16FlashAttnFwdSm90INS1_25CollectiveMainloopFwdSm90ILi2EN4cute5tupleIJNS5_1CILi1EEES8_S8_EEENS6_IJNS7_ILi128EEESA_NS7_ILi192EEEEEELi128ENS_6half_tEfNS_4arch4Sm90ELb0ELb0ELb1ELb0ELb0ELb0ELb0ELb1ELb1ELb0ELb0ELb0EEENS1_21CollectiveEpilogueFwdINS6_IJSA_SA_SA_EEES9_SD_SF_Li256ELb0ELb0ELb0ELb0EEENS1_29StaticPersistentTileSchedulerILb0EEEEEEEEEvNT_6ParamsE:
	.zero		3840


//--------------------- .nv.constant0._ZN7cutlass13device_kernelIN5flash11enable_sm90INS1_16FlashAttnFwdSm90INS1_25CollectiveMainloopFwdSm90ILi2EN4cute5tupleIJNS5_1CILi2EEENS7_ILi1EEES9_EEENS6_IJNS7_ILi128EEESB_NS7_ILi192EEEEEELi128ENS_6half_tEfNS_4arch4Sm90ELb0ELb0ELb1ELb0ELb0ELb0ELb0ELb1ELb1ELb0ELb0ELb0EEENS1_21CollectiveEpilogueFwdINS6_IJSB_SB_SB_EEESA_SE_SG_Li256ELb0ELb0ELb0ELb0EEENS1_29StaticPersistentTileSchedulerILb0EEEEEEEEEvNT_6ParamsE --------------------------
	.section	.nv.constant0._ZN7cutlass13device_kernelIN5flash11enable_sm90INS1_16FlashAttnFwdSm90INS1_25CollectiveMainloopFwdSm90ILi2EN4cute5tupleIJNS5_1CILi2EEENS7_ILi1EEES9_EEENS6_IJNS7_ILi128EEESB_NS7_ILi192EEEEEELi128ENS_6half_tEfNS_4arch4Sm90ELb0ELb0ELb1ELb0ELb0ELb0ELb0ELb1ELb1ELb0ELb0ELb0EEENS1_21CollectiveEpilogueFwdINS6_IJSB_SB_SB_EEESA_SE_SG_Li256ELb0ELb0ELb0ELb0EEENS1_29StaticPersistentTileSchedulerILb0EEEEEEEEEvNT_6ParamsE,"a",@progbits
	.sectionflags	@""
	.align	4
.nv.constant0._ZN7cutlass13device_kernelIN5flash11enable_sm90INS1_16FlashAttnFwdSm90INS1_25CollectiveMainloopFwdSm90ILi2EN4cute5tupleIJNS5_1CILi2EEENS7_ILi1EEES9_EEENS6_IJNS7_ILi128EEESB_NS7_ILi192EEEEEELi128ENS_6half_tEfNS_4arch4Sm90ELb0ELb0ELb1ELb0ELb0ELb0ELb0ELb1ELb1ELb0ELb0ELb0EEENS1_21CollectiveEpilogueFwdINS6_IJSB_SB_SB_EEESA_SE_SG_Li256ELb0ELb0ELb0ELb0EEENS1_29StaticPersistentTileSchedulerILb0EEEEEEEEEvNT_6ParamsE:
	.zero		3840


//--------------------- .nv.constant0._ZN7cutlass13device_kernelIN5flash11enable_sm90INS1_16FlashAttnFwdSm90INS1_25CollectiveMainloopFwdSm90ILi2EN4cute5tupleIJNS5_1CILi1EEES8_S8_EEENS6_IJNS7_ILi128EEESA_NS7_ILi192EEEEEELi128ENS_6half_tEfNS_4arch4Sm90ELb0ELb0ELb1ELb1ELb0ELb0ELb0ELb1ELb1ELb0ELb0ELb0EEENS1_21CollectiveEpilogueFwdINS6_IJSA_SA_SA_EEES9_SD_SF_Li256ELb1ELb0ELb0ELb0EEENS1_36VarlenDynamicPersistentTileSchedulerILi128ELi128ELi256ELi32ELb0ELb0ELb1ELb0ELb1ELb1EEEEEEEEEvNT_6ParamsE --------------------------
	.section	.nv.constant0._ZN7cutlass13device_kernelIN5flash11enable_sm90INS1_16FlashAttnFwdSm90INS1_25CollectiveMainloopFwdSm90ILi2EN4cute5tupleIJNS5_1CILi1EEES8_S8_EEENS6_IJNS7_ILi128EEESA_NS7_ILi192EEEEEELi128ENS_6half_tEfNS_4arch4Sm90ELb0ELb0ELb1ELb1ELb0ELb0ELb0ELb1ELb1ELb0ELb0ELb0EEENS1_21CollectiveEpilogueFwdINS6_IJSA_SA_SA_EEES9_SD_SF_Li256ELb1ELb0ELb0ELb0EEENS1_36VarlenDynamicPersistentTileSchedulerILi128ELi128ELi256ELi32ELb0ELb0ELb1ELb0ELb1ELb1EEEEEEEEEvNT_6ParamsE,"a",@progbits
	.sectionflags	@""
	.align	4
.nv.constant0._ZN7cutlass13device_kernelIN5flash11enable_sm90INS1_16FlashAttnFwdSm90INS1_25CollectiveMainloopFwdSm90ILi2EN4cute5tupleIJNS5_1CILi1EEES8_S8_EEENS6_IJNS7_ILi128EEESA_NS7_ILi192EEEEEELi128ENS_6half_tEfNS_4arch4Sm90ELb0ELb0ELb1ELb1ELb0ELb0ELb0ELb1ELb1ELb0ELb0ELb0EEENS1_21CollectiveEpilogueFwdINS6_IJSA_SA_SA_EEES9_SD_SF_Li256ELb1ELb0ELb0ELb0EEENS1_36VarlenDynamicPersistentTileSchedulerILi128ELi128ELi256ELi32ELb0ELb0ELb1ELb0ELb1ELb1EEEEEEEEEvNT_6ParamsE:
	.zero		3456


//--------------------- .nv.constant0._ZN7cutlass13device_kernelIN5flash11enable_sm90INS1_16FlashAttnFwdSm90INS1_25CollectiveMainloopFwdSm90ILi2EN4cute5tupleIJNS5_1CILi1EEES8_S8_EEENS6_IJNS7_ILi128EEESA_NS7_ILi192EEEEEELi128ENS_6half_tEfNS_4arch4Sm90ELb0ELb0ELb1ELb1ELb0ELb1ELb0ELb1ELb1ELb0ELb0ELb0EEENS1_21CollectiveEpilogueFwdINS6_IJSA_SA_SA_EEES9_SD_SF_Li256ELb1ELb0ELb0ELb0EEENS1_36VarlenDynamicPersistentTileSchedulerILi128ELi128ELi256ELi32ELb0ELb0ELb1ELb0ELb1ELb1EEEEEEEEEvNT_6ParamsE --------------------------
	.section	.nv.constant0._ZN7cutlass13device_kernelIN5flash11enable_sm90INS1_16FlashAttnFwdSm90INS1_25CollectiveMainloopFwdSm90ILi2EN4cute5tupleIJNS5_1CILi1EEES8_S8_EEENS6_IJNS7_ILi128EEESA_NS7_ILi192EEEEEELi128ENS_6half_tEfNS_4arch4Sm90ELb0ELb0ELb1ELb1ELb0ELb1ELb0ELb1ELb1ELb0ELb0ELb0EEENS1_21CollectiveEpilogueFwdINS6_IJSA_SA_SA_EEES9_SD_SF_Li256ELb1ELb0ELb0ELb0EEENS1_36VarlenDynamicPersistentTileSchedulerILi128ELi128ELi256ELi32ELb0ELb0ELb1ELb0ELb1ELb1EEEEEEEEEvNT_6ParamsE,"a",@progbits
	.sectionflags	@""
	.align	4
.nv.constant0._ZN7cutlass13device_kernelIN5flash11enable_sm90INS1_16FlashAttnFwdSm90INS1_25CollectiveMainloopFwdSm90ILi2EN4cute5tupleIJNS5_1CILi1EEES8_S8_EEENS6_IJNS7_ILi128EEESA_NS7_ILi192EEEEEELi128ENS_6half_tEfNS_4arch4Sm90ELb0ELb0ELb1ELb1ELb0ELb1ELb0ELb1ELb1ELb0ELb0ELb0EEENS1_21CollectiveEpilogueFwdINS6_IJSA_SA_SA_EEES9_SD_SF_Li256ELb1ELb0ELb0ELb0EEENS1_36VarlenDynamicPersistentTileSchedulerILi128ELi128ELi256ELi32ELb0ELb0ELb1ELb0ELb1ELb1EEEEEEEEEvNT_6ParamsE:
	.zero		3456


//--------------------- .nv.constant0._ZN7cutlass13device_kernelIN5flash11enable_sm90INS1_16FlashAttnFwdSm90INS1_25CollectiveMainloopFwdSm90ILi2EN4cute5tupleIJNS5_1CILi1EEES8_S8_EEENS6_IJNS7_ILi128EEENS7_ILi96EEENS7_ILi192EEEEEELi128ENS_6half_tEfNS_4arch4Sm90ELb0ELb1ELb1ELb0ELb0ELb0ELb0ELb1ELb1ELb0ELb0ELb0EEENS1_21CollectiveEpilogueFwdINS6_IJSA_SA_SB_EEES9_SE_SG_Li256ELb0ELb0ELb0ELb0EEENS1_30DynamicPersistentTileSchedulerILi256ELi32ELb0ELb0ELb1EEEEEEEEEvNT_6ParamsE --------------------------
	.section	.nv.constant0._ZN7cutlass13device_kernelIN5flash11enable_sm90INS1_16FlashAttnFwdSm90INS1_25CollectiveMainloopFwdSm90ILi2EN4cute5tupleIJNS5_1CILi1EEES8_S8_EEENS6_IJNS7_ILi128EEENS7_ILi96EEENS7_ILi192EEEEEELi128ENS_6half_tEfNS_4arch4Sm90ELb0ELb1ELb1ELb0ELb0ELb0ELb0ELb1ELb1ELb0ELb0ELb0EEENS1_21CollectiveEpilogueFwdINS6_IJSA_SA_SB_EEES9_SE_SG_Li256ELb0ELb0ELb0ELb0EEENS1_30DynamicPersistentTileSchedulerILi256ELi32ELb0ELb0ELb1EEEEEEEEEvNT_6ParamsE,"a",@progbits
	.sectionflags	@""
	.align	4
.nv.constant0._ZN7cutlass13device_kernelIN5flash11enable_sm90INS1_16FlashAttnFwdSm90INS1_25CollectiveMainloopFwdSm90ILi2EN4cute5tupleIJNS5_1CILi1EEES8_S8_EEENS6_IJNS7_ILi128EEENS7_ILi96EEENS7_ILi192EEEEEELi128ENS_6half_tEfNS_4arch4Sm90ELb0ELb1ELb1ELb0ELb0ELb0ELb0ELb1ELb1ELb0ELb0ELb0EEENS1_21CollectiveEpilogueFwdINS6_IJSA_SA_SB_EEES9_SE_SG_Li256ELb0ELb0ELb0ELb0EEENS1_30DynamicPersistentTileSchedulerILi256ELi32ELb0ELb0ELb1EEEEEEEEEvNT_6ParamsE:
	.zero		3840


//--------------------- .nv.constant0._ZN7cutlass13device_kernelIN5flash11enable_sm90INS1_16FlashAttnFwdSm90INS1_25CollectiveMainloopFwdSm90ILi2EN4cute5tupleIJNS5_1CILi1EEES8_S8_EEENS6_IJNS7_ILi128EEENS7_ILi96EEENS7_ILi192EEEEEELi128ENS_6half_tEfNS_4arch4Sm90ELb0ELb1ELb1ELb1ELb0ELb0ELb0ELb1ELb1ELb0ELb0ELb0EEENS1_21CollectiveEpilogueFwdINS6_IJSA_SA_SB_EEES9_SE_SG_Li256ELb1ELb0ELb0ELb0EEENS1_36VarlenDynamicPersistentTileSchedulerILi128ELi96ELi256ELi32ELb0ELb0ELb1ELb1ELb0ELb1EEEEEEEEEvNT_6ParamsE --------------------------
	.section	.nv.constant0._ZN7cutlass13device_kernelIN5flash11enable_sm90INS1_16FlashAttnFwdSm90INS1_25CollectiveMainloopFwdSm90ILi2EN4cute5tupleIJNS5_1CILi1EEES8_S8_EEENS6_IJNS7_ILi128EEENS7_ILi96EEENS7_ILi192EEEEEELi128ENS_6half_tEfNS_4arch4Sm90ELb0ELb1ELb1ELb1ELb0ELb0ELb0ELb1ELb1ELb0ELb0ELb0EEENS1_21CollectiveEpilogueFwdINS6_IJSA_SA_SB_EEES9_SE_SG_Li256ELb1ELb0ELb0ELb0EEENS1_36VarlenDynamicPersistentTileSchedulerILi128ELi96ELi256ELi32ELb0ELb0ELb1ELb1ELb0ELb1EEEEEEEEEvNT_6ParamsE,"a",@progbits
	.sectionflags	@""
	.align	4
.nv.constant0._ZN7cutlass13device_kernelIN5flash11enable_sm90INS1_16FlashAttnFwdSm90INS1_25CollectiveMainloopFwdSm90ILi2EN4cute5tupleIJNS5_1CILi1EEES8_S8_EEENS6_IJNS7_ILi128EEENS7_ILi96EEENS7_ILi192EEEEEELi128ENS_6half_tEfNS_4arch4Sm90ELb0ELb1ELb1ELb1ELb0ELb0ELb0ELb1ELb1ELb0ELb0ELb0EEENS1_21CollectiveEpilogueFwdINS6_IJSA_SA_SB_EEES9_SE_SG_Li256ELb1ELb0ELb0ELb0EEENS1_36VarlenDynamicPersistentTileSchedulerILi128ELi96ELi256ELi32ELb0ELb0ELb1ELb1ELb0ELb1EEEEEEEEEvNT_6ParamsE:
	.zero		3456


//--------------------- .nv.constant0._ZN7cutlass13device_kernelIN5flash11enable_sm90INS1_16FlashAttnFwdSm90INS1_25CollectiveMainloopFwdSm90ILi2EN4cute5tupleIJNS5_1CILi1EEES8_S8_EEENS6_IJNS7_ILi128EEENS7_ILi96EEENS7_ILi192EEEEEELi128ENS_6half_tEfNS_4arch4Sm90ELb0ELb1ELb1ELb1ELb0ELb1ELb0ELb1ELb1ELb0ELb0ELb0EEENS1_21CollectiveEpilogueFwdINS6_IJSA_SA_SB_EEES9_SE_SG_Li256ELb1ELb0ELb0ELb0EEENS1_36VarlenDynamicPersistentTileSchedulerILi128ELi96ELi256ELi32ELb0ELb0ELb1ELb1ELb0ELb1EEEEEEEEEvNT_6ParamsE --------------------------
	.section	.nv.constant0._ZN7cutlass13device_kernelIN5flash11enable_sm90INS1_16FlashAttnFwdSm90INS1_25CollectiveMainloopFwdSm90ILi2EN4cute5tupleIJNS5_1CILi1EEES8_S8_EEENS6_IJNS7_ILi128EEENS7_ILi96EEENS7_ILi192EEEEEELi128ENS_6half_tEfNS_4arch4Sm90ELb0ELb1ELb1ELb1ELb0ELb1ELb0ELb1ELb1ELb0ELb0ELb0EEENS1_21CollectiveEpilogueFwdINS6_IJSA_SA_SB_EEES9_SE_SG_Li256ELb1ELb0ELb0ELb0EEENS1_36VarlenDynamicPersistentTileSchedulerILi128ELi96ELi256ELi32ELb0ELb0ELb1ELb1ELb0ELb1EEEEEEEEEvNT_6ParamsE,"a",@progbits
	.sectionflags	@""
	.align	4
.nv.constant0._ZN7cutlass13device_kernelIN5flash11enable_sm90INS1_16FlashAttnFwdSm90INS1_25CollectiveMainloopFwdSm90ILi2EN4cute5tupleIJNS5_1CILi1EEES8_S8_EEENS6_IJNS7_ILi128EEENS7_ILi96EEENS7_ILi192EEEEEELi128ENS_6half_tEfNS_4arch4Sm90ELb0ELb1ELb1ELb1ELb0ELb1ELb0ELb1ELb1ELb0ELb0ELb0EEENS1_21CollectiveEpilogueFwdINS6_IJSA_SA_SB_EEES9_SE_SG_Li256ELb1ELb0ELb0ELb0EEENS1_36VarlenDynamicPersistentTileSchedulerILi128ELi96ELi256ELi32ELb0ELb0ELb1ELb1ELb0ELb1EEEEEEEEEvNT_6ParamsE:
	.zero		3456


//--------------------- .nv.constant0._ZN7cutlass13device_kernelIN5flash11enable_sm90INS1_16FlashAttnFwdSm90INS1_25CollectiveMainloopFwdSm90ILi2EN4cute5tupleIJNS5_1CILi1EEES8_S8_EEENS6_IJNS7_ILi128EEESA_NS7_ILi192EEEEEELi128ENS_6half_tEfNS_4arch4Sm90ELb1ELb0ELb1ELb0ELb0ELb0ELb0ELb1ELb1ELb0ELb0ELb0EEENS1_21CollectiveEpilogueFwdINS6_IJSA_SA_SA_EEES9_SD_SF_Li256ELb0ELb0ELb0ELb0EEENS1_30DynamicPersistentTileSchedulerILi256ELi32ELb0ELb0ELb1EEEEEEEEEvNT_6ParamsE --------------------------
	.section	.nv.constant0._ZN7cutlass13device_kernelIN5flash11enable_sm90INS1_16FlashAttnFwdSm90INS1_25CollectiveMainloopFwdSm90ILi2EN4cute5tupleIJNS5_1CILi1EEES8_S8_EEENS6_IJNS7_ILi128EEESA_NS7_ILi192EEEEEELi128ENS_6half_tEfNS_4arch4Sm90ELb1ELb0ELb1ELb0ELb0ELb0ELb0ELb1ELb1ELb0ELb0ELb0EEENS1_21CollectiveEpilogueFwdINS6_IJSA_SA_SA_EEES9_SD_SF_Li256ELb0ELb0ELb0ELb0EEENS1_30DynamicPersistentTileSchedulerILi256ELi32ELb0ELb0ELb1EEEEEEEEEvNT_6ParamsE,"a",@progbits
	.sectionflags	@""
	.align	4
.nv.constant0._ZN7cutlass13device_kernelIN5flash11enable_sm90INS1_16FlashAttnFwdSm90INS1_25CollectiveMainloopFwdSm90ILi2EN4cute5tupleIJNS5_1CILi1EEES8_S8_EEENS6_IJNS7_ILi128EEESA_NS7_ILi192EEEEEELi128ENS_6half_tEfNS_4arch4Sm90ELb1ELb0ELb1ELb0ELb0ELb0ELb0ELb1ELb1ELb0ELb0ELb0EEENS1_21CollectiveEpilogueFwdINS6_IJSA_SA_SA_EEES9_SD_SF_Li256ELb0ELb0ELb0ELb0EEENS1_30DynamicPersistentTileSchedulerILi256ELi32ELb0ELb0ELb1EEEEEEEEEvNT_6ParamsE:
	.zero		3840


//--------------------- .nv.constant0._ZN7cutlass13device_kernelIN5flash11enable_sm90INS1_16FlashAttnFwdSm90INS1_25CollectiveMainloopFwdSm90ILi2EN4cute5tupleIJNS5_1CILi1EEES8_S8_EEENS6_IJNS7_ILi128EEESA_NS7_ILi192EEEEEELi128ENS_6half_tEfNS_4arch4Sm90ELb1ELb0ELb1ELb1ELb0ELb0ELb0ELb1ELb1ELb0ELb0ELb0EEENS1_21CollectiveEpilogueFwdINS6_IJSA_SA_SA_EEES9_SD_SF_Li256ELb1ELb0ELb0ELb0EEENS1_36VarlenDynamicPersistentTileSchedulerILi128ELi128ELi256ELi32ELb0ELb0ELb1ELb1ELb1ELb1EEEEEEEEEvNT_6ParamsE --------------------------
	.section	.nv.constant0._ZN7cutlass13device_kernelIN5flash11enable_sm90INS1_16FlashAttnFwdSm90INS1_25CollectiveMainloopFwdSm90ILi2EN4cute5tupleIJNS5_1CILi1EEES8_S8_EEENS6_IJNS7_ILi128EEESA_NS7_ILi192EEEEEELi128ENS_6half_tEfNS_4arch4Sm90ELb1ELb0ELb1ELb1ELb0ELb0ELb0ELb1ELb1ELb0ELb0ELb0EEENS1_21CollectiveEpilogueFwdINS6_IJSA_SA_SA_EEES9_SD_SF_Li256ELb1ELb0ELb0ELb0EEENS1_36VarlenDynamicPersistentTileSchedulerILi128ELi128ELi256ELi32ELb0ELb0ELb1ELb1ELb1ELb1EEEEEEEEEvNT_6ParamsE,"a",@progbits
	.sectionflags	@""
	.align	4
.nv.constant0._ZN7cutlass13device_kernelIN5flash11enable_sm90INS1_16FlashAttnFwdSm90INS1_25CollectiveMainloopFwdSm90ILi2EN4cute5tupleIJNS5_1CILi1EEES8_S8_EEENS6_IJNS7_ILi128EEESA_NS7_ILi192EEEEEELi128ENS_6half_tEfNS_4arch4Sm90ELb1ELb0ELb1ELb1ELb0ELb0ELb0ELb1ELb1ELb0ELb0ELb0EEENS1_21CollectiveEpilogueFwdINS6_IJSA_SA_SA_EEES9_SD_SF_Li256ELb1ELb0ELb0ELb0EEENS1_36VarlenDynamicPersistentTileSchedulerILi128ELi128ELi256ELi32ELb0ELb0ELb1ELb1ELb1ELb1EEEEEEEEEvNT_6ParamsE:
	.zero		3456


//--------------------- .nv.constant0._ZN7cutlass13device_kernelIN5flash11enable_sm90INS1_16FlashAttnFwdSm90INS1_25CollectiveMainloopFwdSm90ILi2EN4cute5tupleIJNS5_1CILi1EEES8_S8_EEENS6_IJNS7_ILi128EEESA_NS7_ILi192EEEEEELi128ENS_6half_tEfNS_4arch4Sm90ELb1ELb0ELb1ELb1ELb0ELb1ELb0ELb1ELb1ELb0ELb0ELb0EEENS1_21CollectiveEpilogueFwdINS6_IJSA_SA_SA_EEES9_SD_SF_Li256ELb1ELb0ELb0ELb0EEENS1_36VarlenDynamicPersistentTileSchedulerILi128ELi128ELi256ELi32ELb0ELb0ELb1ELb1ELb1ELb1EEEEEEEEEvNT_6ParamsE --------------------------
	.section	.nv.constant0._ZN7cutlass13device_kernelIN5flash11enable_sm90INS1_16FlashAttnFwdSm90INS1_25CollectiveMainloopFwdSm90ILi2EN4cute5tupleIJNS5_1CILi1EEES8_S8_EEENS6_IJNS7_ILi128EEESA_NS7_ILi192EEEEEELi128ENS_6half_tEfNS_4arch4Sm90ELb1ELb0ELb1ELb1ELb0ELb1ELb0ELb1ELb1ELb0ELb0ELb0EEENS1_21CollectiveEpilogueFwdINS6_IJSA_SA_SA_EEES9_SD_SF_Li256ELb1ELb0ELb0ELb0EEENS1_36VarlenDynamicPersistentTileSchedulerILi128ELi128ELi256ELi32ELb0ELb0ELb1ELb1ELb1ELb1EEEEEEEEEvNT_6ParamsE,"a",@progbits
	.sectionflags	@""
	.align	4
.nv.constant0._ZN7cutlass13device_kernelIN5flash11enable_sm90INS1_16FlashAttnFwdSm90INS1_25CollectiveMainloopFwdSm90ILi2EN4cute5tupleIJNS5_1CILi1EEES8_S8_EEENS6_IJNS7_ILi128EEESA_NS7_ILi192EEEEEELi128ENS_6half_tEfNS_4arch4Sm90ELb1ELb0ELb1ELb1ELb0ELb1ELb0ELb1ELb1ELb0ELb0ELb0EEENS1_21CollectiveEpilogueFwdINS6_IJSA_SA_SA_EEES9_SD_SF_Li256ELb1ELb0ELb0ELb0EEENS1_36VarlenDynamicPersistentTileSchedulerILi128ELi128ELi256ELi32ELb0ELb0ELb1ELb1ELb1ELb1EEEEEEEEEvNT_6ParamsE:
	.zero		3456


//--------------------- .nv.constant0._ZN7cutlass13device_kernelIN5flash11enable_sm90INS1_16FlashAttnFwdSm90INS1_25CollectiveMainloopFwdSm90ILi2EN4cute5tupleIJNS5_1CILi1EEES8_S8_EEENS6_IJNS7_ILi64EEESA_SA_EEELi512ENS_6half_tEfNS_4arch4Sm90ELb0ELb0ELb1ELb0ELb0ELb0ELb0ELb0ELb0ELb0ELb0ELb0EEENS1_21CollectiveEpilogueFwdINS6_IJSA_NS7_ILi512EEESA_EEES9_SC_SE_Li256ELb0ELb0ELb0ELb0EEENS1_29StaticPersistentTileSchedulerILb0EEEEEEEEEvNT_6ParamsE --------------------------
	.section	.nv.constant0._ZN7cutlass13device_kernelIN5flash11enable_sm90INS1_16FlashAttnFwdSm90INS1_25CollectiveMainloopFwdSm90ILi2EN4cute5tupleIJNS5_1CILi1EEES8_S8_EEENS6_IJNS7_ILi64EEESA_SA_EEELi512ENS_6half_tEfNS_4arch4Sm90ELb0ELb0ELb1ELb0ELb0ELb0ELb0ELb0ELb0ELb0ELb0ELb0EEENS1_21CollectiveEpilogueFwdINS6_IJSA_NS7_ILi512EEESA_EEES9_SC_SE_Li256ELb0ELb0ELb0ELb0EEENS1_29StaticPersistentTileSchedulerILb0EEEEEEEEEvNT_6ParamsE,"a",@progbits
	.sectionflags	@""
	.align	4
.nv.constant0._ZN7cutlass13device_kernelIN5flash11enable_sm90INS1_16FlashAttnFwdSm90INS1_25CollectiveMainloopFwdSm90ILi2EN4cute5tupleIJNS5_1CILi1EEES8_S8_EEENS6_IJNS7_ILi64EEESA_SA_EEELi512ENS_6half_tEfNS_4arch4Sm90ELb0ELb0ELb1ELb0ELb0ELb0ELb0ELb0ELb0ELb0ELb0ELb0EEENS1_21CollectiveEpilogueFwdINS6_IJSA_NS7_ILi512EEESA_EEES9_SC_SE_Li256ELb0ELb0ELb0ELb0EEENS1_29StaticPersistentTileSchedulerILb0EEEEEEEEEvNT_6ParamsE:
	.zero		3840


//--------------------- .nv.constant0._ZN7cutlass13device_kernelIN5flash11enable_sm90INS1_16FlashAttnFwdSm90INS1_25CollectiveMainloopFwdSm90ILi2EN4cute5tupleIJNS5_1CILi1EEES8_S8_EEENS6_IJNS7_ILi64EEESA_SA_EEELi512ENS_6half_tEfNS_4arch4Sm90ELb0ELb0ELb1ELb0ELb0ELb0ELb1ELb0ELb0ELb0ELb0ELb0EEENS1_21CollectiveEpilogueFwdINS6_IJSA_NS7_ILi512EEESA_EEES9_SC_SE_Li256ELb0ELb0ELb0ELb0EEENS1_29StaticPersistentTileSchedulerILb0EEEEEEEEEvNT_6ParamsE --------------------------
	.section	.nv.constant0._ZN7cutlass13device_kernelIN5flash11enable_sm90INS1_16FlashAttnFwdSm90INS1_25CollectiveMainloopFwdSm90ILi2EN4cute5tupleIJNS5_1CILi1EEES8_S8_EEENS6_IJNS7_ILi64EEESA_SA_EEELi512ENS_6half_tEfNS_4arch4Sm90ELb0ELb0ELb1ELb0ELb0ELb0ELb1ELb0ELb0ELb0ELb0ELb0EEENS1_21CollectiveEpilogueFwdINS6_IJSA_NS7_ILi512EEESA_EEES9_SC_SE_Li256ELb0ELb0ELb0ELb0EEENS1_29StaticPersistentTileSchedulerILb0EEEEEEEEEvNT_6ParamsE,"a",@progbits
	.sectionflags	@""
	.align	4
.nv.constant0._ZN7cutlass13device_kernelIN5flash11enable_sm90INS1_16FlashAttnFwdSm90INS1_25CollectiveMainloopFwdSm90ILi2EN4cute5tupleIJNS5_1CILi1EEES8_S8_EEENS6_IJNS7_ILi64EEESA_SA_EEELi512ENS_6half_tEfNS_4arch4Sm90ELb0ELb0ELb1ELb0ELb0ELb0ELb1ELb0ELb0ELb0ELb0ELb0EEENS1_21CollectiveEpilogueFwdINS6_IJSA_NS7_ILi512EEESA_EEES9_SC_SE_Li256ELb0ELb0ELb0ELb0EEENS1_29StaticPersistentTileSchedulerILb0EEEEEEEEEvNT_6ParamsE:
	.zero		4096


//--------------------- .nv.constant0._ZN7cutlass13device_kernelIN5flash11enable_sm90INS1_16FlashAttnFwdSm90INS1_25CollectiveMainloopFwdSm90ILi2EN4cute5tupleIJNS5_1CILi1EEES8_S8_EEENS6_IJNS7_ILi64EEESA_SA_EEELi512ENS_6half_tEfNS_4arch4Sm90ELb0ELb0ELb1ELb1ELb0ELb0ELb0ELb0ELb0ELb0ELb0ELb0EEENS1_21CollectiveEpilogueFwdINS6_IJSA_NS7_ILi512EEESA_EEES9_SC_SE_Li256ELb1ELb0ELb0ELb0EEENS1_36VarlenDynamicPersistentTileSchedulerILi64ELi64ELi256ELi32ELb0ELb0ELb1ELb0ELb1ELb1EEEEEEEEEvNT_6ParamsE --------------------------
	.section	.nv.constant0._ZN7cutlass13device_kernelIN5flash11enable_sm90INS1_16FlashAttnFwdSm90INS1_25CollectiveMainloopFwdSm90ILi2EN4cute5tupleIJNS5_1CILi1EEES8_S8_EEENS6_IJNS7_ILi64EEESA_SA_EEELi512ENS_6half_tEfNS_4arch4Sm90ELb0ELb0ELb1ELb1ELb0ELb0ELb0ELb0ELb0ELb0ELb0ELb0EEENS1_21CollectiveEpilogueFwdINS6_IJSA_NS7_ILi512EEESA_EEES9_SC_SE_Li256ELb1ELb0ELb0ELb0EEENS1_36VarlenDynamicPersistentTileSchedulerILi64ELi64ELi256ELi32ELb0ELb0ELb1ELb0ELb1ELb1EEEEEEEEEvNT_6ParamsE,"a",@progbits
	.sectionflags	@""
	.align	4
.nv.constant0._ZN7cutlass13device_kernelIN5flash11enable_sm90INS1_16FlashAttnFwdSm90INS1_25CollectiveMainloopFwdSm90ILi2EN4cute5tupleIJNS5_1CILi1EEES8_S8_EEENS6_IJNS7_ILi64EEESA_SA_EEELi512ENS_6half_tEfNS_4arch4Sm90ELb0ELb0ELb1ELb1ELb0ELb0ELb0ELb0ELb0ELb0ELb0ELb0EEENS1_21CollectiveEpilogueFwdINS6_IJSA_NS7_ILi512EEESA_EEES9_SC_SE_Li256ELb1ELb0ELb0ELb0EEENS1_36VarlenDynamicPersistentTileSchedulerILi64ELi64ELi256ELi32ELb0ELb0ELb1ELb0ELb1ELb1EEEEEEEEEvNT_6ParamsE:
	.zero		3456


//--------------------- .nv.constant0._ZN7cutlass13device_kernelIN5flash11enable_sm90INS1_16FlashAttnFwdSm90INS1_25CollectiveMainloopFwdSm90ILi2EN4cute5tupleIJNS5_1CILi1EEES8_S8_EEENS6_IJNS7_ILi64EEESA_SA_EEELi512ENS_6half_tEfNS_4arch4Sm90ELb0ELb0ELb1ELb1ELb0ELb1ELb0ELb0ELb0ELb0ELb0ELb0EEENS1_21CollectiveEpilogueFwdINS6_IJSA_NS7_ILi512EEESA_EEES9_SC_SE_Li256ELb1ELb0ELb0ELb0EEENS1_36VarlenDynamicPersistentTileSchedulerILi64ELi64ELi256ELi32ELb0ELb0ELb1ELb0ELb1ELb1EEEEEEEEEvNT_6ParamsE --------------------------
	.section	.nv.constant0._ZN7cutlass13device_kernelIN5flash11enable_sm90INS1_16FlashAttnFwdSm90INS1_25CollectiveMainloopFwdSm90ILi2EN4cute5tupleIJNS5_1CILi1EEES8_S8_EEENS6_IJNS7_ILi64EEESA_SA_EEELi512ENS_6half_tEfNS_4arch4Sm90ELb0ELb0ELb1ELb1ELb0ELb1ELb0ELb0ELb0ELb0ELb0ELb0EEENS1_21CollectiveEpilogueFwdINS6_IJSA_NS7_ILi512EEESA_EEES9_SC_SE_Li256ELb1ELb0ELb0ELb0EEENS1_36VarlenDynamicPersistentTileSchedulerILi64ELi64ELi256ELi32ELb0ELb0ELb1ELb0ELb1ELb1EEEEEEEEEvNT_6ParamsE,"a",@progbits
	.sectionflags	@""
	.align	4
.nv.constant0._ZN7cutlass13device_kernelIN5flash11enable_sm90INS1_16FlashAttnFwdSm90INS1_25CollectiveMainloopFwdSm90ILi2EN4cute5tupleIJNS5_1CILi1EEES8_S8_EEENS6_IJNS7_ILi64EEESA_SA_EEELi512ENS_6half_tEfNS_4arch4Sm90ELb0ELb0ELb1ELb1ELb0ELb1ELb0ELb0ELb0ELb0ELb0ELb0EEENS1_21CollectiveEpilogueFwdINS6_IJSA_NS7_ILi512EEESA_EEES9_SC_SE_Li256ELb1ELb0ELb0ELb0EEENS1_36VarlenDynamicPersistentTileSchedulerILi64ELi64ELi256ELi32ELb0ELb0ELb1ELb0ELb1ELb1EEEEEEEEEvNT_6ParamsE:
	.zero		3456


//--------------------- .nv.constant0._ZN7cutlass13device_kernelIN5flash11enable_sm90INS1_16FlashAttnFwdSm90INS1_25CollectiveMainloopFwdSm90ILi2EN4cute5tupleIJNS5_1CILi1EEES8_S8_EEENS6_IJNS7_ILi64EEESA_SA_EEELi512ENS_6half_tEfNS_4arch4Sm90ELb0ELb0ELb1ELb1ELb0ELb0ELb1ELb0ELb0ELb0ELb0ELb0EEENS1_21CollectiveEpilogueFwdINS6_IJSA_NS7_ILi512EEESA_EEES9_SC_SE_Li256ELb1ELb0ELb0ELb0EEENS1_36VarlenDynamicPersistentTileSchedulerILi64ELi64ELi256ELi32ELb0ELb0ELb1ELb0ELb1ELb1EEEEEEEEEvNT_6ParamsE --------------------------
	.section	.nv.constant0._ZN7cutlass13device_kernelIN5flash11enable_sm90INS1_16FlashAttnFwdSm90INS1_25CollectiveMainloopFwdSm90ILi2EN4cute5tupleIJNS5_1CILi1EEES8_S8_EEENS6_IJNS7_ILi64EEESA_SA_EEELi512ENS_6half_tEfNS_4arch4Sm90ELb0ELb0ELb1ELb1ELb0ELb0ELb1ELb0ELb0ELb0ELb0ELb0EEENS1_21CollectiveEpilogueFwdINS6_IJSA_NS7_ILi512EEESA_EEES9_SC_SE_Li256ELb1ELb0ELb0ELb0EEENS1_36VarlenDynamicPersistentTileSchedulerILi64ELi64ELi256ELi32ELb0ELb0ELb1ELb0ELb1ELb1EEEEEEEEEvNT_6ParamsE,"a",@progbits
	.sectionflags	@""
	.align	4
.nv.constant0._ZN7cutlass13device_kernelIN5flash11enable_sm90INS1_16FlashAttnFwdSm90INS1_25CollectiveMainloopFwdSm90ILi2EN4cute5tupleIJNS5_1CILi1EEES8_S8_EEENS6_IJNS7_ILi64EEESA_SA_EEELi512ENS_6half_tEfNS_4arch4Sm90ELb0ELb0ELb1ELb1ELb0ELb0ELb1ELb0ELb0ELb0ELb0ELb0EEENS1_21CollectiveEpilogueFwdINS6_IJSA_NS7_ILi512EEESA_EEES9_SC_SE_Li256ELb1ELb0ELb0ELb0EEENS1_36VarlenDynamicPersistentTileSchedulerILi64ELi64ELi256ELi32ELb0ELb0ELb1ELb0ELb1ELb1EEEEEEEEEvNT_6ParamsE:
	.zero		3712


//--------------------- .nv.constant0._ZN7cutlass13device_kernelIN5flash11enable_sm90INS1_16FlashAttnFwdSm90INS1_25CollectiveMainloopFwdSm90ILi2EN4cute5tupleIJNS5_1CILi1EEES8_S8_EEENS6_IJNS7_ILi64EEESA_SA_EEELi512ENS_6half_tEfNS_4arch4Sm90ELb0ELb0ELb1ELb1ELb0ELb1ELb1ELb0ELb0ELb0ELb0ELb0EEENS1_21CollectiveEpilogueFwdINS6_IJSA_NS7_ILi512EEESA_EEES9_SC_SE_Li256ELb1ELb0ELb0ELb0EEENS1_36VarlenDynamicPersistentTileSchedulerILi64ELi64ELi256ELi32ELb0ELb0ELb1ELb0ELb1ELb1EEEEEEEEEvNT_6ParamsE --------------------------
	.section	.nv.constant0._ZN7cutlass13device_kernelIN5flash11enable_sm90INS1_16FlashAttnFwdSm90INS1_25CollectiveMainloopFwdSm90ILi2EN4cute5tupleIJNS5_1CILi1EEES8_S8_EEENS6_IJNS7_ILi64EEESA_SA_EEELi512ENS_6half_tEfNS_4arch4Sm90ELb0ELb0ELb1ELb1ELb0ELb1ELb1ELb0ELb0ELb0ELb0ELb0EEENS1_21CollectiveEpilogueFwdINS6_IJSA_NS7_ILi512EEESA_EEES9_SC_SE_Li256ELb1ELb0ELb0ELb0EEENS1_36VarlenDynamicPersistentTileSchedulerILi64ELi64ELi256ELi32ELb0ELb0ELb1ELb0ELb1ELb1EEEEEEEEEvNT_6ParamsE,"a",@progbits
	.sectionflags	@""
	.align	4
.nv.constant0._ZN7cutlass13device_kernelIN5flash11enable_sm90INS1_16FlashAttnFwdSm90INS1_25CollectiveMainloopFwdSm90ILi2EN4cute5tupleIJNS5_1CILi1EEES8_S8_EEENS6_IJNS7_ILi64EEESA_SA_EEELi512ENS_6half_tEfNS_4arch4Sm90ELb0ELb0ELb1ELb1ELb0ELb1ELb1ELb0ELb0ELb0ELb0ELb0EEENS1_21CollectiveEpilogueFwdINS6_IJSA_NS7_ILi512EEESA_EEES9_SC_SE_Li256ELb1ELb0ELb0ELb0EEENS1_36VarlenDynamicPersistentTileSchedulerILi64ELi64ELi256ELi32ELb0ELb0ELb1ELb0ELb1ELb1EEEEEEEEEvNT_6ParamsE:
	.zero		3712


//--------------------- .nv.constant0._ZN7cutlass13device_kernelIN5flash11enable_sm90INS1_16FlashAttnFwdSm90INS1_25CollectiveMainloopFwdSm90ILi2EN4cute5tupleIJNS5_1CILi1EEES8_S8_EEENS6_IJNS7_ILi64EEESA_SA_EEELi512ENS_6half_tEfNS_4arch4Sm90ELb0ELb1ELb1ELb0ELb0ELb0ELb0ELb0ELb0ELb0ELb0ELb0EEENS1_21CollectiveEpilogueFwdINS6_IJSA_NS7_ILi512EEESA_EEES9_SC_SE_Li256ELb0ELb0ELb0ELb0EEENS1_30DynamicPersistentTileSchedulerILi256ELi32ELb0ELb0ELb1EEEEEEEEEvNT_6ParamsE --------------------------
	.section	.nv.constant0._ZN7cutlass13device_kernelIN5flash11enable_sm90INS1_16FlashAttnFwdSm90INS1_25CollectiveMainloopFwdSm90ILi2EN4cute5tupleIJNS5_1CILi1EEES8_S8_EEENS6_IJNS7_ILi64EEESA_SA_EEELi512ENS_6half_tEfNS_4arch4Sm90ELb0ELb1ELb1ELb0ELb0ELb0ELb0ELb0ELb0ELb0ELb0ELb0EEENS1_21CollectiveEpilogueFwdINS6_IJSA_NS7_ILi512EEESA_EEES9_SC_SE_Li256ELb0ELb0ELb0ELb0EEENS1_30DynamicPersistentTileSchedulerILi256ELi32ELb0ELb0ELb1EEEEEEEEEvNT_6ParamsE,"a",@progbits
	.sectionflags	@""
	.align	4
.nv.constant0._ZN7cutlass13device_kernelIN5flash11enable_sm90INS1_16FlashAttnFwdSm90INS1_25CollectiveMainloopFwdSm90ILi2EN4cute5tupleIJNS5_1CILi1EEES8_S8_EEENS6_IJNS7_ILi64EEESA_SA_EEELi512ENS_6half_tEfNS_4arch4Sm90ELb0ELb1ELb1ELb0ELb0ELb0ELb0ELb0ELb0ELb0ELb0ELb0EEENS1_21CollectiveEpilogueFwdINS6_IJSA_NS7_ILi512EEESA_EEES9_SC_SE_Li256ELb0ELb0ELb0ELb0EEENS1_30DynamicPersistentTileSchedulerILi256ELi32ELb0ELb0ELb1EEEEEEEEEvNT_6ParamsE:
	.zero		3840


//--------------------- .nv.constant0._ZN7cutlass13device_kernelIN5flash11enable_sm90INS1_16FlashAttnFwdSm90INS1_25CollectiveMainloopFwdSm90ILi2EN4cute5tupleIJNS5_1CILi1EEES8_S8_EEENS6_IJNS7_ILi64EEESA_SA_EEELi512ENS_6half_tEfNS_4arch4Sm90ELb0ELb1ELb1ELb0ELb0ELb0ELb1ELb0ELb0ELb0ELb0ELb0EEENS1_21CollectiveEpilogueFwdINS6_IJSA_NS7_ILi512EEESA_EEES9_SC_SE_Li256ELb0ELb0ELb0ELb0EEENS1_30DynamicPersistentTileSchedulerILi256ELi32ELb0ELb0ELb1EEEEEEEEEvNT_6ParamsE --------------------------
	.section	.nv.constant0._ZN7cutlass13device_kernelIN5flash11enable_sm90INS1_16FlashAttnFwdSm90INS1_25CollectiveMainloopFwdSm90ILi2EN4cute5tupleIJNS5_1CILi1EEES8_S8_EEENS6_IJNS7_ILi64EEESA_SA_EEELi512ENS_6half_tEfNS_4arch4Sm90ELb0ELb1ELb1ELb0ELb0ELb0ELb1ELb0ELb0ELb0ELb0ELb0EEENS1_21CollectiveEpilogueFwdINS6_IJSA_NS7_ILi512EEESA_EEES9_SC_SE_Li256ELb0ELb0ELb0ELb0EEENS1_30DynamicPersistentTileSchedulerILi256ELi32ELb0ELb0ELb1EEEEEEEEEvNT_6ParamsE,"a",@progbits
	.sectionflags	@""
	.align	4
.nv.constant0._ZN7cutlass13device_kernelIN5flash11enable_sm90INS1_16FlashAttnFwdSm90INS1_25CollectiveMainloopFwdSm90ILi2EN4cute5tupleIJNS5_1CILi1EEES8_S8_EEENS6_IJNS7_ILi64EEESA_SA_EEELi512ENS_6half_tEfNS_4arch4Sm90ELb0ELb1ELb1ELb0ELb0ELb0ELb1ELb0ELb0ELb0ELb0ELb0EEENS1_21CollectiveEpilogueFwdINS6_IJSA_NS7_ILi512EEESA_EEES9_SC_SE_Li256ELb0ELb0ELb0ELb0EEENS1_30DynamicPersistentTileSchedulerILi256ELi32ELb0ELb0ELb1EEEEEEEEEvNT_6ParamsE:
	.zero		4096


//--------------------- .nv.constant0._ZN7cutlass13device_kernelIN5flash11enable_sm90INS1_16FlashAttnFwdSm90INS1_25CollectiveMainloopFwdSm90ILi2EN4cute5tupleIJNS5_1CILi1EEES8_S8_EEENS6_IJNS7_ILi64EEESA_SA_EEELi512ENS_6half_tEfNS_4arch4Sm90ELb0ELb1ELb1ELb1ELb0ELb0ELb0ELb0ELb0ELb0ELb0ELb0EEENS1_21CollectiveEpilogueFwdINS6_IJSA_NS7_ILi512EEESA_EEES9_SC_SE_Li256ELb1ELb0ELb0ELb0EEENS1_36VarlenDynamicPersistentTileSchedulerILi64ELi64ELi256ELi32ELb0ELb0ELb1ELb1ELb0ELb1EEEEEEEEEvNT_6ParamsE --------------------------
	.section	.nv.constant0._ZN7cutlass13device_kernelIN5flash11enable_sm90INS1_16FlashAttnFwdSm90INS1_25CollectiveMainloopFwdSm90ILi2EN4cute5tupleIJNS5_1CILi1EEES8_S8_EEENS6_IJNS7_ILi64EEESA_SA_EEELi512ENS_6half_tEfNS_4arch4Sm90ELb0ELb1ELb1ELb1ELb0ELb0ELb0ELb0ELb0ELb0ELb0ELb0EEENS1_21CollectiveEpilogueFwdINS6_IJSA_NS7_ILi512EEESA_EEES9_SC_SE_Li256ELb1ELb0ELb0ELb0EEENS1_36VarlenDynamicPersistentTileSchedulerILi64ELi64ELi256ELi32ELb0ELb0ELb1ELb1ELb0ELb1EEEEEEEEEvNT_6ParamsE,"a",@progbits
	.sectionflags	@""
	.align	4
.nv.constant0._ZN7cutlass13device_kernelIN5flash11enable_sm90INS1_16FlashAttnFwdSm90INS1_25CollectiveMainloopFwdSm90ILi2EN4cute5tupleIJNS5_1CILi1EEES8_S8_EEENS6_IJNS7_ILi64EEESA_SA_EEELi512ENS_6half_tEfNS_4arch4Sm90ELb0ELb1ELb1ELb1ELb0ELb0ELb0ELb0ELb0ELb0ELb0ELb0EEENS1_21CollectiveEpilogueFwdINS6_IJSA_NS7_ILi512EEESA_EEES9_SC_SE_Li256ELb1ELb0ELb0ELb0EEENS1_36VarlenDynamicPersistentTileSchedulerILi64ELi64ELi256ELi32ELb0ELb0ELb1ELb1ELb0ELb1EEEEEEEEEvNT_6ParamsE:
	.zero		3456


//--------------------- .nv.constant0._ZN7cutlass13device_kernelIN5flash11enable_sm90INS1_16FlashAttnFwdSm90INS1_25CollectiveMainloopFwdSm90ILi2EN4cute5tupleIJNS5_1CILi1EEES8_S8_EEENS6_IJNS7_ILi64EEESA_SA_EEELi512ENS_6half_tEfNS_4arch4Sm90ELb0ELb1ELb1ELb1ELb0ELb1ELb0ELb0ELb0ELb0ELb0ELb0EEENS1_21CollectiveEpilogueFwdINS6_IJSA_NS7_ILi512EEESA_EEES9_SC_SE_Li256ELb1ELb0ELb0ELb0EEENS1_36VarlenDynamicPersistentTileSchedulerILi64ELi64ELi256ELi32ELb0ELb0ELb1ELb1ELb0ELb1EEEEEEEEEvNT_6ParamsE --------------------------
	.section	.nv.constant0._ZN7cutlass13device_kernelIN5flash11enable_sm90INS1_16FlashAttnFwdSm90INS1_25CollectiveMainloopFwdSm90ILi2EN4cute5tupleIJNS5_1CILi1EEES8_S8_EEENS6_IJNS7_ILi64EEESA_SA_EEELi512ENS_6half_tEfNS_4arch4Sm90ELb0ELb1ELb1ELb1ELb0ELb1ELb0ELb0ELb0ELb0ELb0ELb0EEENS1_21CollectiveEpilogueFwdINS6_IJSA_NS7_ILi512EEESA_EEES9_SC_SE_Li256ELb1ELb0ELb0ELb0EEENS1_36VarlenDynamicPersistentTileSchedulerILi64ELi64ELi256ELi32ELb0ELb0ELb1ELb1ELb0ELb1EEEEEEEEEvNT_6ParamsE,"a",@progbits
	.sectionflags	@""
	.align	4
.nv.constant0._ZN7cutlass13device_kernelIN5flash11enable_sm90INS1_16FlashAttnFwdSm90INS1_25CollectiveMainloopFwdSm90ILi2EN4cute5tupleIJNS5_1CILi1EEES8_S8_EEENS6_IJNS7_ILi64EEESA_SA_EEELi512ENS_6half_tEfNS_4arch4Sm90ELb0ELb1ELb1ELb1ELb0ELb1ELb0ELb0ELb0ELb0ELb0ELb0EEENS1_21CollectiveEpilogueFwdINS6_IJSA_NS7_ILi512EEESA_EEES9_SC_SE_Li256ELb1ELb0ELb0ELb0EEENS1_36VarlenDynamicPersistentTileSchedulerILi64ELi64ELi256ELi32ELb0ELb0ELb1ELb1ELb0ELb1EEEEEEEEEvNT_6ParamsE:
	.zero		3456


//--------------------- .nv.constant0._ZN7cutlass13device_kernelIN5flash11enable_sm90INS1_16FlashAttnFwdSm90INS1_25CollectiveMainloopFwdSm90ILi2EN4cute5tupleIJNS5_1CILi1EEES8_S8_EEENS6_IJNS7_ILi64EEESA_SA_EEELi512ENS_6half_tEfNS_4arch4Sm90ELb0ELb1ELb1ELb1ELb0ELb0ELb1ELb0ELb0ELb0ELb0ELb0EEENS1_21CollectiveEpilogueFwdINS6_IJSA_NS7_ILi512EEESA_EEES9_SC_SE_Li256ELb1ELb0ELb0ELb0EEENS1_36VarlenDynamicPersistentTileSchedulerILi64ELi64ELi256ELi32ELb0ELb0ELb1ELb1ELb0ELb1EEEEEEEEEvNT_6ParamsE --------------------------
	.section	.nv.constant0._ZN7cutlass13device_kernelIN5flash11enable_sm90INS1_16FlashAttnFwdSm90INS1_25CollectiveMainloopFwdSm90ILi2EN4cute5tupleIJNS5_1CILi1EEES8_S8_EEENS6_IJNS7_ILi64EEESA_SA_EEELi512ENS_6half_tEfNS_4arch4Sm90ELb0ELb1ELb1ELb1ELb0ELb0ELb1ELb0ELb0ELb0ELb0ELb0EEENS1_21CollectiveEpilogueFwdINS6_IJSA_NS7_ILi512EEESA_EEES9_SC_SE_Li256ELb1ELb0ELb0ELb0EEENS1_36VarlenDynamicPersistentTileSchedulerILi64ELi64ELi256ELi32ELb0ELb0ELb1ELb1ELb0ELb1EEEEEEEEEvNT_6ParamsE,"a",@progbits
	.sectionflags	@""
	.align	4
.nv.constant0._ZN7cutlass13device_kernelIN5flash11enable_sm90INS1_16FlashAttnFwdSm90INS1_25CollectiveMainloopFwdSm90ILi2EN4cute5tupleIJNS5_1CILi1EEES8_S8_EEENS6_IJNS7_ILi64EEESA_SA_EEELi512ENS_6half_tEfNS_4arch4Sm90ELb0ELb1ELb1ELb1ELb0ELb0ELb1ELb0ELb0ELb0ELb0ELb0EEENS1_21CollectiveEpilogueFwdINS6_IJSA_NS7_ILi512EEESA_EEES9_SC_SE_Li256ELb1ELb0ELb0ELb0EEENS1_36VarlenDynamicPersistentTileSchedulerILi64ELi64ELi256ELi32ELb0ELb0ELb1ELb1ELb0ELb1EEEEEEEEEvNT_6ParamsE:
	.zero		3712


//--------------------- .nv.constant0._ZN7cutlass13device_kernelIN5flash11enable_sm90INS1_16FlashAttnFwdSm90INS1_25CollectiveMainloopFwdSm90ILi2EN4cute5tupleIJNS5_1CILi1EEES8_S8_EEENS6_IJNS7_ILi64EEESA_SA_EEELi512ENS_6half_tEfNS_4arch4Sm90ELb0ELb1ELb1ELb1ELb0ELb1ELb1ELb0ELb0ELb0ELb0ELb0EEENS1_21CollectiveEpilogueFwdINS6_IJSA_NS7_ILi512EEESA_EEES9_SC_SE_Li256ELb1ELb0ELb0ELb0EEENS1_36VarlenDynamicPersistentTileSchedulerILi64ELi64ELi256ELi32ELb0ELb0ELb1ELb1ELb0ELb1EEEEEEEEEvNT_6ParamsE --------------------------
	.section	.nv.constant0._ZN7cutlass13device_kernelIN5flash11enable_sm90INS1_16FlashAttnFwdSm90INS1_25CollectiveMainloopFwdSm90ILi2EN4cute5tupleIJNS5_1CILi1EEES8_S8_EEENS6_IJNS7_ILi64EEESA_SA_EEELi512ENS_6half_tEfNS_4arch4Sm90ELb0ELb1ELb1ELb1ELb0ELb1ELb1ELb0ELb0ELb0ELb0ELb0EEENS1_21CollectiveEpilogueFwdINS6_IJSA_NS7_ILi512EEESA_EEES9_SC_SE_Li256ELb1ELb0ELb0ELb0EEENS1_36VarlenDynamicPersistentTileSchedulerILi64ELi64ELi256ELi32ELb0ELb0ELb1ELb1ELb0ELb1EEEEEEEEEvNT_6ParamsE,"a",@progbits
	.sectionflags	@""
	.align	4
.nv.constant0._ZN7cutlass13device_kernelIN5flash11enable_sm90INS1_16FlashAttnFwdSm90INS1_25CollectiveMainloopFwdSm90ILi2EN4cute5tupleIJNS5_1CILi1EEES8_S8_EEENS6_IJNS7_ILi64EEESA_SA_EEELi512ENS_6half_tEfNS_4arch4Sm90ELb0ELb1ELb1ELb1ELb0ELb1ELb1ELb0ELb0ELb0ELb0ELb0EEENS1_21CollectiveEpilogueFwdINS6_IJSA_NS7_ILi512EEESA_EEES9_SC_SE_Li256ELb1ELb0ELb0ELb0EEENS1_36VarlenDynamicPersistentTileSchedulerILi64ELi64ELi256ELi32ELb0ELb0ELb1ELb1ELb0ELb1EEEEEEEEEvNT_6ParamsE:
	.zero		3712


//--------------------- .nv.constant0._ZN7cutlass13device_kernelIN5flash11enable_sm90INS1_16FlashAttnFwdSm90INS1_25CollectiveMainloopFwdSm90ILi2EN4cute5tupleIJNS5_1CILi1EEES8_S8_EEENS6_IJNS7_ILi64EEESA_SA_EEELi512ENS_6half_tEfNS_4arch4Sm90ELb1ELb0ELb1ELb0ELb0ELb0ELb0ELb0ELb0ELb0ELb0ELb0EEENS1_21CollectiveEpilogueFwdINS6_IJSA_NS7_ILi512EEESA_EEES9_SC_SE_Li256ELb0ELb0ELb0ELb0EEENS1_30DynamicPersistentTileSchedulerILi256ELi32ELb0ELb0ELb1EEEEEEEEEvNT_6ParamsE --------------------------
	.section	.nv.constant0._ZN7cutlass13device_kernelIN5flash11enable_sm90INS1_16FlashAttnFwdSm90INS1_25CollectiveMainloopFwdSm90ILi2EN4cute5tupleIJNS5_1CILi1EEES8_S8_EEENS6_IJNS7_ILi64EEESA_SA_EEELi512ENS_6half_tEfNS_4arch4Sm90ELb1ELb0ELb1ELb0ELb0ELb0ELb0ELb0ELb0ELb0ELb0ELb0EEENS1_21CollectiveEpilogueFwdINS6_IJSA_NS7_ILi512EEESA_EEES9_SC_SE_Li256ELb0ELb0ELb0ELb0EEENS1_30DynamicPersistentTileSchedulerILi256ELi32ELb0ELb0ELb1EEEEEEEEEvNT_6ParamsE,"a",@progbits
	.sectionflags	@""
	.align	4
.nv.constant0._ZN7cutlass13device_kernelIN5flash11enable_sm90INS1_16FlashAttnFwdSm90INS1_25CollectiveMainloopFwdSm90ILi2EN4cute5tupleIJNS5_1CILi1EEES8_S8_EEENS6_IJNS7_ILi64EEESA_SA_EEELi512ENS_6half_tEfNS_4arch4Sm90ELb1ELb0ELb1ELb0ELb0ELb0ELb0ELb0ELb0ELb0ELb0ELb0EEENS1_21CollectiveEpilogueFwdINS6_IJSA_NS7_ILi512EEESA_EEES9_SC_SE_Li256ELb0ELb0ELb0ELb0EEENS1_30DynamicPersistentTileSchedulerILi256ELi32ELb0ELb0ELb1EEEEEEEEEvNT_6ParamsE:
	.zero		3840


//--------------------- .nv.constant0._ZN7cutlass13device_kernelIN5flash11enable_sm90INS1_16FlashAttnFwdSm90INS1_25CollectiveMainloopFwdSm90ILi2EN4cute5tupleIJNS5_1CILi1EEES8_S8_EEENS6_IJNS7_ILi64EEESA_SA_EEELi512ENS_6half_tEfNS_4arch4Sm90ELb1ELb0ELb1ELb0ELb0ELb0ELb1ELb0ELb0ELb0ELb0ELb0EEENS1_21CollectiveEpilogueFwdINS6_IJSA_NS7_ILi512EEESA_EEES9_SC_SE_Li256ELb0ELb0ELb0ELb0EEENS1_30DynamicPersistentTileSchedulerILi256ELi32ELb0ELb0ELb1EEEEEEEEEvNT_6ParamsE --------------------------
	.section	.nv.constant0._ZN7cutlass13device_kernelIN5flash11enable_sm90INS1_16FlashAttnFwdSm90INS1_25CollectiveMainloopFwdSm90ILi2EN4cute5tupleIJNS5_1CILi1EEES8_S8_EEENS6_IJNS7_ILi64EEESA_SA_EEELi512ENS_6half_tEfNS_4arch4Sm90ELb1ELb0ELb1ELb0ELb0ELb0ELb1ELb0ELb0ELb0ELb0ELb0EEENS1_21CollectiveEpilogueFwdINS6_IJSA_NS7_ILi512EEESA_EEES9_SC_SE_Li256ELb0ELb0ELb0ELb0EEENS1_30DynamicPersistentTileSchedulerILi256ELi32ELb0ELb0ELb1EEEEEEEEEvNT_6ParamsE,"a",@progbits
	.sectionflags	@""
	.align	4
.nv.constant0._ZN7cutlass13device_kernelIN5flash11enable_sm90INS1_16FlashAttnFwdSm90INS1_25CollectiveMainloopFwdSm90ILi2EN4cute5tupleIJNS5_1CILi1EEES8_S8_EEENS6_IJNS7_ILi64EEESA_SA_EEELi512ENS_6half_tEfNS_4arch4Sm90ELb1ELb0ELb1ELb0ELb0ELb0ELb1ELb0ELb0ELb0ELb0ELb0EEENS1_21CollectiveEpilogueFwdINS6_IJSA_NS7_ILi512EEESA_EEES9_SC_SE_Li256ELb0ELb0ELb0ELb0EEENS1_30DynamicPersistentTileSchedulerILi256ELi32ELb0ELb0ELb1EEEEEEEEEvNT_6ParamsE:
	.zero		4096


//--------------------- .nv.constant0._ZN7cutlass13device_kernelIN5flash11enable_sm90INS1_16FlashAttnFwdSm90INS1_25CollectiveMainloopFwdSm90ILi2EN4cute5tupleIJNS5_1CILi1EEES8_S8_EEENS6_IJNS7_ILi64EEESA_SA_EEELi512ENS_6half_tEfNS_4arch4Sm90ELb1ELb0ELb1ELb1ELb0ELb0ELb0ELb0ELb0ELb0ELb0ELb0EEENS1_21CollectiveEpilogueFwdINS6_IJSA_NS7_ILi512EEESA_EEES9_SC_SE_Li256ELb1ELb0ELb0ELb0EEENS1_36VarlenDynamicPersistentTileSchedulerILi64ELi64ELi256ELi32ELb0ELb0ELb1ELb1ELb1ELb1EEEEEEEEEvNT_6ParamsE --------------------------
	.section	.nv.constant0._ZN7cutlass13device_kernelIN5flash11enable_sm90INS1_16FlashAttnFwdSm90INS1_25CollectiveMainloopFwdSm90ILi2EN4cute5tupleIJNS5_1CILi1EEES8_S8_EEENS6_IJNS7_ILi64EEESA_SA_EEELi512ENS_6half_tEfNS_4arch4Sm90ELb1ELb0ELb1ELb1ELb0ELb0ELb0ELb0ELb0ELb0ELb0ELb0EEENS1_21CollectiveEpilogueFwdINS6_IJSA_NS7_ILi512EEESA_EEES9_SC_SE_Li256ELb1ELb0ELb0ELb0EEENS1_36VarlenDynamicPersistentTileSchedulerILi64ELi64ELi256ELi32ELb0ELb0ELb1ELb1ELb1ELb1EEEEEEEEEvNT_6ParamsE,"a",@progbits
	.sectionflags	@""
	.align	4
.nv.constant0._ZN7cutlass13device_kernelIN5flash11enable_sm90INS1_16FlashAttnFwdSm90INS1_25CollectiveMainloopFwdSm90ILi2EN4cute5tupleIJNS5_1CILi1EEES8_S8_EEENS6_IJNS7_ILi64EEESA_SA_EEELi512ENS_6half_tEfNS_4arch4Sm90ELb1ELb0ELb1ELb1ELb0ELb0ELb0ELb0ELb0ELb0ELb0ELb0EEENS1_21CollectiveEpilogueFwdINS6_IJSA_NS7_ILi512EEESA_EEES9_SC_SE_Li256ELb1ELb0ELb0ELb0EEENS1_36VarlenDynamicPersistentTileSchedulerILi64ELi64ELi256ELi32ELb0ELb0ELb1ELb1ELb1ELb1EEEEEEEEEvNT_6ParamsE:
	.zero		3456


//--------------------- .nv.constant0._ZN7cutlass13device_kernelIN5flash11enable_sm90INS1_16FlashAttnFwdSm90INS1_25CollectiveMainloopFwdSm90ILi2EN4cute5tupleIJNS5_1CILi1EEES8_S8_EEENS6_IJNS7_ILi64EEESA_SA_EEELi512ENS_6half_tEfNS_4arch4Sm90ELb1ELb0ELb1ELb1ELb0ELb1ELb0ELb0ELb0ELb0ELb0ELb0EEENS1_21CollectiveEpilogueFwdINS6_IJSA_NS7_ILi512EEESA_EEES9_SC_SE_Li256ELb1ELb0ELb0ELb0EEENS1_36VarlenDynamicPersistentTileSchedulerILi64ELi64ELi256ELi32ELb0ELb0ELb1ELb1ELb1ELb1EEEEEEEEEvNT_6ParamsE --------------------------
	.section	.nv.constant0._ZN7cutlass13device_kernelIN5flash11enable_sm90INS1_16FlashAttnFwdSm90INS1_25CollectiveMainloopFwdSm90ILi2EN4cute5tupleIJNS5_1CILi1EEES8_S8_EEENS6_IJNS7_ILi64EEESA_SA_EEELi512ENS_6half_tEfNS_4arch4Sm90ELb1ELb0ELb1ELb1ELb0ELb1ELb0ELb0ELb0ELb0ELb0ELb0EEENS1_21CollectiveEpilogueFwdINS6_IJSA_NS7_ILi512EEESA_EEES9_SC_SE_Li256ELb1ELb0ELb0ELb0EEENS1_36VarlenDynamicPersistentTileSchedulerILi64ELi64ELi256ELi32ELb0ELb0ELb1ELb1ELb1ELb1EEEEEEEEEvNT_6ParamsE,"a",@progbits
	.sectionflags	@""
	.align	4
.nv.constant0._ZN7cutlass13device_kernelIN5flash11enable_sm90INS1_16FlashAttnFwdSm90INS1_25CollectiveMainloopFwdSm90ILi2EN4cute5tupleIJNS5_1CILi1EEES8_S8_EEENS6_IJNS7_ILi64EEESA_SA_EEELi512ENS_6half_tEfNS_4arch4Sm90ELb1ELb0ELb1ELb1ELb0ELb1ELb0ELb0ELb0ELb0ELb0ELb0EEENS1_21CollectiveEpilogueFwdINS6_IJSA_NS7_ILi512EEESA_EEES9_SC_SE_Li256ELb1ELb0ELb0ELb0EEENS1_36VarlenDynamicPersistentTileSchedulerILi64ELi64ELi256ELi32ELb0ELb0ELb1ELb1ELb1ELb1EEEEEEEEEvNT_6ParamsE:
	.zero		3456


//--------------------- .nv.constant0._ZN7cutlass13device_kernelIN5flash11enable_sm90INS1_16FlashAttnFwdSm90INS1_25CollectiveMainloopFwdSm90ILi2EN4cute5tupleIJNS5_1CILi1EEES8_S8_EEENS6_IJNS7_ILi64EEESA_SA_EEELi512ENS_6half_tEfNS_4arch4Sm90ELb1ELb0ELb1ELb1ELb0ELb0ELb1ELb0ELb0ELb0ELb0ELb0EEENS1_21CollectiveEpilogueFwdINS6_IJSA_NS7_ILi512EEESA_EEES9_SC_SE_Li256ELb1ELb0ELb0ELb0EEENS1_36VarlenDynamicPersistentTileSchedulerILi64ELi64ELi256ELi32ELb0ELb0ELb1ELb1ELb1ELb1EEEEEEEEEvNT_6ParamsE --------------------------
	.section	.nv.constant0._ZN7cutlass13device_kernelIN5flash11enable_sm90INS1_16FlashAttnFwdSm90INS1_25CollectiveMainloopFwdSm90ILi2EN4cute5tupleIJNS5_1CILi1EEES8_S8_EEENS6_IJNS7_ILi64EEESA_SA_EEELi512ENS_6half_tEfNS_4arch4Sm90ELb1ELb0ELb1ELb1ELb0ELb0ELb1ELb0ELb0ELb0ELb0ELb0EEENS1_21CollectiveEpilogueFwdINS6_IJSA_NS7_ILi512EEESA_EEES9_SC_SE_Li256ELb1ELb0ELb0ELb0EEENS1_36VarlenDynamicPersistentTileSchedulerILi64ELi64ELi256ELi32ELb0ELb0ELb1ELb1ELb1ELb1EEEEEEEEEvNT_6ParamsE,"a",@progbits
	.sectionflags	@""
	.align	4
.nv.constant0._ZN7cutlass13device_kernelIN5flash11enable_sm90INS1_16FlashAttnFwdSm90INS1_25CollectiveMainloopFwdSm90ILi2EN4cute5tupleIJNS5_1CILi1EEES8_S8_EEENS6_IJNS7_ILi64EEESA_SA_EEELi512ENS_6half_tEfNS_4arch4Sm90ELb1ELb0ELb1ELb1ELb0ELb0ELb1ELb0ELb0ELb0ELb0ELb0EEENS1_21CollectiveEpilogueFwdINS6_IJSA_NS7_ILi512EEESA_EEES9_SC_SE_Li256ELb1ELb0ELb0ELb0EEENS1_36VarlenDynamicPersistentTileSchedulerILi64ELi64ELi256ELi32ELb0ELb0ELb1ELb1ELb1ELb1EEEEEEEEEvNT_6ParamsE:
	.zero		3712


//--------------------- .nv.constant0._ZN7cutlass13device_kernelIN5flash11enable_sm90INS1_16FlashAttnFwdSm90INS1_25CollectiveMainloopFwdSm90ILi2EN4cute5tupleIJNS5_1CILi1EEES8_S8_EEENS6_IJNS7_ILi64EEESA_SA_EEELi512ENS_6half_tEfNS_4arch4Sm90ELb1ELb0ELb1ELb1ELb0ELb1ELb1ELb0ELb0ELb0ELb0ELb0EEENS1_21CollectiveEpilogueFwdINS6_IJSA_NS7_ILi512EEESA_EEES9_SC_SE_Li256ELb1ELb0ELb0ELb0EEENS1_36VarlenDynamicPersistentTileSchedulerILi64ELi64ELi256ELi32ELb0ELb0ELb1ELb1ELb1ELb1EEEEEEEEEvNT_6ParamsE --------------------------
	.section	.nv.constant0._ZN7cutlass13device_kernelIN5flash11enable_sm90INS1_16FlashAttnFwdSm90INS1_25CollectiveMainloopFwdSm90ILi2EN4cute5tupleIJNS5_1CILi1EEES8_S8_EEENS6_IJNS7_ILi64EEESA_SA_EEELi512ENS_6half_tEfNS_4arch4Sm90ELb1ELb0ELb1ELb1ELb0ELb1ELb1ELb0ELb0ELb0ELb0ELb0EEENS1_21CollectiveEpilogueFwdINS6_IJSA_NS7_ILi512EEESA_EEES9_SC_SE_Li256ELb1ELb0ELb0ELb0EEENS1_36VarlenDynamicPersistentTileSchedulerILi64ELi64ELi256ELi32ELb0ELb0ELb1ELb1ELb1ELb1EEEEEEEEEvNT_6ParamsE,"a",@progbits
	.sectionflags	@""
	.align	4
.nv.constant0._ZN7cutlass13device_kernelIN5flash11enable_sm90INS1_16FlashAttnFwdSm90INS1_25CollectiveMainloopFwdSm90ILi2EN4cute5tupleIJNS5_1CILi1EEES8_S8_EEENS6_IJNS7_ILi64EEESA_SA_EEELi512ENS_6half_tEfNS_4arch4Sm90ELb1ELb0ELb1ELb1ELb0ELb1ELb1ELb0ELb0ELb0ELb0ELb0EEENS1_21CollectiveEpilogueFwdINS6_IJSA_NS7_ILi512EEESA_EEES9_SC_SE_Li256ELb1ELb0ELb0ELb0EEENS1_36VarlenDynamicPersistentTileSchedulerILi64ELi64ELi256ELi32ELb0ELb0ELb1ELb1ELb1ELb1EEEEEEEEEvNT_6ParamsE:
	.zero		3712


//--------------------- .nv.constant0._ZN7cutlass13device_kernelIN5flash11enable_sm90INS1_16FlashAttnFwdSm90INS1_25CollectiveMainloopFwdSm90ILi2EN4cute5tupleIJNS5_1CILi1EEES8_S8_EEENS6_IJNS7_ILi128EEENS7_ILi96EEENS7_ILi64EEEEEELi256ENS_6half_tEfNS_4arch4Sm90ELb0ELb0ELb1ELb0ELb0ELb0ELb0ELb1ELb0ELb0ELb0ELb0EEENS1_21CollectiveEpilogueFwdINS6_IJSA_NS7_ILi256EEESB_EEES9_SE_SG_Li256ELb0ELb0ELb0ELb0EEENS1_29StaticPersistentTileSchedulerILb0EEEEEEEEEvNT_6ParamsE --------------------------
	.section	.nv.constant0._ZN7cutlass13device_kernelIN5flash11enable_sm90INS1_16FlashAttnFwdSm90INS1_25CollectiveMainloopFwdSm90ILi2EN4cute5tupleIJNS5_1CILi1EEES8_S8_EEENS6_IJNS7_ILi128EEENS7_ILi96EEENS7_ILi64EEEEEELi256ENS_6half_tEfNS_4arch4Sm90ELb0ELb0ELb1ELb0ELb0ELb0ELb0ELb1ELb0ELb0ELb0ELb0EEENS1_21CollectiveEpilogueFwdINS6_IJSA_NS7_ILi256EEESB_EEES9_SE_SG_Li256ELb0ELb0ELb0ELb0EEENS1_29StaticPersistentTileSchedulerILb0EEEEEEEEEvNT_6ParamsE,"a",@progbits
	.sectionflags	@""
	.align	4
.nv.constant0._ZN7cutlass13device_kernelIN5flash11enable_sm90INS1_16FlashAttnFwdSm90INS1_25CollectiveMainloopFwdSm90ILi2EN4cute5tupleIJNS5_1CILi1EEES8_S8_EEENS6_IJNS7_ILi128EEENS7_ILi96EEENS7_ILi64EEEEEELi256ENS_6half_tEfNS_4arch4Sm90ELb0ELb0ELb1ELb0ELb0ELb0ELb0ELb1ELb0ELb0ELb0ELb0EEENS1_21CollectiveEpilogueFwdINS6_IJSA_NS7_ILi256EEESB_EEES9_SE_SG_Li256ELb0ELb0ELb0ELb0EEENS1_29StaticPersistentTileSchedulerILb0EEEEEEEEEvNT_6ParamsE:
	.zero		3840


//--------------------- .nv.constant0._ZN7cutlass13device_kernelIN5flash11enable_sm90INS1_16FlashAttnFwdSm90INS1_25CollectiveMainloopFwdSm90ILi2EN4cute5tupleIJNS5_1CILi1EEES8_S8_EEENS6_IJNS7_ILi128EEENS7_ILi96EEENS7_ILi64EEEEEELi256ENS_6half_tEfNS_4arch4Sm90ELb0ELb0ELb1ELb0ELb0ELb0ELb1ELb1ELb0ELb0ELb0ELb0EEENS1_21CollectiveEpilogueFwdINS6_IJSA_NS7_ILi256EEESB_EEES9_SE_SG_Li256ELb0ELb0ELb0ELb0EEENS1_29StaticPersistentTileSchedulerILb0EEEEEEEEEvNT_6ParamsE --------------------------
	.section	.nv.constant0._ZN7cutlass13device_kernelIN5flash11enable_sm90INS1_16FlashAttnFwdSm90INS1_25CollectiveMainloopFwdSm90ILi2EN4cute5tupleIJNS5_1CILi1EEES8_S8_EEENS6_IJNS7_ILi128EEENS7_ILi96EEENS7_ILi64EEEEEELi256ENS_6half_tEfNS_4arch4Sm90ELb0ELb0ELb1ELb0ELb0ELb0ELb1ELb1ELb0ELb0ELb0ELb0EEENS1_21CollectiveEpilogueFwdINS6_IJSA_NS7_ILi256EEESB_EEES9_SE_SG_Li256ELb0ELb0ELb0ELb0EEENS1_29StaticPersistentTileSchedulerILb0EEEEEEEEEvNT_6ParamsE,"a",@progbits
	.sectionflags	@""
	.align	4
.nv.constant0._ZN7cutlass13device_kernelIN5flash11enable_sm90INS1_16FlashAttnFwdSm90INS1_25CollectiveMainloopFwdSm90ILi2EN4cute5tupleIJNS5_1CILi1EEES8_S8_EEENS6_IJNS7_ILi128EEENS7_ILi96EEENS7_ILi64EEEEEELi256ENS_6half_tEfNS_4arch4Sm90ELb0ELb0ELb1ELb0ELb0ELb0ELb1ELb1ELb0ELb0ELb0ELb0EEENS1_21CollectiveEpilogueFwdINS6_IJSA_NS7_ILi256EEESB_EEES9_SE_SG_Li256ELb0ELb0ELb0ELb0EEENS1_29StaticPersistentTileSchedulerILb0EEEEEEEEEvNT_6ParamsE:
	.zero		4096


//--------------------- .nv.constant0._ZN7cutlass13device_kernelIN5flash11enable_sm90INS1_16FlashAttnFwdSm90INS1_25CollectiveMainloopFwdSm90ILi2EN4cute5tupleIJNS5_1CILi1EEES8_S8_EEENS6_IJNS7_ILi128EEENS7_ILi96EEENS7_ILi64EEEEEELi256ENS_6half_tEfNS_4arch4Sm90ELb0ELb0ELb1ELb1ELb0ELb0ELb0ELb1ELb0ELb0ELb0ELb0EEENS1_21CollectiveEpilogueFwdINS6_IJSA_NS7_ILi256EEESB_EEES9_SE_SG_Li256ELb1ELb0ELb0ELb0EEENS1_36VarlenDynamicPersistentTileSchedulerILi128ELi96ELi256ELi32ELb0ELb0ELb1ELb0ELb1ELb1EEEEEEEEEvNT_6ParamsE --------------------------
	.section	.nv.constant0._ZN7cutlass13device_kernelIN5flash11enable_sm90INS1_16FlashAttnFwdSm90INS1_25CollectiveMainloopFwdSm90ILi2EN4cute5tupleIJNS5_1CILi1EEES8_S8_EEENS6_IJNS7_ILi128EEENS7_ILi96EEENS7_ILi64EEEEEELi256ENS_6half_tEfNS_4arch4Sm90ELb0ELb0ELb1ELb1ELb0ELb0ELb0ELb1ELb0ELb0ELb0ELb0EEENS1_21CollectiveEpilogueFwdINS6_IJSA_NS7_ILi256EEESB_EEES9_SE_SG_Li256ELb1ELb0ELb0ELb0EEENS1_36VarlenDynamicPersistentTileSchedulerILi128ELi96ELi256ELi32ELb0ELb0ELb1ELb0ELb1ELb1EEEEEEEEEvNT_6ParamsE,"a",@progbits
	.sectionflags	@""
	.align	4
.nv.constant0._ZN7cutlass13device_kernelIN5flash11enable_sm90INS1_16FlashAttnFwdSm90INS1_25CollectiveMainloopFwdSm90ILi2EN4cute5tupleIJNS5_1CILi1EEES8_S8_EEENS6_IJNS7_ILi128EEENS7_ILi96EEENS7_ILi64EEEEEELi256ENS_6half_tEfNS_4arch4Sm90ELb0ELb0ELb1ELb1ELb0ELb0ELb0ELb1ELb0ELb0ELb0ELb0EEENS1_21CollectiveEpilogueFwdINS6_IJSA_NS7_ILi256EEESB_EEES9_SE_SG_Li256ELb1ELb0ELb0ELb0EEENS1_36VarlenDynamicPersistentTileSchedulerILi128ELi96ELi256ELi32ELb0ELb0ELb1ELb0ELb1ELb1EEEEEEEEEvNT_6ParamsE:
	.zero		3456


//--------------------- .nv.constant0._ZN7cutlass13device_kernelIN5flash11enable_sm90INS1_16FlashAttnFwdSm90INS1_25CollectiveMainloopFwdSm90ILi2EN4cute5tupleIJNS5_1CILi1EEES8_S8_EEENS6_IJNS7_ILi128EEENS7_ILi96EEENS7_ILi64EEEEEELi256ENS_6half_tEfNS_4arch4Sm90ELb0ELb0ELb1ELb1ELb0ELb1ELb0ELb1ELb0ELb0ELb0ELb0EEENS1_21CollectiveEpilogueFwdINS6_IJSA_NS7_ILi256EEESB_EEES9_SE_SG_Li256ELb1ELb0ELb0ELb0EEENS1_36VarlenDynamicPersistentTileSchedulerILi128ELi96ELi256ELi32ELb0ELb0ELb1ELb0ELb1ELb1EEEEEEEEEvNT_6ParamsE --------------------------
	.section	.nv.constant0._ZN7cutlass13device_kernelIN5flash11enable_sm90INS1_16FlashAttnFwdSm90INS1_25CollectiveMainloopFwdSm90ILi2EN4cute5tupleIJNS5_1CILi1EEES8_S8_EEENS6_IJNS7_ILi128EEENS7_ILi96EEENS7_ILi64EEEEEELi256ENS_6half_tEfNS_4arch4Sm90ELb0ELb0ELb1ELb1ELb0ELb1ELb0ELb1ELb0ELb0ELb0ELb0EEENS1_21CollectiveEpilogueFwdINS6_IJSA_NS7_ILi256EEESB_EEES9_SE_SG_Li256ELb1ELb0ELb0ELb0EEENS1_36VarlenDynamicPersistentTileSchedulerILi128ELi96ELi256ELi32ELb0ELb0ELb1ELb0ELb1ELb1EEEEEEEEEvNT_6ParamsE,"a",@progbits
	.sectionflags	@""
	.align	4
.nv.constant0._ZN7cutlass13device_kernelIN5flash11enable_sm90INS1_16FlashAttnFwdSm90INS1_25CollectiveMainloopFwdSm90ILi2EN4cute5tupleIJNS5_1CILi1EEES8_S8_EEENS6_IJNS7_ILi128EEENS7_ILi96EEENS7_ILi64EEEEEELi256ENS_6half_tEfNS_4arch4Sm90ELb0ELb0ELb1ELb1ELb0ELb1ELb0ELb1ELb0ELb0ELb0ELb0EEENS1_21CollectiveEpilogueFwdINS6_IJSA_NS7_ILi256EEESB_EEES9_SE_SG_Li256ELb1ELb0ELb0ELb0EEENS1_36VarlenDynamicPersistentTileSchedulerILi128ELi96ELi256ELi32ELb0ELb0ELb1ELb0ELb1ELb1EEEEEEEEEvNT_6ParamsE:
	.zero		3456


//--------------------- .nv.constant0._ZN7cutlass13device_kernelIN5flash11enable_sm90INS1_16FlashAttnFwdSm90INS1_25CollectiveMainloopFwdSm90ILi2EN4cute5tupleIJNS5_1CILi1EEES8_S8_EEENS6_IJNS7_ILi128EEENS7_ILi96EEENS7_ILi64EEEEEELi256ENS_6half_tEfNS_4arch4Sm90ELb0ELb0ELb1ELb1ELb0ELb0ELb1ELb1ELb0ELb0ELb0ELb0EEENS1_21CollectiveEpilogueFwdINS6_IJSA_NS7_ILi256EEESB_EEES9_SE_SG_Li256ELb1ELb0ELb0ELb0EEENS1_36VarlenDynamicPersistentTileSchedulerILi128ELi96ELi256ELi32ELb0ELb0ELb1ELb0ELb1ELb1EEEEEEEEEvNT_6ParamsE --------------------------
	.section	.nv.constant0._ZN7cutlass13device_kernelIN5flash11enable_sm90INS1_16FlashAttnFwdSm90INS1_25CollectiveMainloopFwdSm90ILi2EN4cute5tupleIJNS5_1CILi1EEES8_S8_EEENS6_IJNS7_ILi128EEENS7_ILi96EEENS7_ILi64EEEEEELi256ENS_6half_tEfNS_4arch4Sm90ELb0ELb0ELb1ELb1ELb0ELb0ELb1ELb1ELb0ELb0ELb0ELb0EEENS1_21CollectiveEpilogueFwdINS6_IJSA_NS7_ILi256EEESB_EEES9_SE_SG_Li256ELb1ELb0ELb0ELb0EEENS1_36VarlenDynamicPersistentTileSchedulerILi128ELi96ELi256ELi32ELb0ELb0ELb1ELb0ELb1ELb1EEEEEEEEEvNT_6ParamsE,"a",@progbits
	.sectionflags	@""
	.align	4
.nv.constant0._ZN7cutlass13device_kernelIN5flash11enable_sm90INS1_16FlashAttnFwdSm90INS1_25CollectiveMainloopFwdSm90ILi2EN4cute5tupleIJNS5_1CILi1EEES8_S8_EEENS6_IJNS7_ILi128EEENS7_ILi96EEENS7_ILi64EEEEEELi256ENS_6half_tEfNS_4arch4Sm90ELb0ELb0ELb1ELb1ELb0ELb0ELb1ELb1ELb0ELb0ELb0ELb0EEENS1_21CollectiveEpilogueFwdINS6_IJSA_NS7_ILi256EEESB_EEES9_SE_SG_Li256ELb1ELb0ELb0ELb0EEENS1_36VarlenDynamicPersistentTileSchedulerILi128ELi96ELi256ELi32ELb0ELb0ELb1ELb0ELb1ELb1EEEEEEEEEvNT_6ParamsE:
	.zero		3712


//--------------------- .nv.constant0._ZN7cutlass13device_kernelIN5flash11enable_sm90INS1_16FlashAttnFwdSm90INS1_25CollectiveMainloopFwdSm90ILi2EN4cute5tupleIJNS5_1CILi1EEES8_S8_EEENS6_IJNS7_ILi128EEENS7_ILi96EEENS7_ILi64EEEEEELi256ENS_6half_tEfNS_4arch4Sm90ELb0ELb0ELb1ELb1ELb0ELb1ELb1ELb1ELb0ELb0ELb0ELb0EEENS1_21CollectiveEpilogueFwdINS6_IJSA_NS7_ILi256EEESB_EEES9_SE_SG_Li256ELb1ELb0ELb0ELb0EEENS1_36VarlenDynamicPersistentTileSchedulerILi128ELi96ELi256ELi32ELb0ELb0ELb1ELb0ELb1ELb1EEEEEEEEEvNT_6ParamsE --------------------------
	.section	.nv.constant0._ZN7cutlass13device_kernelIN5flash11enable_sm90INS1_16FlashAttnFwdSm90INS1_25CollectiveMainloopFwdSm90ILi2EN4cute5tupleIJNS5_1CILi1EEES8_S8_EEENS6_IJNS7_ILi128EEENS7_ILi96EEENS7_ILi64EEEEEELi256ENS_6half_tEfNS_4arch4Sm90ELb0ELb0ELb1ELb1ELb0ELb1ELb1ELb1ELb0ELb0ELb0ELb0EEENS1_21CollectiveEpilogueFwdINS6_IJSA_NS7_ILi256EEESB_EEES9_SE_SG_Li256ELb1ELb0ELb0ELb0EEENS1_36VarlenDynamicPersistentTileSchedulerILi128ELi96ELi256ELi32ELb0ELb0ELb1ELb0ELb1ELb1EEEEEEEEEvNT_6ParamsE,"a",@progbits
	.sectionflags	@""
	.align	4
.nv.constant0._ZN7cutlass13device_kernelIN5flash11enable_sm90INS1_16FlashAttnFwdSm90INS1_25CollectiveMainloopFwdSm90ILi2EN4cute5tupleIJNS5_1CILi1EEES8_S8_EEENS6_IJNS7_ILi128EEENS7_ILi96EEENS7_ILi64EEEEEELi256ENS_6half_tEfNS_4arch4Sm90ELb0ELb0ELb1ELb1ELb0ELb1ELb1ELb1ELb0ELb0ELb0ELb0EEENS1_21CollectiveEpilogueFwdINS6_IJSA_NS7_ILi256EEESB_EEES9_SE_SG_Li256ELb1ELb0ELb0ELb0EEENS1_36VarlenDynamicPersistentTileSchedulerILi128ELi96ELi256ELi32ELb0ELb0ELb1ELb0ELb1ELb1EEEEEEEEEvNT_6ParamsE:
	.zero		3712


//--------------------- .nv.constant0._ZN7cutlass13device_kernelIN5flash11enable_sm90INS1_16FlashAttnFwdSm90INS1_25CollectiveMainloopFwdSm90ILi2EN4cute5tupleIJNS5_1CILi1EEES8_S8_EEENS6_IJNS7_ILi128EEENS7_ILi96EEENS7_ILi64EEEEEELi256ENS_6half_tEfNS_4arch4Sm90ELb0ELb1ELb1ELb0ELb0ELb0ELb0ELb1ELb0ELb0ELb0ELb0EEENS1_21CollectiveEpilogueFwdINS6_IJSA_NS7_ILi256EEESB_EEES9_SE_SG_Li256ELb0ELb0ELb0ELb0EEENS1_30DynamicPersistentTileSchedulerILi256ELi32ELb0ELb0ELb1EEEEEEEEEvNT_6ParamsE --------------------------
	.section	.nv.constant0._ZN7cutlass13device_kernelIN5flash11enable_sm90INS1_16FlashAttnFwdSm90INS1_25CollectiveMainloopFwdSm90ILi2EN4cute5tupleIJNS5_1CILi1EEES8_S8_EEENS6_IJNS7_ILi128EEENS7_ILi96EEENS7_ILi64EEEEEELi256ENS_6half_tEfNS_4arch4Sm90ELb0ELb1ELb1ELb0ELb0ELb0ELb0ELb1ELb0ELb0ELb0ELb0EEENS1_21CollectiveEpilogueFwdINS6_IJSA_NS7_ILi256EEESB_EEES9_SE_SG_Li256ELb0ELb0ELb0ELb0EEENS1_30DynamicPersistentTileSchedulerILi256ELi32ELb0ELb0ELb1EEEEEEEEEvNT_6ParamsE,"a",@progbits
	.sectionflags	@""
	.align	4
.nv.constant0._ZN7cutlass13device_kernelIN5flash11enable_sm90INS1_16FlashAttnFwdSm90INS1_25CollectiveMainloopFwdSm90ILi2EN4cute5tupleIJNS5_1CILi1EEES8_S8_EEENS6_IJNS7_ILi128EEENS7_ILi96EEENS7_ILi64EEEEEELi256ENS_6half_tEfNS_4arch4Sm90ELb0ELb1ELb1ELb0ELb0ELb0ELb0ELb1ELb0ELb0ELb0ELb0EEENS1_21CollectiveEpilogueFwdINS6_IJSA_NS7_ILi256EEESB_EEES9_SE_SG_Li256ELb0ELb0ELb0ELb0EEENS1_30DynamicPersistentTileSchedulerILi256ELi32ELb0ELb0ELb1EEEEEEEEEvNT_6ParamsE:
	.zero		3840


//--------------------- .nv.constant0._ZN7cutlass13device_kernelIN5flash11enable_sm90INS1_16FlashAttnFwdSm90INS1_25CollectiveMainloopFwdSm90ILi2EN4cute5tupleIJNS5_1CILi1EEES8_S8_EEENS6_IJNS7_ILi128EEENS7_ILi96EEENS7_ILi64EEEEEELi256ENS_6half_tEfNS_4arch4Sm90ELb0ELb1ELb1ELb0ELb0ELb0ELb1ELb1ELb0ELb0ELb0ELb0EEENS1_21CollectiveEpilogueFwdINS6_IJSA_NS7_ILi256EEESB_EEES9_SE_SG_Li256ELb0ELb0ELb0ELb0EEENS1_30DynamicPersistentTileSchedulerILi256ELi32ELb0ELb0ELb1EEEEEEEEEvNT_6ParamsE --------------------------
	.section	.nv.constant0._ZN7cutlass13device_kernelIN5flash11enable_sm90INS1_16FlashAttnFwdSm90INS1_25CollectiveMainloopFwdSm90ILi2EN4cute5tupleIJNS5_1CILi1EEES8_S8_EEENS6_IJNS7_ILi128EEENS7_ILi96EEENS7_ILi64EEEEEELi256ENS_6half_tEfNS_4arch4Sm90ELb0ELb1ELb1ELb0ELb0ELb0ELb1ELb1ELb0ELb0ELb0ELb0EEENS1_21CollectiveEpilogueFwdINS6_IJSA_NS7_ILi256EEESB_EEES9_SE_SG_Li256ELb0ELb0ELb0ELb0EEENS1_30DynamicPersistentTileSchedulerILi256ELi32ELb0ELb0ELb1EEEEEEEEEvNT_6ParamsE,"a",@progbits
	.sectionflags	@""
	.align	4
.nv.constant0._ZN7cutlass13device_kernelIN5flash11enable_sm90INS1_16FlashAttnFwdSm90INS1_25CollectiveMainloopFwdSm90ILi2EN4cute5tupleIJNS5_1CILi1EEES8_S8_EEENS6_IJNS7_ILi128EEENS7_ILi96EEENS7_ILi64EEEEEELi256ENS_6half_tEfNS_4arch4Sm90ELb0ELb1ELb1ELb0ELb0ELb0ELb1ELb1ELb0ELb0ELb0ELb0EEENS1_21CollectiveEpilogueFwdINS6_IJSA_NS7_ILi256EEESB_EEES9_SE_SG_Li256ELb0ELb0ELb0ELb0EEENS1_30DynamicPersistentTileSchedulerILi256ELi32ELb0ELb0ELb1EEEEEEEEEvNT_6ParamsE:
	.zero		4096


//--------------------- .nv.constant0._ZN7cutlass13device_kernelIN5flash11enable_sm90INS1_16FlashAttnFwdSm90INS1_25CollectiveMainloopFwdSm90ILi2EN4cute5tupleIJNS5_1CILi1EEES8_S8_EEENS6_IJNS7_ILi128EEENS7_ILi96EEENS7_ILi64EEEEEELi256ENS_6half_tEfNS_4arch4Sm90ELb0ELb1ELb1ELb1ELb0ELb0ELb0ELb1ELb0ELb0ELb0ELb0EEENS1_21CollectiveEpilogueFwdINS6_IJSA_NS7_ILi256EEESB_EEES9_SE_SG_Li256ELb1ELb0ELb0ELb0EEENS1_36VarlenDynamicPersistentTileSchedulerILi128ELi96ELi256ELi32ELb0ELb0ELb1ELb1ELb0ELb1EEEEEEEEEvNT_6ParamsE --------------------------
	.section	.nv.constant0._ZN7cutlass13device_kernelIN5flash11enable_sm90INS1_16FlashAttnFwdSm90INS1_25CollectiveMainloopFwdSm90ILi2EN4cute5tupleIJNS5_1CILi1EEES8_S8_EEENS6_IJNS7_ILi128EEENS7_ILi96EEENS7_ILi64EEEEEELi256ENS_6half_tEfNS_4arch4Sm90ELb0ELb1ELb1ELb1ELb0ELb0ELb0ELb1ELb0ELb0ELb0ELb0EEENS1_21CollectiveEpilogueFwdINS6_IJSA_NS7_ILi256EEESB_EEES9_SE_SG_Li256ELb1ELb0ELb0ELb0EEENS1_36VarlenDynamicPersistentTileSchedulerILi128ELi96ELi256ELi32ELb0ELb0ELb1ELb1ELb0ELb1EEEEEEEEEvNT_6ParamsE,"a",@progbits
	.sectionflags	@""
	.align	4
.nv.constant0._ZN7cutlass13device_kernelIN5flash11enable_sm90INS1_16FlashAttnFwdSm90INS1_25CollectiveMainloopFwdSm90ILi2EN4cute5tupleIJNS5_1CILi1EEES8_S8_EEENS6_IJNS7_ILi128EEENS7_ILi96EEENS7_ILi64EEEEEELi256ENS_6half_tEfNS_4arch4Sm90ELb0ELb1ELb1ELb1ELb0ELb0ELb0ELb1ELb0ELb0ELb0ELb0EEENS1_21CollectiveEpilogueFwdINS6_IJSA_NS7_ILi256EEESB_EEES9_SE_SG_Li256ELb1ELb0ELb0ELb0EEENS1_36VarlenDynamicPersistentTileSchedulerILi128ELi96ELi256ELi32ELb0ELb0ELb1ELb1ELb0ELb1EEEEEEEEEvNT_6ParamsE:
	.zero		3456


//--------------------- .nv.constant0._ZN7cutlass13device_kernelIN5flash11enable_sm90INS1_16FlashAttnFwdSm90INS1_25CollectiveMainloopFwdSm90ILi2EN4cute5tupleIJNS5_1CILi1EEES8_S8_EEENS6_IJNS7_ILi128EEENS7_ILi96EEENS7_ILi64EEEEEELi256ENS_6half_tEfNS_4arch4Sm90ELb0ELb1ELb1ELb1ELb0ELb1ELb0ELb1ELb0ELb0ELb0ELb0EEENS1_21CollectiveEpilogueFwdINS6_IJSA_NS7_ILi256EEESB_EEES9_SE_SG_Li256ELb1ELb0ELb0ELb0EEENS1_36VarlenDynamicPersistentTileSchedulerILi128ELi96ELi256ELi32ELb0ELb0ELb1ELb1ELb0ELb1EEEEEEEEEvNT_6ParamsE --------------------------
	.section	.nv.constant0._ZN7cutlass13device_kernelIN5flash11enable_sm90INS1_16FlashAttnFwdSm90INS1_25CollectiveMainloopFwdSm90ILi2EN4cute5tupleIJNS5_1CILi1EEES8_S8_EEENS6_IJNS7_ILi128EEENS7_ILi96EEENS7_ILi64EEEEEELi256ENS_6half_tEfNS_4arch4Sm90ELb0ELb1ELb1ELb1ELb0ELb1ELb0ELb1ELb0ELb0ELb0ELb0EEENS1_21CollectiveEpilogueFwdINS6_IJSA_NS7_ILi256EEESB_EEES9_SE_SG_Li256ELb1ELb0ELb0ELb0EEENS1_36VarlenDynamicPersistentTileSchedulerILi128ELi96ELi256ELi32ELb0ELb0ELb1ELb1ELb0ELb1EEEEEEEEEvNT_6ParamsE,"a",@progbits
	.sectionflags	@""
	.align	4
.nv.constant0._ZN7cutlass13device_kernelIN5flash11enable_sm90INS1_16FlashAttnFwdSm90INS1_25CollectiveMainloopFwdSm90ILi2EN4cute5tupleIJNS5_1CILi1EEES8_S8_EEENS6_IJNS7_ILi128EEENS7_ILi96EEENS7_ILi64EEEEEELi256ENS_6half_tEfNS_4arch4Sm90ELb0ELb1ELb1ELb1ELb0ELb1ELb0ELb1ELb0ELb0ELb0ELb0EEENS1_21CollectiveEpilogueFwdINS6_IJSA_NS7_ILi256EEESB_EEES9_SE_SG_Li256ELb1ELb0ELb0ELb0EEENS1_36VarlenDynamicPersistentTileSchedulerILi128ELi96ELi256ELi32ELb0ELb0ELb1ELb1ELb0ELb1EEEEEEEEEvNT_6ParamsE:
	.zero		3456


//--------------------- .nv.constant0._ZN7cutlass13device_kernelIN5flash11enable_sm90INS1_16FlashAttnFwdSm90INS1_25CollectiveMainloopFwdSm90ILi2EN4cute5tupleIJNS5_1CILi1EEES8_S8_EEENS6_IJNS7_ILi128EEENS7_ILi96EEENS7_ILi64EEEEEELi256ENS_6half_tEfNS_4arch4Sm90ELb0ELb1ELb1ELb1ELb0ELb0ELb1ELb1ELb0ELb0ELb0ELb0EEENS1_21CollectiveEpilogueFwdINS6_IJSA_NS7_ILi256EEESB_EEES9_SE_SG_Li256ELb1ELb0ELb0ELb0EEENS1_36VarlenDynamicPersistentTileSchedulerILi128ELi96ELi256ELi32ELb0ELb0ELb1ELb1ELb0ELb1EEEEEEEEEvNT_6ParamsE --------------------------
	.section	.nv.constant0._ZN7cutlass13device_kernelIN5flash11enable_sm90INS1_16FlashAttnFwdSm90INS1_25CollectiveMainloopFwdSm90ILi2EN4cute5tupleIJNS5_1CILi1EEES8_S8_EEENS6_IJNS7_ILi128EEENS7_ILi96EEENS7_ILi64EEEEEELi256ENS_6half_tEfNS_4arch4Sm90ELb0ELb1ELb1ELb1ELb0ELb0ELb1ELb1ELb0ELb0ELb0ELb0EEENS1_21CollectiveEpilogueFwdINS6_IJSA_NS7_ILi256EEESB_EEES9_SE_SG_Li256ELb1ELb0ELb0ELb0EEENS1_36VarlenDynamicPersistentTileSchedulerILi128ELi96ELi256ELi32ELb0ELb0ELb1ELb1ELb0ELb1EEEEEEEEEvNT_6ParamsE,"a",@progbits
	.sectionflags	@""
	.align	4
.nv.constant0._ZN7cutlass13device_kernelIN5flash11enable_sm90INS1_16FlashAttnFwdSm90INS1_25CollectiveMainloopFwdSm90ILi2EN4cute5tupleIJNS5_1CILi1EEES8_S8_EEENS6_IJNS7_ILi128EEENS7_ILi96EEENS7_ILi64EEEEEELi256ENS_6half_tEfNS_4arch4Sm90ELb0ELb1ELb1ELb1ELb0ELb0ELb1ELb1ELb0ELb0ELb0ELb0EEENS1_21CollectiveEpilogueFwdINS6_IJSA_NS7_ILi256EEESB_EEES9_SE_SG_Li256ELb1ELb0ELb0ELb0EEENS1_36VarlenDynamicPersistentTileSchedulerILi128ELi96ELi256ELi32ELb0ELb0ELb1ELb1ELb0ELb1EEEEEEEEEvNT_6ParamsE:
	.zero		3712


//--------------------- .nv.constant0._ZN7cutlass13device_kernelIN5flash11enable_sm90INS1_16FlashAttnFwdSm90INS1_25CollectiveMainloopFwdSm90ILi2EN4cute5tupleIJNS5_1CILi1EEES8_S8_EEENS6_IJNS7_ILi128EEENS7_ILi96EEENS7_ILi64EEEEEELi256ENS_6half_tEfNS_4arch4Sm90ELb0ELb1ELb1ELb1ELb0ELb1ELb1ELb1ELb0ELb0ELb0ELb0EEENS1_21CollectiveEpilogueFwdINS6_IJSA_NS7_ILi256EEESB_EEES9_SE_SG_Li256ELb1ELb0ELb0ELb0EEENS1_36VarlenDynamicPersistentTileSchedulerILi128ELi96ELi256ELi32ELb0ELb0ELb1ELb1ELb0ELb1EEEEEEEEEvNT_6ParamsE --------------------------
	.section	.nv.constant0._ZN7cutlass13device_kernelIN5flash11enable_sm90INS1_16FlashAttnFwdSm90INS1_25CollectiveMainloopFwdSm90ILi2EN4cute5tupleIJNS5_1CILi1EEES8_S8_EEENS6_IJNS7_ILi128EEENS7_ILi96EEENS7_ILi64EEEEEELi256ENS_6half_tEfNS_4arch4Sm90ELb0ELb1ELb1ELb1ELb0ELb1ELb1ELb1ELb0ELb0ELb0ELb0EEENS1_21CollectiveEpilogueFwdINS6_IJSA_NS7_ILi256EEESB_EEES9_SE_SG_Li256ELb1ELb0ELb0ELb0EEENS1_36VarlenDynamicPersistentTileSchedulerILi128ELi96ELi256ELi32ELb0ELb0ELb1ELb1ELb0ELb1EEEEEEEEEvNT_6ParamsE,"a",@progbits
	.sectionflags	@""
	.align	4
.nv.constant0._ZN7cutlass13device_kernelIN5flash11enable_sm90INS1_16FlashAttnFwdSm90INS1_25CollectiveMainloopFwdSm90ILi2EN4cute5tupleIJNS5_1CILi1EEES8_S8_EEENS6_IJNS7_ILi128EEENS7_ILi96EEENS7_ILi64EEEEEELi256ENS_6half_tEfNS_4arch4Sm90ELb0ELb1ELb1ELb1ELb0ELb1ELb1ELb1ELb0ELb0ELb0ELb0EEENS1_21CollectiveEpilogueFwdINS6_IJSA_NS7_ILi256EEESB_EEES9_SE_SG_Li256ELb1ELb0ELb0ELb0EEENS1_36VarlenDynamicPersistentTileSchedulerILi128ELi96ELi256ELi32ELb0ELb0ELb1ELb1ELb0ELb1EEEEEEEEEvNT_6ParamsE:
	.zero		3712


//--------------------- .nv.constant0._ZN7cutlass13device_kernelIN5flash11enable_sm90INS1_16FlashAttnFwdSm90INS1_25CollectiveMainloopFwdSm90ILi2EN4cute5tupleIJNS5_1CILi1EEES8_S8_EEENS6_IJNS7_ILi128EEENS7_ILi96EEENS7_ILi64EEEEEELi256ENS_6half_tEfNS_4arch4Sm90ELb1ELb0ELb1ELb0ELb0ELb0ELb0ELb1ELb0ELb0ELb0ELb0EEENS1_21CollectiveEpilogueFwdINS6_IJSA_NS7_ILi256EEESB_EEES9_SE_SG_Li256ELb0ELb0ELb0ELb0EEENS1_30DynamicPersistentTileSchedulerILi256ELi32ELb0ELb0ELb1EEEEEEEEEvNT_6ParamsE --------------------------
	.section	.nv.constant0._ZN7cutlass13device_kernelIN5flash11enable_sm90INS1_16FlashAttnFwdSm90INS1_25CollectiveMainloopFwdSm90ILi2EN4cute5tupleIJNS5_1CILi1EEES8_S8_EEENS6_IJNS7_ILi128EEENS7_ILi96EEENS7_ILi64EEEEEELi256ENS_6half_tEfNS_4arch4Sm90ELb1ELb0ELb1ELb0ELb0ELb0ELb0ELb1ELb0ELb0ELb0ELb0EEENS1_21CollectiveEpilogueFwdINS6_IJSA_NS7_ILi256EEESB_EEES9_SE_SG_Li256ELb0ELb0ELb0ELb0EEENS1_30DynamicPersistentTileSchedulerILi256ELi32ELb0ELb0ELb1EEEEEEEEEvNT_6ParamsE,"a",@progbits
	.sectionflags	@""
	.align	4
.nv.constant0._ZN7cutlass13device_kernelIN5flash11enable_sm90INS1_16FlashAttnFwdSm90INS1_25CollectiveMainloopFwdSm90ILi2EN4cute5tupleIJNS5_1CILi1EEES8_S8_EEENS6_IJNS7_ILi128EEENS7_ILi96EEENS7_ILi64EEEEEELi256ENS_6half_tEfNS_4arch4Sm90ELb1ELb0ELb1ELb0ELb0ELb0ELb0ELb1ELb0ELb0ELb0ELb0EEENS1_21CollectiveEpilogueFwdINS6_IJSA_NS7_ILi256EEESB_EEES9_SE_SG_Li256ELb0ELb0ELb0ELb0EEENS1_30DynamicPersistentTileSchedulerILi256ELi32ELb0ELb0ELb1EEEEEEEEEvNT_6ParamsE:
	.zero		3840


//--------------------- .nv.constant0._ZN7cutlass13device_kernelIN5flash11enable_sm90INS1_16FlashAttnFwdSm90INS1_25CollectiveMainloopFwdSm90ILi2EN4cute5tupleIJNS5_1CILi1EEES8_S8_EEENS6_IJNS7_ILi128EEENS7_ILi96EEENS7_ILi64EEEEEELi256ENS_6half_tEfNS_4arch4Sm90ELb1ELb0ELb1ELb0ELb0ELb0ELb1ELb1ELb0ELb0ELb0ELb0EEENS1_21CollectiveEpilogueFwdINS6_IJSA_NS7_ILi256EEESB_EEES9_SE_SG_Li256ELb0ELb0ELb0ELb0EEENS1_30DynamicPersistentTileSchedulerILi256ELi32ELb0ELb0ELb1EEEEEEEEEvNT_6ParamsE --------------------------
	.section	.nv.constant0._ZN7cutlass13device_kernelIN5flash11enable_sm90INS1_16FlashAttnFwdSm90INS1_25CollectiveMainloopFwdSm90ILi2EN4cute5tupleIJNS5_1CILi1EEES8_S8_EEENS6_IJNS7_ILi128EEENS7_ILi96EEENS7_ILi64EEEEEELi256ENS_6half_tEfNS_4arch4Sm90ELb1ELb0ELb1ELb0ELb0ELb0ELb1ELb1ELb0ELb0ELb0ELb0EEENS1_21CollectiveEpilogueFwdINS6_IJSA_NS7_ILi256EEESB_EEES9_SE_SG_Li256ELb0ELb0ELb0ELb0EEENS1_30DynamicPersistentTileSchedulerILi256ELi32ELb0ELb0ELb1EEEEEEEEEvNT_6ParamsE,"a",@progbits
	.sectionflags	@""
	.align	4
.nv.constant0._ZN7cutlass13device_kernelIN5flash11enable_sm90INS1_16FlashAttnFwdSm90INS1_25CollectiveMainloopFwdSm90ILi2EN4cute5tupleIJNS5_1CILi1EEES8_S8_EEENS6_IJNS7_ILi128EEENS7_ILi96EEENS7_ILi64EEEEEELi256ENS_6half_tEfNS_4arch4Sm90ELb1ELb0ELb1ELb0ELb0ELb0ELb1ELb1ELb0ELb0ELb0ELb0EEENS1_21CollectiveEpilogueFwdINS6_IJSA_NS7_ILi256EEESB_EEES9_SE_SG_Li256ELb0ELb0ELb0ELb0EEENS1_30DynamicPersistentTileSchedulerILi256ELi32ELb0ELb0ELb1EEEEEEEEEvNT_6ParamsE:
	.zero		4096


//--------------------- .nv.constant0._ZN7cutlass13device_kernelIN5flash11enable_sm90INS1_16FlashAttnFwdSm90INS1_25CollectiveMainloopFwdSm90ILi2EN4cute5tupleIJNS5_1CILi1EEES8_S8_EEENS6_IJNS7_ILi128EEENS7_ILi96EEENS7_ILi64EEEEEELi256ENS_6half_tEfNS_4arch4Sm90ELb1ELb0ELb1ELb1ELb0ELb0ELb0ELb1ELb0ELb0ELb0ELb0EEENS1_21CollectiveEpilogueFwdINS6_IJSA_NS7_ILi256EEESB_EEES9_SE_SG_Li256ELb1ELb0ELb0ELb0EEENS1_36VarlenDynamicPersistentTileSchedulerILi128ELi96ELi256ELi32ELb0ELb0ELb1ELb1ELb1ELb1EEEEEEEEEvNT_6ParamsE --------------------------
	.section	.nv.constant0._ZN7cutlass13device_kernelIN5flash11enable_sm90INS1_16FlashAttnFwdSm90INS1_25CollectiveMainloopFwdSm90ILi2EN4cute5tupleIJNS5_1CILi1EEES8_S8_EEENS6_IJNS7_ILi128EEENS7_ILi96EEENS7_ILi64EEEEEELi256ENS_6half_tEfNS_4arch4Sm90ELb1ELb0ELb1ELb1ELb0ELb0ELb0ELb1ELb0ELb0ELb0ELb0EEENS1_21CollectiveEpilogueFwdINS6_IJSA_NS7_ILi256EEESB_EEES9_SE_SG_Li256ELb1ELb0ELb0ELb0EEENS1_36VarlenDynamicPersistentTileSchedulerILi128ELi96ELi256ELi32ELb0ELb0ELb1ELb1ELb1ELb1EEEEEEEEEvNT_6ParamsE,"a",@progbits
	.sectionflags	@""
	.align	4
.nv.constant0._ZN7cutlass13device_kernelIN5flash11enable_sm90INS1_16FlashAttnFwdSm90INS1_25CollectiveMainloopFwdSm90ILi2EN4cute5tupleIJNS5_1CILi1EEES8_S8_EEENS6_IJNS7_ILi128EEENS7_ILi96EEENS7_ILi64EEEEEELi256ENS_6half_tEfNS_4arch4Sm90ELb1ELb0ELb1ELb1ELb0ELb0ELb0ELb1ELb0ELb0ELb0ELb0EEENS1_21CollectiveEpilogueFwdINS6_IJSA_NS7_ILi256EEESB_EEES9_SE_SG_Li256ELb1ELb0ELb0ELb0EEENS1_36VarlenDynamicPersistentTileSchedulerILi128ELi96ELi256ELi32ELb0ELb0ELb1ELb1ELb1ELb1EEEEEEEEEvNT_6ParamsE:
	.zero		3456


//--------------------- .nv.constant0._ZN7cutlass13device_kernelIN5flash11enable_sm90INS1_16FlashAttnFwdSm90INS1_25CollectiveMainloopFwdSm90ILi2EN4cute5tupleIJNS5_1CILi1EEES8_S8_EEENS6_IJNS7_ILi128EEENS7_ILi96EEENS7_ILi64EEEEEELi256ENS_6half_tEfNS_4arch4Sm90ELb1ELb0ELb1ELb1ELb0ELb1ELb0ELb1ELb0ELb0ELb0ELb0EEENS1_21CollectiveEpilogueFwdINS6_IJSA_NS7_ILi256EEESB_EEES9_SE_SG_Li256ELb1ELb0ELb0ELb0EEENS1_36VarlenDynamicPersistentTileSchedulerILi128ELi96ELi256ELi32ELb0ELb0ELb1ELb1ELb1ELb1EEEEEEEEEvNT_6ParamsE --------------------------
	.section	.nv.constant0._ZN7cutlass13device_kernelIN5flash11enable_sm90INS1_16FlashAttnFwdSm90INS1_25CollectiveMainloopFwdSm90ILi2EN4cute5tupleIJNS5_1CILi1EEES8_S8_EEENS6_IJNS7_ILi128EEENS7_ILi96EEENS7_ILi64EEEEEELi256ENS_6half_tEfNS_4arch4Sm90ELb1ELb0ELb1ELb1ELb0ELb1ELb0ELb1ELb0ELb0ELb0ELb0EEENS1_21CollectiveEpilogueFwdINS6_IJSA_NS7_ILi256EEESB_EEES9_SE_SG_Li256ELb1ELb0ELb0ELb0EEENS1_36VarlenDynamicPersistentTileSchedulerILi128ELi96ELi256ELi32ELb0ELb0ELb1ELb1ELb1ELb1EEEEEEEEEvNT_6ParamsE,"a",@progbits
	.sectionflags	@""
	.align	4
.nv.constant0._ZN7cutlass13device_kernelIN5flash11enable_sm90INS1_16FlashAttnFwdSm90INS1_25CollectiveMainloopFwdSm90ILi2EN4cute5tupleIJNS5_1CILi1EEES8_S8_EEENS6_IJNS7_ILi128EEENS7_ILi96EEENS7_ILi64EEEEEELi256ENS_6half_tEfNS_4arch4Sm90ELb1ELb0ELb1ELb1ELb0ELb1ELb0ELb1ELb0ELb0ELb0ELb0EEENS1_21CollectiveEpilogueFwdINS6_IJSA_NS7_ILi256EEESB_EEES9_SE_SG_Li256ELb1ELb0ELb0ELb0EEENS1_36VarlenDynamicPersistentTileSchedulerILi128ELi96ELi256ELi32ELb0ELb0ELb1ELb1ELb1ELb1EEEEEEEEEvNT_6ParamsE:
	.zero		3456


//--------------------- .nv.constant0._ZN7cutlass13device_kernelIN5flash11enable_sm90INS1_16FlashAttnFwdSm90INS1_25CollectiveMainloopFwdSm90ILi2EN4cute5tupleIJNS5_1CILi1EEES8_S8_EEENS6_IJNS7_ILi128EEENS7_ILi96EEENS7_ILi64EEEEEELi256ENS_6half_tEfNS_4arch4Sm90ELb1ELb0ELb1ELb1ELb0ELb0ELb1ELb1ELb0ELb0ELb0ELb0EEENS1_21CollectiveEpilogueFwdINS6_IJSA_NS7_ILi256EEESB_EEES9_SE_SG_Li256ELb1ELb0ELb0ELb0EEENS1_36VarlenDynamicPersistentTileSchedulerILi128ELi96ELi256ELi32ELb0ELb0ELb1ELb1ELb1ELb1EEEEEEEEEvNT_6ParamsE --------------------------
	.section	.nv.constant0._ZN7cutlass13device_kernelIN5flash11enable_sm90INS1_16FlashAttnFwdSm90INS1_25CollectiveMainloopFwdSm90ILi2EN4cute5tupleIJNS5_1CILi1EEES8_S8_EEENS6_IJNS7_ILi128EEENS7_ILi96EEENS7_ILi64EEEEEELi256ENS_6half_tEfNS_4arch4Sm90ELb1ELb0ELb1ELb1ELb0ELb0ELb1ELb1ELb0ELb0ELb0ELb0EEENS1_21CollectiveEpilogueFwdINS6_IJSA_NS7_ILi256EEESB_EEES9_SE_SG_Li256ELb1ELb0ELb0ELb0EEENS1_36VarlenDynamicPersistentTileSchedulerILi128ELi96ELi256ELi32ELb0ELb0ELb1ELb1ELb1ELb1EEEEEEEEEvNT_6ParamsE,"a",@progbits
	.sectionflags	@""
	.align	4
.nv.constant0._ZN7cutlass13device_kernelIN5flash11enable_sm90INS1_16FlashAttnFwdSm90INS1_25CollectiveMainloopFwdSm90ILi2EN4cute5tupleIJNS5_1CILi1EEES8_S8_EEENS6_IJNS7_ILi128EEENS7_ILi96EEENS7_ILi64EEEEEELi256ENS_6half_tEfNS_4arch4Sm90ELb1ELb0ELb1ELb1ELb0ELb0ELb1ELb1ELb0ELb0ELb0ELb0EEENS1_21CollectiveEpilogueFwdINS6_IJSA_NS7_ILi256EEESB_EEES9_SE_SG_Li256ELb1ELb0ELb0ELb0EEENS1_36VarlenDynamicPersistentTileSchedulerILi128ELi96ELi256ELi32ELb0ELb0ELb1ELb1ELb1ELb1EEEEEEEEEvNT_6ParamsE:
	.zero		3712


//--------------------- .nv.constant0._ZN7cutlass13device_kernelIN5flash11enable_sm90INS1_16FlashAttnFwdSm90INS1_25CollectiveMainloopFwdSm90ILi2EN4cute5tupleIJNS5_1CILi1EEES8_S8_EEENS6_IJNS7_ILi128EEENS7_ILi96EEENS7_ILi64EEEEEELi256ENS_6half_tEfNS_4arch4Sm90ELb1ELb0ELb1ELb1ELb0ELb1ELb1ELb1ELb0ELb0ELb0ELb0EEENS1_21CollectiveEpilogueFwdINS6_IJSA_NS7_ILi256EEESB_EEES9_SE_SG_Li256ELb1ELb0ELb0ELb0EEENS1_36VarlenDynamicPersistentTileSchedulerILi128ELi96ELi256ELi32ELb0ELb0ELb1ELb1ELb1ELb1EEEEEEEEEvNT_6ParamsE --------------------------
	.section	.nv.constant0._ZN7cutlass13device_kernelIN5flash11enable_sm90INS1_16FlashAttnFwdSm90INS1_25CollectiveMainloopFwdSm90ILi2EN4cute5tupleIJNS5_1CILi1EEES8_S8_EEENS6_IJNS7_ILi128EEENS7_ILi96EEENS7_ILi64EEEEEELi256ENS_6half_tEfNS_4arch4Sm90ELb1ELb0ELb1ELb1ELb0ELb1ELb1ELb1ELb0ELb0ELb0ELb0EEENS1_21CollectiveEpilogueFwdINS6_IJSA_NS7_ILi256EEESB_EEES9_SE_SG_Li256ELb1ELb0ELb0ELb0EEENS1_36VarlenDynamicPersistentTileSchedulerILi128ELi96ELi256ELi32ELb0ELb0ELb1ELb1ELb1ELb1EEEEEEEEEvNT_6ParamsE,"a",@progbits
	.sectionflags	@""
	.align	4
.nv.constant0._ZN7cutlass13device_kernelIN5flash11enable_sm90INS1_16FlashAttnFwdSm90INS1_25CollectiveMainloopFwdSm90ILi2EN4cute5tupleIJNS5_1CILi1EEES8_S8_EEENS6_IJNS7_ILi128EEENS7_ILi96EEENS7_ILi64EEEEEELi256ENS_6half_tEfNS_4arch4Sm90ELb1ELb0ELb1ELb1ELb0ELb1ELb1ELb1ELb0ELb0ELb0ELb0EEENS1_21CollectiveEpilogueFwdINS6_IJSA_NS7_ILi256EEESB_EEES9_SE_SG_Li256ELb1ELb0ELb0ELb0EEENS1_36VarlenDynamicPersistentTileSchedulerILi128ELi96ELi256ELi32ELb0ELb0ELb1ELb1ELb1ELb1EEEEEEEEEvNT_6ParamsE:
	.zero		3712


//--------------------- SYMBOLS --------------------------

	.type		.nv.reservedSmem.offset0,@object
	.size		.nv.reservedSmem.offset0,0x4
